	.target	sm_80

	.elftype	@"ET_EXEC"


//--------------------- .note.nv.tkinfo           --------------------------
	.section	.note.nv.tkinfo,"",@"SHT_NOTE"
	.sectionflags	@"SHF_NOTE_NV_TKINFO"
	.tkinfo
        /*0018*/ 	.word	0x00000002
        /*0030*/ 	.string	""
        /*0030*/ 	.string	"ptxas"
        /*0030*/ 	.string	"Cuda compilation tools, release 13.0, V13.0.88"
        /*0030*/ 	.string	"Build cuda_13.0.r13.0/compiler.36424714_0"
        /*0030*/ 	.string	"-v  -suppress-debug-info  -lineinfo  -arch sm_80 "



//--------------------- .note.nv.cuinfo           --------------------------
	.section	.note.nv.cuinfo,"",@"SHT_NOTE"
	.sectionflags	@"SHF_NOTE_NV_CUINFO"
        /*0018*/ 	.short	0x0002
        /*001a*/ 	.short	0x0050
        /*001c*/ 	.short	0x0082
	.zero		2


//--------------------- .nv.info                  --------------------------
	.section	.nv.info,"",@"SHT_CUDA_INFO"
	.align	4


	//----- nvinfo : EIATTR_REGCOUNT
	.align		4
        /*0000*/ 	.byte	0x04, 0x2f
        /*0002*/ 	.short	(.L_1 - .L_0)
	.align		4
.L_0:
        /*0004*/ 	.word	index@(matmul_kernel)
        /*0008*/ 	.word	0x000000ff


	//----- nvinfo : EIATTR_FRAME_SIZE
	.align		4
.L_1:
        /*000c*/ 	.byte	0x04, 0x11
        /*000e*/ 	.short	(.L_3 - .L_2)
	.align		4
.L_2:
        /*0010*/ 	.word	index@(matmul_kernel)
        /*0014*/ 	.word	0x000031d0


	//----- nvinfo : EIATTR_MIN_STACK_SIZE
	.align		4
.L_3:
        /*0018*/ 	.byte	0x04, 0x12
        /*001a*/ 	.short	(.L_5 - .L_4)
	.align		4
.L_4:
        /*001c*/ 	.word	index@(matmul_kernel)
        /*0020*/ 	.word	0x000031d0
.L_5:


//--------------------- .nv.info.matmul_kernel    --------------------------
	.section	.nv.info.matmul_kernel,"",@"SHT_CUDA_INFO"
	.sectionflags	@""
	.align	4


	//----- nvinfo : EIATTR_CUDA_API_VERSION
	.align		4
        /*0000*/ 	.byte	0x04, 0x37
        /*0002*/ 	.short	(.L_7 - .L_6)
.L_6:
        /*0004*/ 	.word	0x00000082


	//----- nvinfo : EIATTR_SW2861232_WAR
	.align		4
.L_7:
        /*0008*/ 	.byte	0x01, 0x35
	.zero		2


	//----- nvinfo : EIATTR_PARAM_CBANK
	.align		4
        /*000c*/ 	.byte	0x04, 0x0a
        /*000e*/ 	.short	(.L_9 - .L_8)
	.align		4
.L_8:
        /*0010*/ 	.word	index@(.nv.constant0.matmul_kernel)
        /*0014*/ 	.short	0x0160
        /*0016*/ 	.short	0x0050


	//----- nvinfo : EIATTR_CBANK_PARAM_SIZE
	.align		4
.L_9:
        /*0018*/ 	.byte	0x03, 0x19
        /*001a*/ 	.short	0x0050


	//----- nvinfo : EIATTR_KPARAM_INFO
	.align		4
        /*001c*/ 	.byte	0x04, 0x17
        /*001e*/ 	.short	(.L_11 - .L_10)
.L_10:
        /*0020*/ 	.word	0x00000000
        /*0024*/ 	.short	0x000d
        /*0026*/ 	.short	0x0048
        /*0028*/ 	.byte	0x00, 0xf4, 0x21, 0x00


	//----- nvinfo : EIATTR_KPARAM_INFO
	.align		4
.L_11:
        /*002c*/ 	.byte	0x04, 0x17
        /*002e*/ 	.short	(.L_13 - .L_12)
.L_12:
        /*0030*/ 	.word	0x00000000
        /*0034*/ 	.short	0x000c
        /*0036*/ 	.short	0x0040
        /*0038*/ 	.byte	0x00, 0xf4, 0x21, 0x00


	//----- nvinfo : EIATTR_KPARAM_INFO
	.align		4
.L_13:
        /*003c*/ 	.byte	0x04, 0x17
        /*003e*/ 	.short	(.L_15 - .L_14)
.L_14:
        /*0040*/ 	.word	0x00000000
        /*0044*/ 	.short	0x000b
        /*0046*/ 	.short	0x0038
        /*0048*/ 	.byte	0x00, 0xf0, 0x11, 0x00


	//----- nvinfo : EIATTR_KPARAM_INFO
	.align		4
.L_15:
        /*004c*/ 	.byte	0x04, 0x17
        /*004e*/ 	.short	(.L_17 - .L_16)
.L_16:
        /*0050*/ 	.word	0x00000000
        /*0054*/ 	.short	0x000a
        /*0056*/ 	.short	0x0034
        /*0058*/ 	.byte	0x00, 0xf0, 0x11, 0x00


	//----- nvinfo : EIATTR_KPARAM_INFO
	.align		4
.L_17:
        /*005c*/ 	.byte	0x04, 0x17
        /*005e*/ 	.short	(.L_19 - .L_18)
.L_18:
        /*0060*/ 	.word	0x00000000
        /*0064*/ 	.short	0x0009
        /*0066*/ 	.short	0x0030
        /*0068*/ 	.byte	0x00, 0xf0, 0x11, 0x00


	//----- nvinfo : EIATTR_KPARAM_INFO
	.align		4
.L_19:
        /*006c*/ 	.byte	0x04, 0x17
        /*006e*/ 	.short	(.L_21 - .L_20)
.L_20:
        /*0070*/ 	.word	0x00000000
        /*0074*/ 	.short	0x0008
        /*0076*/ 	.short	0x002c
        /*0078*/ 	.byte	0x00, 0xf0, 0x11, 0x00


	//----- nvinfo : EIATTR_KPARAM_INFO
	.align		4
.L_21:
        /*007c*/ 	.byte	0x04, 0x17
        /*007e*/ 	.short	(.L_23 - .L_22)
.L_22:
        /*0080*/ 	.word	0x00000000
        /*0084*/ 	.short	0x0007
        /*0086*/ 	.short	0x0028
        /*0088*/ 	.byte	0x00, 0xf0, 0x11, 0x00


	//----- nvinfo : EIATTR_KPARAM_INFO
	.align		4
.L_23:
        /*008c*/ 	.byte	0x04, 0x17
        /*008e*/ 	.short	(.L_25 - .L_24)
.L_24:
        /*0090*/ 	.word	0x00000000
        /*0094*/ 	.short	0x0006
        /*0096*/ 	.short	0x0024
        /*0098*/ 	.byte	0x00, 0xf0, 0x11, 0x00


	//----- nvinfo : EIATTR_KPARAM_INFO
	.align		4
.L_25:
        /*009c*/ 	.byte	0x04, 0x17
        /*009e*/ 	.short	(.L_27 - .L_26)
.L_26:
        /*00a0*/ 	.word	0x00000000
        /*00a4*/ 	.short	0x0005
        /*00a6*/ 	.short	0x0020
        /*00a8*/ 	.byte	0x00, 0xf0, 0x11, 0x00


	//----- nvinfo : EIATTR_KPARAM_INFO
	.align		4
.L_27:
        /*00ac*/ 	.byte	0x04, 0x17
        /*00ae*/ 	.short	(.L_29 - .L_28)
.L_28:
        /*00b0*/ 	.word	0x00000000
        /*00b4*/ 	.short	0x0004
        /*00b6*/ 	.short	0x001c
        /*00b8*/ 	.byte	0x00, 0xf0, 0x11, 0x00


	//----- nvinfo : EIATTR_KPARAM_INFO
	.align		4
.L_29:
        /*00bc*/ 	.byte	0x04, 0x17
        /*00be*/ 	.short	(.L_31 - .L_30)
.L_30:
        /*00c0*/ 	.word	0x00000000
        /*00c4*/ 	.short	0x0003
        /*00c6*/ 	.short	0x0018
        /*00c8*/ 	.byte	0x00, 0xf0, 0x11, 0x00


	//----- nvinfo : EIATTR_KPARAM_INFO
	.align		4
.L_31:
        /*00cc*/ 	.byte	0x04, 0x17
        /*00ce*/ 	.short	(.L_33 - .L_32)
.L_32:
        /*00d0*/ 	.word	0x00000000
        /*00d4*/ 	.short	0x0002
        /*00d6*/ 	.short	0x0010
        /*00d8*/ 	.byte	0x00, 0xf4, 0x21, 0x00


	//----- nvinfo : EIATTR_KPARAM_INFO
	.align		4
.L_33:
        /*00dc*/ 	.byte	0x04, 0x17
        /*00de*/ 	.short	(.L_35 - .L_34)
.L_34:
        /*00e0*/ 	.word	0x00000000
        /*00e4*/ 	.short	0x0001
        /*00e6*/ 	.short	0x0008
        /*00e8*/ 	.byte	0x00, 0xf4, 0x21, 0x00


	//----- nvinfo : EIATTR_KPARAM_INFO
	.align		4
.L_35:
        /*00ec*/ 	.byte	0x04, 0x17
        /*00ee*/ 	.short	(.L_37 - .L_36)
.L_36:
        /*00f0*/ 	.word	0x00000000
        /*00f4*/ 	.short	0x0000
        /*00f6*/ 	.short	0x0000
        /*00f8*/ 	.byte	0x00, 0xf4, 0x21, 0x00


	//----- nvinfo : EIATTR_MAXREG_COUNT
	.align		4
.L_37:
        /*00fc*/ 	.byte	0x03, 0x1b
        /*00fe*/ 	.short	0x00ff


	//----- nvinfo : EIATTR_NUM_BARRIERS
	.align		4
        /*0100*/ 	.byte	0x02, 0x4c
        /*0102*/ 	.byte	0x01
	.zero		1


	//----- nvinfo : EIATTR_ANNOTATIONS
	.align		4
        /*0104*/ 	.byte	0x04, 0x55
        /*0106*/ 	.short	(.L_39 - .L_38)


	//   ....[0]....
.L_38:
        /*0108*/ 	.word	0x00000001
        /*010c*/ 	.byte	0x00, 0x06, 0x00, 0x00, 0x01, 0x00, 0x00, 0x00, 0xa0, 0x06, 0x00, 0x00, 0x01, 0x00, 0x00, 0x00
        /* <DEDUP_REMOVED lines=713> */
        /*2dac*/ 	.byte	0x60, 0x6b, 0x01, 0x00


	//----- nvinfo : EIATTR_MERCURY_ISA_VERSION
	.align		4
.L_39:
        /*2db0*/ 	.byte	0x03, 0x5f
        /*2db2*/ 	.short	0x0000


	//----- nvinfo : EIATTR_EXIT_INSTR_OFFSETS
	.align		4
        /*2db4*/ 	.byte	0x04, 0x1c
        /*2db6*/ 	.short	(.L_41 - .L_40)


	//   ....[0]....
.L_40:
        /*2db8*/ 	.word	0x000848c0


	//   ....[1]....
        /*2dbc*/ 	.word	0x000848e0


	//----- nvinfo : EIATTR_REQNTID
	.align		4
.L_41:
        /*2dc0*/ 	.byte	0x04, 0x10
        /*2dc2*/ 	.short	(.L_43 - .L_42)
.L_42:
        /*2dc4*/ 	.word	0x00000080
        /*2dc8*/ 	.word	0x00000001
        /*2dcc*/ 	.word	0x00000001
.L_43:


//--------------------- .nv.callgraph             --------------------------
	.section	.nv.callgraph,"",@"SHT_CUDA_CALLGRAPH"
	.align	4
	.sectionentsize	8
	.align		4
        /*0000*/ 	.word	0x00000000
	.align		4
        /*0004*/ 	.word	0xffffffff
	.align		4
        /*0008*/ 	.word	0x00000000
	.align		4
        /*000c*/ 	.word	0xfffffffe
	.align		4
        /*0010*/ 	.word	0x00000000
	.align		4
        /*0014*/ 	.word	0xfffffffd
	.align		4
        /*0018*/ 	.word	0x00000000
	.align		4
        /*001c*/ 	.word	0xfffffffc


//--------------------- .nv.rel.action            --------------------------
	.section	.nv.rel.action,"",@"SHT_CUDA_RELOCINFO"
	.align	8
	.sectionentsize	8
        /*0000*/ 	.byte	0x73, 0x00, 0x00, 0x00, 0x00, 0x00, 0x00, 0x00, 0x00, 0x00, 0x00, 0x11, 0x25, 0x00, 0x05, 0x36


//--------------------- .nv.constant0.matmul_kernel --------------------------
	.section	.nv.constant0.matmul_kernel,"a",@progbits
	.sectionflags	@""
	.align	4
.nv.constant0.matmul_kernel:
	.zero		432


//--------------------- .text.matmul_kernel       --------------------------
	.section	.text.matmul_kernel,"ax",@progbits
	.sectioninfo	@"SHI_REGISTERS=255"
	.align	128
        .global         matmul_kernel
        .type           matmul_kernel,@function
        .size           matmul_kernel,(.L_x_4 - matmul_kernel)
        .other          matmul_kernel,@"STO_CUDA_ENTRY STV_DEFAULT"
matmul_kernel:
.text.matmul_kernel:
[----:B------:R-:W-:-:S03]  /*0000*/  IMAD.MOV.U32 R1, RZ, RZ, c[0x0][0x28] ;  /* 0x00000a00ff017624 */ /* 0x000fc600078e00ff */
[----:B------:R-:W-:Y:S01]  /*0010*/  IMAD.MOV.U32 R0, RZ, RZ, c[0x0][0x17c] ;  /* 0x00005f00ff007624 */ /* 0x000fe200078e00ff */
[----:B------:R-:W1:Y:S01]  /*0020*/  S2R R5, SR_CTAID.X ;  /* 0x0000000000057919 */ /* 0x000e620000002500 */
[----:B------:R-:W-:Y:S01]  /*0030*/  IADD3 R1, R1, -0x31d0, RZ ;  /* 0xffffce3001017810 */ /* 0x000fe20007ffe0ff */
[----:B------:R-:W-:Y:S01]  /*0040*/  IMAD.MOV.U32 R243, RZ, RZ, c[0x0][0x180] ;  /* 0x00006000fff37624 */ /* 0x000fe200078e00ff */
[----:B------:R-:W-:Y:S01]  /*0050*/  MOV R252, c[0x0][0x188] ;  /* 0x0000620000fc7a02 */ /* 0x000fe20000000f00 */
[----:B------:R-:W2:Y:S01]  /*0060*/  S2R R20, SR_TID.X ;  /* 0x0000000000147919 */ /* 0x000ea20000002100 */
[----:B------:R-:W-:Y:S01]  /*0070*/  IADD3 R0, R0, 0xff, RZ ;  /* 0x000000ff00007810 */ /* 0x000fe20007ffe0ff */
[----:B------:R-:W-:-:S03]  /*0080*/  ULDC.64 UR4, c[0x0][0x118] ;  /* 0x0000460000047ab9 */ /* 0x000fc60000000a00 */
[----:B------:R-:W-:-:S04]  /*0090*/  SHF.R.S32.HI R3, RZ, 0x1f, R0 ;  /* 0x0000001fff037819 */ /* 0x000fc80000011400 */
[----:B------:R-:W-:-:S04]  /*00a0*/  LEA.HI R3, R3, R0, RZ, 0x8 ;  /* 0x0000000003037211 */ /* 0x000fc800078f40ff */
[----:B------:R-:W-:-:S05]  /*00b0*/  SHF.R.S32.HI R3, RZ, 0x8, R3 ;  /* 0x00000008ff037819 */ /* 0x000fca0000011403 */
[----:B------:R-:W-:Y:S01]  /*00c0*/  IMAD.SHL.U32 R4, R3, 0x8, RZ ;  /* 0x0000000803047824 */ /* 0x000fe200078e00ff */
[----:B-1----:R-:W-:-:S04]  /*00d0*/  IABS R8, R5 ;  /* 0x0000000500087213 */ /* 0x002fc80000000000 */
[-C--:B------:R-:W-:Y:S02]  /*00e0*/  IABS R7, R4.reuse ;  /* 0x0000000400077213 */ /* 0x080fe40000000000 */
[----:B------:R-:W-:Y:S02]  /*00f0*/  IABS R10, R4 ;  /* 0x00000004000a7213 */ /* 0x000fe40000000000 */
[----:B------:R-:W1:Y:S01]  /*0100*/  I2F.RP R0, R7 ;  /* 0x0000000700007306 */ /* 0x000e620000209400 */
[----:B--2---:R-:W-:-:S07]  /*0110*/  LOP3.LUT R13, R20, 0x7f, RZ, 0xc0, !PT ;  /* 0x0000007f140d7812 */ /* 0x004fce00078ec0ff */
[----:B-1----:R-:W1:Y:S02]  /*0120*/  MUFU.RCP R0, R0 ;  /* 0x0000000000007308 */ /* 0x002e640000001000 */
[----:B-1----:R-:W-:Y:S01]  /*0130*/  IADD3 R2, R0, 0xffffffe, RZ ;  /* 0x0ffffffe00027810 */ /* 0x002fe20007ffe0ff */
[----:B------:R-:W-:Y:S01]  /*0140*/  IMAD.MOV R0, RZ, RZ, -R10 ;  /* 0x000000ffff007224 */ /* 0x000fe200078e0a0a */
[----:B------:R-:W-:-:S04]  /*0150*/  IABS R10, c[0x0][0x178] ;  /* 0x00005e00000a7a13 */ /* 0x000fc80000000000 */
[----:B------:R1:W2:Y:S02]  /*0160*/  F2I.FTZ.U32.TRUNC.NTZ R3, R2 ;  /* 0x0000000200037305 */ /* 0x0002a4000021f000 */
[----:B-1----:R-:W-:Y:S01]  /*0170*/  IMAD.MOV.U32 R2, RZ, RZ, RZ ;  /* 0x000000ffff027224 */ /* 0x002fe200078e00ff */
[----:B--2---:R-:W-:-:S05]  /*0180*/  IADD3 R6, RZ, -R3, RZ ;  /* 0x80000003ff067210 */ /* 0x004fca0007ffe0ff */
[----:B------:R-:W-:Y:S02]  /*0190*/  IMAD R9, R6, R7, RZ ;  /* 0x0000000706097224 */ /* 0x000fe400078e02ff */
[----:B------:R-:W-:Y:S02]  /*01a0*/  IMAD.MOV.U32 R6, RZ, RZ, R8 ;  /* 0x000000ffff067224 */ /* 0x000fe400078e0008 */
[----:B------:R-:W-:-:S06]  /*01b0*/  IMAD.HI.U32 R3, R3, R9, R2 ;  /* 0x0000000903037227 */ /* 0x000fcc00078e0002 */
[----:B------:R-:W-:-:S04]  /*01c0*/  IMAD.HI.U32 R3, R3, R6, RZ ;  /* 0x0000000603037227 */ /* 0x000fc800078e00ff */
[----:B------:R-:W-:-:S05]  /*01d0*/  IMAD R0, R3, R0, R6 ;  /* 0x0000000003007224 */ /* 0x000fca00078e0206 */
[----:B------:R-:W-:-:S13]  /*01e0*/  ISETP.GT.U32.AND P1, PT, R7, R0, PT ;  /* 0x000000000700720c */ /* 0x000fda0003f24070 */
[-C--:B------:R-:W-:Y:S02]  /*01f0*/  @!P1 IADD3 R0, R0, -R7.reuse, RZ ;  /* 0x8000000700009210 */ /* 0x080fe40007ffe0ff */
[----:B------:R-:W-:Y:S02]  /*0200*/  @!P1 IADD3 R3, R3, 0x1, RZ ;  /* 0x0000000103039810 */ /* 0x000fe40007ffe0ff */
[----:B------:R-:W-:Y:S02]  /*0210*/  ISETP.GE.U32.AND P0, PT, R0, R7, PT ;  /* 0x000000070000720c */ /* 0x000fe40003f06070 */
[----:B------:R-:W-:Y:S02]  /*0220*/  LOP3.LUT R0, R5, R4, RZ, 0x3c, !PT ;  /* 0x0000000405007212 */ /* 0x000fe400078e3cff */
[----:B------:R-:W-:Y:S02]  /*0230*/  ISETP.NE.AND P1, PT, R4, RZ, PT ;  /* 0x000000ff0400720c */ /* 0x000fe40003f25270 */
[----:B------:R-:W-:Y:S01]  /*0240*/  ISETP.GE.AND P2, PT, R0, RZ, PT ;  /* 0x000000ff0000720c */ /* 0x000fe20003f46270 */
[----:B------:R-:W-:-:S05]  /*0250*/  IMAD.MOV.U32 R0, RZ, RZ, c[0x0][0x178] ;  /* 0x00005e00ff007624 */ /* 0x000fca00078e00ff */
[----:B------:R-:W-:Y:S02]  /*0260*/  IADD3 R0, R0, 0x1ff, RZ ;  /* 0x000001ff00007810 */ /* 0x000fe40007ffe0ff */
[----:B------:R-:W-:-:S05]  /*0270*/  @P0 IADD3 R3, R3, 0x1, RZ ;  /* 0x0000000103030810 */ /* 0x000fca0007ffe0ff */
[----:B------:R-:W-:Y:S01]  /*0280*/  IMAD.MOV.U32 R2, RZ, RZ, R3 ;  /* 0x000000ffff027224 */ /* 0x000fe200078e0003 */
[----:B------:R-:W-:-:S03]  /*0290*/  SHF.R.S32.HI R3, RZ, 0x1f, R0 ;  /* 0x0000001fff037819 */ /* 0x000fc60000011400 */
[----:B------:R-:W-:Y:S01]  /*02a0*/  @!P2 IMAD.MOV R2, RZ, RZ, -R2 ;  /* 0x000000ffff02a224 */ /* 0x000fe200078e0a02 */
[----:B------:R-:W-:Y:S02]  /*02b0*/  @!P1 LOP3.LUT R2, RZ, R4, RZ, 0x33, !PT ;  /* 0x00000004ff029212 */ /* 0x000fe400078e33ff */
[----:B------:R-:W-:Y:S02]  /*02c0*/  LEA.HI R3, R3, R0, RZ, 0x9 ;  /* 0x0000000003037211 */ /* 0x000fe400078f48ff */
[----:B------:R-:W-:Y:S01]  /*02d0*/  SHF.L.U32 R9, R2, 0x3, RZ ;  /* 0x0000000302097819 */ /* 0x000fe200000006ff */
[----:B------:R-:W-:-:S03]  /*02e0*/  IMAD.MOV R2, RZ, RZ, -R2 ;  /* 0x000000ffff027224 */ /* 0x000fc600078e0a02 */
[----:B------:R-:W-:Y:S01]  /*02f0*/  LEA.HI.SX32 R3, R3, -R9, 0x17 ;  /* 0x8000000903037211 */ /* 0x000fe200078fbaff */
[----:B------:R-:W-:Y:S01]  /*0300*/  IMAD R12, R4, R2, R5 ;  /* 0x00000002040c7224 */ /* 0x000fe200078e0205 */
[----:B------:R-:W-:Y:S02]  /*0310*/  MOV R2, RZ ;  /* 0x000000ff00027202 */ /* 0x000fe40000000f00 */
[----:B------:R-:W-:Y:S02]  /*0320*/  IMNMX R11, R3, 0x8, PT ;  /* 0x00000008030b7817 */ /* 0x000fe40003800200 */
[----:B------:R-:W-:Y:S02]  /*0330*/  IABS R7, R12 ;  /* 0x0000000c00077213 */ /* 0x000fe40000000000 */
[-C--:B------:R-:W-:Y:S02]  /*0340*/  IABS R8, R11.reuse ;  /* 0x0000000b00087213 */ /* 0x080fe40000000000 */
[----:B------:R-:W-:-:S02]  /*0350*/  IABS R4, R11 ;  /* 0x0000000b00047213 */ /* 0x000fc40000000000 */
[----:B------:R-:W1:Y:S08]  /*0360*/  I2F.RP R0, R8 ;  /* 0x0000000800007306 */ /* 0x000e700000209400 */
[----:B-1----:R-:W1:Y:S02]  /*0370*/  MUFU.RCP R0, R0 ;  /* 0x0000000000007308 */ /* 0x002e640000001000 */
[----:B-1----:R-:W-:-:S02]  /*0380*/  IADD3 R3, R0, 0xffffffe, RZ ;  /* 0x0ffffffe00037810 */ /* 0x002fc40007ffe0ff */
[----:B------:R-:W-:-:S04]  /*0390*/  IABS R0, c[0x0][0x17c] ;  /* 0x00005f0000007a13 */ /* 0x000fc80000000000 */
[----:B------:R-:W1:Y:S02]  /*03a0*/  F2I.FTZ.U32.TRUNC.NTZ R3, R3 ;  /* 0x0000000300037305 */ /* 0x000e64000021f000 */
[----:B-1----:R-:W-:-:S04]  /*03b0*/  IMAD.MOV R6, RZ, RZ, -R3 ;  /* 0x000000ffff067224 */ /* 0x002fc800078e0a03 */
[----:B------:R-:W-:Y:S02]  /*03c0*/  IMAD.MOV.U32 R5, RZ, RZ, R6 ;  /* 0x000000ffff057224 */ /* 0x000fe400078e0006 */
[----:B------:R-:W1:Y:S02]  /*03d0*/  I2F.RP R6, R10 ;  /* 0x0000000a00067306 */ /* 0x000e640000209400 */
[----:B------:R-:W-:-:S04]  /*03e0*/  IMAD R5, R5, R8, RZ ;  /* 0x0000000805057224 */ /* 0x000fc800078e02ff */
[----:B------:R-:W-:-:S04]  /*03f0*/  IMAD.HI.U32 R2, R3, R5, R2 ;  /* 0x0000000503027227 */ /* 0x000fc800078e0002 */
[----:B------:R-:W-:Y:S02]  /*0400*/  IMAD.MOV R3, RZ, RZ, -R4 ;  /* 0x000000ffff037224 */ /* 0x000fe400078e0a04 */
[----:B------:R-:W-:Y:S01]  /*0410*/  IMAD.HI.U32 R2, R2, R7, RZ ;  /* 0x0000000702027227 */ /* 0x000fe200078e00ff */
[----:B------:R-:W2:Y:S03]  /*0420*/  I2F.RP R4, R0 ;  /* 0x0000000000047306 */ /* 0x000ea60000209400 */
[----:B------:R-:W-:-:S05]  /*0430*/  IMAD R3, R2, R3, R7 ;  /* 0x0000000302037224 */ /* 0x000fca00078e0207 */
[----:B------:R-:W-:Y:S01]  /*0440*/  ISETP.GT.U32.AND P1, PT, R8, R3, PT ;  /* 0x000000030800720c */ /* 0x000fe20003f24070 */
[----:B-1----:R-:W-:Y:S08]  /*0450*/  MUFU.RCP R6, R6 ;  /* 0x0000000600067308 */ /* 0x002ff00000001000 */
[----:B--2---:R-:W1:Y:S04]  /*0460*/  MUFU.RCP R4, R4 ;  /* 0x0000000400047308 */ /* 0x004e680000001000 */
[----:B------:R-:W-:Y:S01]  /*0470*/  @!P1 IMAD.IADD R3, R3, 0x1, -R8 ;  /* 0x0000000103039824 */ /* 0x000fe200078e0a08 */
[----:B------:R-:W-:-:S02]  /*0480*/  @!P1 IADD3 R2, R2, 0x1, RZ ;  /* 0x0000000102029810 */ /* 0x000fc40007ffe0ff */
[----:B------:R-:W-:Y:S02]  /*0490*/  ISETP.NE.AND P1, PT, R11, RZ, PT ;  /* 0x000000ff0b00720c */ /* 0x000fe40003f25270 */
[----:B------:R-:W-:Y:S02]  /*04a0*/  ISETP.GE.U32.AND P0, PT, R3, R8, PT ;  /* 0x000000080300720c */ /* 0x000fe40003f06070 */
[----:B------:R-:W-:-:S04]  /*04b0*/  LOP3.LUT R3, R12, R11, RZ, 0x3c, !PT ;  /* 0x0000000b0c037212 */ /* 0x000fc800078e3cff */
[----:B------:R-:W-:Y:S02]  /*04c0*/  ISETP.GE.AND P2, PT, R3, RZ, PT ;  /* 0x000000ff0300720c */ /* 0x000fe40003f46270 */
[----:B-1----:R-:W-:Y:S02]  /*04d0*/  IADD3 R5, R4, 0xffffffe, RZ ;  /* 0x0ffffffe04057810 */ /* 0x002fe40007ffe0ff */
[----:B------:R-:W-:Y:S02]  /*04e0*/  IADD3 R3, R6, 0xffffffe, RZ ;  /* 0x0ffffffe06037810 */ /* 0x000fe40007ffe0ff */
[----:B------:R-:W-:Y:S02]  /*04f0*/  SHF.R.U32.HI R6, RZ, 0x6, R20 ;  /* 0x00000006ff067819 */ /* 0x000fe40000011614 */
[----:B------:R-:W-:Y:S01]  /*0500*/  @P0 IADD3 R2, R2, 0x1, RZ ;  /* 0x0000000102020810 */ /* 0x000fe20007ffe0ff */
[----:B------:R-:W1:Y:S01]  /*0510*/  F2I.FTZ.U32.TRUNC.NTZ R5, R5 ;  /* 0x0000000500057305 */ /* 0x000e62000021f000 */
[----:B------:R-:W-:-:S02]  /*0520*/  SGXT.U32 R6, R6, 0x1 ;  /* 0x000000010606781a */ /* 0x000fc40000000000 */
[----:B------:R-:W-:Y:S01]  /*0530*/  LOP3.LUT R20, R20, 0x3f, RZ, 0xc0, !PT ;  /* 0x0000003f14147812 */ /* 0x000fe200078ec0ff */
[----:B------:R-:W-:-:S04]  /*0540*/  IMAD.MOV.U32 R4, RZ, RZ, R2 ;  /* 0x000000ffff047224 */ /* 0x000fc800078e0002 */
[----:B------:R-:W2:Y:S01]  /*0550*/  F2I.FTZ.U32.TRUNC.NTZ R3, R3 ;  /* 0x0000000300037305 */ /* 0x000ea2000021f000 */
[----:B------:R-:W-:Y:S02]  /*0560*/  @!P2 IADD3 R4, -R4, RZ, RZ ;  /* 0x000000ff0404a210 */ /* 0x000fe40007ffe1ff */
[----:B------:R-:W-:-:S05]  /*0570*/  @!P1 LOP3.LUT R4, RZ, R11, RZ, 0x33, !PT ;  /* 0x0000000bff049212 */ /* 0x000fca00078e33ff */
[----:B------:R-:W-:Y:S02]  /*0580*/  IMAD.MOV R2, RZ, RZ, -R4 ;  /* 0x000000ffff027224 */ /* 0x000fe400078e0a04 */
[----:B------:R-:W-:Y:S02]  /*0590*/  IMAD.SHL.U32 R14, R4, 0x100, RZ ;  /* 0x00000100040e7824 */ /* 0x000fe400078e00ff */
[----:B------:R-:W-:Y:S02]  /*05a0*/  IMAD R2, R11, R2, R12 ;  /* 0x000000020b027224 */ /* 0x000fe400078e020c */
[----:B-1----:R-:W-:Y:S01]  /*05b0*/  IMAD.MOV R7, RZ, RZ, -R5 ;  /* 0x000000ffff077224 */ /* 0x002fe200078e0a05 */
[----:B------:R-:W-:Y:S01]  /*05c0*/  LOP3.LUT R6, R14, R6, RZ, 0xfc, !PT ;  /* 0x000000060e067212 */ /* 0x000fe200078efcff */
[----:B------:R-:W-:Y:S01]  /*05d0*/  IMAD.MOV.U32 R4, RZ, RZ, RZ ;  /* 0x000000ffff047224 */ /* 0x000fe200078e00ff */
[----:B------:R-:W-:Y:S01]  /*05e0*/  IADD3 R2, R9, R2, RZ ;  /* 0x0000000209027210 */ /* 0x000fe20007ffe0ff */
[----:B------:R-:W-:Y:S01]  /*05f0*/  IMAD R7, R7, R0, RZ ;  /* 0x0000000007077224 */ /* 0x000fe200078e02ff */
[----:B------:R1:W-:Y:S01]  /*0600*/  STL [R1+0x1520], R14 ;  /* 0x0015200e01007387 */ /* 0x0003e20000100800 */
[----:B--2---:R-:W-:Y:S01]  /*0610*/  IMAD.MOV R9, RZ, RZ, -R3 ;  /* 0x000000ffff097224 */ /* 0x004fe200078e0a03 */
[----:B------:R-:W-:Y:S01]  /*0620*/  LOP3.LUT R12, R6, 0x2, RZ, 0xfc, !PT ;  /* 0x00000002060c7812 */ /* 0x000fe200078efcff */
[----:B------:R-:W-:Y:S01]  /*0630*/  IMAD R22, R2, 0x200, R13 ;  /* 0x0000020002167824 */ /* 0x000fe200078e020d */
[----:B------:R-:W-:Y:S01]  /*0640*/  MOV R2, RZ ;  /* 0x000000ff00027202 */ /* 0x000fe20000000f00 */
[----:B------:R-:W-:Y:S01]  /*0650*/  IMAD.HI.U32 R7, R5, R7, R4 ;  /* 0x0000000705077227 */ /* 0x000fe200078e0004 */
[----:B------:R-:W-:-:S02]  /*0660*/  IABS R21, R12 ;  /* 0x0000000c00157213 */ /* 0x000fc40000000000 */
[----:B------:R-:W-:Y:S01]  /*0670*/  IADD3 R19, R22, 0x80, RZ ;  /* 0x0000008016137810 */ /* 0x000fe20007ffe0ff */
[----:B------:R-:W-:Y:S01]  /*0680*/  IMAD R5, R9, R10, RZ ;  /* 0x0000000a09057224 */ /* 0x000fe200078e02ff */
[----:B-1----:R-:W-:Y:S01]  /*0690*/  LOP3.LUT R14, R6, 0xfe, RZ, 0xfc, !PT ;  /* 0x000000fe060e7812 */ /* 0x002fe200078efcff */
[----:B------:R-:W-:Y:S01]  /*06a0*/  STL [R1+0x1524], R22 ;  /* 0x0015241601007387 */ /* 0x000fe20000100800 */
[----:B------:R-:W-:Y:S01]  /*06b0*/  IABS R9, R22 ;  /* 0x0000001600097213 */ /* 0x000fe20000000000 */
[----:B------:R-:W-:Y:S01]  /*06c0*/  IMAD.HI.U32 R2, R3, R5, R2 ;  /* 0x0000000503027227 */ /* 0x000fe200078e0002 */
[----:B------:R-:W-:Y:S01]  /*06d0*/  IABS R11, R14 ;  /* 0x0000000e000b7213 */ /* 0x000fe20000000000 */
[----:B------:R-:W-:Y:S01]  /*06e0*/  STL [R1+0x1528], R19 ;  /* 0x0015281301007387 */ /* 0x000fe20000100800 */
[----:B------:R-:W-:Y:S02]  /*06f0*/  IABS R13, R19 ;  /* 0x00000013000d7213 */ /* 0x000fe40000000000 */
[C---:B------:R-:W-:Y:S01]  /*0700*/  IADD3 R18, R22.reuse, 0x100, RZ ;  /* 0x0000010016127810 */ /* 0x040fe20007ffe0ff */
[----:B------:R-:W-:Y:S01]  /*0710*/  IMAD.HI.U32 R5, R7, R11, RZ ;  /* 0x0000000b07057227 */ /* 0x000fe200078e00ff */
[----:B------:R-:W-:-:S02]  /*0720*/  IADD3 R16, R22, 0x180, RZ ;  /* 0x0000018016107810 */ /* 0x000fc40007ffe0ff */
[----:B------:R-:W-:Y:S01]  /*0730*/  IABS R15, R18 ;  /* 0x00000012000f7213 */ /* 0x000fe20000000000 */
[----:B------:R-:W-:Y:S01]  /*0740*/  IMAD.HI.U32 R3, R2, R9, RZ ;  /* 0x0000000902037227 */ /* 0x000fe200078e00ff */
[----:B------:R-:W-:Y:S01]  /*0750*/  IABS R17, R16 ;  /* 0x0000001000117213 */ /* 0x000fe20000000000 */
[----:B------:R-:W-:Y:S01]  /*0760*/  STL [R1+0x1530], R18 ;  /* 0x0015301201007387 */ /* 0x000fe20000100800 */
[----:B------:R-:W-:Y:S01]  /*0770*/  ISETP.GE.AND P4, PT, R14, RZ, PT ;  /* 0x000000ff0e00720c */ /* 0x000fe20003f86270 */
[----:B------:R-:W-:Y:S01]  /*0780*/  IMAD.HI.U32 R4, R2, R13, RZ ;  /* 0x0000000d02047227 */ /* 0x000fe200078e00ff */
[----:B------:R-:W-:Y:S01]  /*0790*/  LOP3.LUT R14, R6, 0x4, RZ, 0xfc, !PT ;  /* 0x00000004060e7812 */ /* 0x000fe200078efcff */
[----:B------:R1:W-:Y:S02]  /*07a0*/  STL [R1+0x152c], R16 ;  /* 0x00152c1001007387 */ /* 0x0003e40000100800 */
[----:B------:R-:W-:Y:S02]  /*07b0*/  IMAD.MOV R5, RZ, RZ, -R5 ;  /* 0x000000ffff057224 */ /* 0x000fe400078e0a05 */
[----:B------:R-:W-:-:S02]  /*07c0*/  IMAD.MOV R3, RZ, RZ, -R3 ;  /* 0x000000ffff037224 */ /* 0x000fc400078e0a03 */
[----:B------:R-:W-:Y:S02]  /*07d0*/  IMAD.MOV R8, RZ, RZ, -R4 ;  /* 0x000000ffff087224 */ /* 0x000fe400078e0a04 */
[----:B------:R-:W-:Y:S02]  /*07e0*/  IMAD R11, R0, R5, R11 ;  /* 0x00000005000b7224 */ /* 0x000fe400078e020b */
[----:B------:R-:W-:-:S03]  /*07f0*/  IMAD.HI.U32 R4, R2, R15, RZ ;  /* 0x0000000f02047227 */ /* 0x000fc600078e00ff */
[----:B------:R-:W-:Y:S01]  /*0800*/  ISETP.GT.U32.AND P3, PT, R0, R11, PT ;  /* 0x0000000b0000720c */ /* 0x000fe20003f64070 */
[----:B------:R-:W-:Y:S01]  /*0810*/  IMAD.HI.U32 R5, R2, R17, RZ ;  /* 0x0000001102057227 */ /* 0x000fe200078e00ff */
[----:B------:R-:W-:-:S03]  /*0820*/  IADD3 R4, -R4, RZ, RZ ;  /* 0x000000ff04047210 */ /* 0x000fc60007ffe1ff */
[C---:B------:R-:W-:Y:S01]  /*0830*/  IMAD R2, R10.reuse, R3, R9 ;  /* 0x000000030a027224 */ /* 0x040fe200078e0209 */
[----:B------:R-:W-:Y:S01]  /*0840*/  IABS R9, R6 ;  /* 0x0000000600097213 */ /* 0x000fe20000000000 */
[----:B------:R-:W-:Y:S02]  /*0850*/  IMAD.MOV R5, RZ, RZ, -R5 ;  /* 0x000000ffff057224 */ /* 0x000fe400078e0a05 */
[C---:B------:R-:W-:Y:S01]  /*0860*/  IMAD R4, R10.reuse, R4, R15 ;  /* 0x000000040a047224 */ /* 0x040fe200078e020f */
[C---:B------:R-:W-:Y:S01]  /*0870*/  ISETP.GT.U32.AND P1, PT, R10.reuse, R2, PT ;  /* 0x000000020a00720c */ /* 0x040fe20003f24070 */
[----:B------:R-:W-:Y:S01]  /*0880*/  IMAD R5, R10, R5, R17 ;  /* 0x000000050a057224 */ /* 0x000fe200078e0211 */
[----:B------:R-:W-:Y:S01]  /*0890*/  LOP3.LUT R15, R6, 0x6, RZ, 0xfc, !PT ;  /* 0x00000006060f7812 */ /* 0x000fe200078efcff */
[C---:B------:R-:W-:Y:S01]  /*08a0*/  IMAD R3, R10.reuse, R8, R13 ;  /* 0x000000080a037224 */ /* 0x040fe200078e020d */
[C---:B------:R-:W-:Y:S01]  /*08b0*/  ISETP.GT.U32.AND P2, PT, R10.reuse, R4, PT ;  /* 0x000000040a00720c */ /* 0x040fe20003f44070 */
[----:B------:R-:W-:Y:S01]  /*08c0*/  IMAD.HI.U32 R8, R7, R9, RZ ;  /* 0x0000000907087227 */ /* 0x000fe200078e00ff */
[----:B------:R-:W-:-:S02]  /*08d0*/  ISETP.GT.U32.AND P5, PT, R10, R5, PT ;  /* 0x000000050a00720c */ /* 0x000fc40003fa4070 */
[----:B------:R-:W-:Y:S01]  /*08e0*/  ISETP.GT.U32.AND P0, PT, R10, R3, PT ;  /* 0x000000030a00720c */ /* 0x000fe20003f04070 */
[----:B------:R-:W-:Y:S01]  /*08f0*/  IMAD.MOV R8, RZ, RZ, -R8 ;  /* 0x000000ffff087224 */ /* 0x000fe200078e0a08 */
[----:B------:R-:W-:Y:S02]  /*0900*/  @!P3 IADD3 R11, R11, -R0, RZ ;  /* 0x800000000b0bb210 */ /* 0x000fe40007ffe0ff */
[----:B------:R-:W-:Y:S01]  /*0910*/  IABS R25, R15 ;  /* 0x0000000f00197213 */ /* 0x000fe20000000000 */
[--C-:B------:R-:W-:Y:S01]  /*0920*/  @!P1 IMAD.IADD R2, R2, 0x1, -R10.reuse ;  /* 0x0000000102029824 */ /* 0x100fe200078e0a0a */
[C---:B------:R-:W-:Y:S01]  /*0930*/  ISETP.GT.U32.AND P3, PT, R0.reuse, R11, PT ;  /* 0x0000000b0000720c */ /* 0x040fe20003f64070 */
[----:B------:R-:W-:Y:S01]  /*0940*/  IMAD R9, R0, R8, R9 ;  /* 0x0000000800097224 */ /* 0x000fe200078e0209 */
[----:B------:R-:W-:Y:S01]  /*0950*/  IABS R13, R14 ;  /* 0x0000000e000d7213 */ /* 0x000fe20000000000 */
[--C-:B------:R-:W-:Y:S01]  /*0960*/  @!P2 IMAD.IADD R4, R4, 0x1, -R10.reuse ;  /* 0x000000010404a824 */ /* 0x100fe200078e0a0a */
[----:B------:R-:W-:Y:S01]  /*0970*/  ISETP.GT.U32.AND P6, PT, R10, R2, PT ;  /* 0x000000020a00720c */ /* 0x000fe20003fc4070 */
[----:B------:R-:W-:Y:S01]  /*0980*/  @!P5 IMAD.IADD R5, R5, 0x1, -R10 ;  /* 0x000000010505d824 */ /* 0x000fe200078e0a0a */
[----:B------:R-:W-:Y:S01]  /*0990*/  ISETP.GE.AND P1, PT, R12, RZ, PT ;  /* 0x000000ff0c00720c */ /* 0x000fe20003f26270 */
[----:B------:R-:W-:Y:S01]  /*09a0*/  IMAD.HI.U32 R8, R7, R21, RZ ;  /* 0x0000001507087227 */ /* 0x000fe200078e00ff */
[----:B------:R-:W-:-:S02]  /*09b0*/  @!P0 IADD3 R3, R3, -R10, RZ ;  /* 0x8000000a03038210 */ /* 0x000fc40007ffe0ff */
[C---:B------:R-:W-:Y:S01]  /*09c0*/  ISETP.GT.U32.AND P2, PT, R10.reuse, R4, PT ;  /* 0x000000040a00720c */ /* 0x040fe20003f44070 */
[----:B------:R-:W-:Y:S01]  /*09d0*/  IMAD.MOV R8, RZ, RZ, -R8 ;  /* 0x000000ffff087224 */ /* 0x000fe200078e0a08 */
[C---:B------:R-:W-:Y:S01]  /*09e0*/  ISETP.GT.U32.AND P0, PT, R10.reuse, R3, PT ;  /* 0x000000030a00720c */ /* 0x040fe20003f04070 */
[----:B------:R-:W-:Y:S01]  /*09f0*/  @!P3 IMAD.IADD R11, R11, 0x1, -R0 ;  /* 0x000000010b0bb824 */ /* 0x000fe200078e0a00 */
[----:B------:R-:W-:Y:S01]  /*0a00*/  ISETP.GT.U32.AND P5, PT, R10, R5, PT ;  /* 0x000000050a00720c */ /* 0x000fe20003fa4070 */
[C---:B------:R-:W-:Y:S01]  /*0a10*/  IMAD R21, R0.reuse, R8, R21 ;  /* 0x0000000800157224 */ /* 0x040fe200078e0215 */
[----:B------:R-:W-:Y:S01]  /*0a20*/  ISETP.GT.U32.AND P3, PT, R0, R9, PT ;  /* 0x000000090000720c */ /* 0x000fe20003f64070 */
[----:B------:R-:W-:Y:S01]  /*0a30*/  @!P6 IMAD.IADD R2, R2, 0x1, -R10 ;  /* 0x000000010202e824 */ /* 0x000fe200078e0a0a */
[----:B------:R-:W-:Y:S01]  /*0a40*/  ISETP.GE.AND P6, PT, R22, RZ, PT ;  /* 0x000000ff1600720c */ /* 0x000fe20003fc6270 */
[----:B------:R-:W-:Y:S01]  /*0a50*/  IMAD.HI.U32 R8, R7, R13, RZ ;  /* 0x0000000d07087227 */ /* 0x000fe200078e00ff */
[----:B------:R-:W-:-:S03]  /*0a60*/  LOP3.LUT R17, R6, 0x10, RZ, 0xfc, !PT ;  /* 0x0000001006117812 */ /* 0x000fc600078efcff */
[--C-:B------:R-:W-:Y:S01]  /*0a70*/  @!P2 IMAD.IADD R4, R4, 0x1, -R10.reuse ;  /* 0x000000010404a824 */ /* 0x100fe200078e0a0a */
[----:B------:R-:W-:Y:S01]  /*0a80*/  ISETP.GE.AND P2, PT, R19, RZ, PT ;  /* 0x000000ff1300720c */ /* 0x000fe20003f46270 */
[----:B------:R-:W-:Y:S01]  /*0a90*/  @!P0 IMAD.IADD R3, R3, 0x1, -R10 ;  /* 0x0000000103038824 */ /* 0x000fe200078e0a0a */
[----:B------:R-:W-:Y:S01]  /*0aa0*/  ISETP.GE.AND P0, PT, R18, RZ, PT ;  /* 0x000000ff1200720c */ /* 0x000fe20003f06270 */
[----:B------:R-:W-:Y:S01]  /*0ab0*/  IMAD.MOV R12, RZ, RZ, -R8 ;  /* 0x000000ffff0c7224 */ /* 0x000fe200078e0a08 */
[----:B------:R-:W-:Y:S01]  /*0ac0*/  @!P5 IADD3 R5, R5, -R10, RZ ;  /* 0x8000000a0505d210 */ /* 0x000fe20007ffe0ff */
[----:B------:R-:W-:Y:S01]  /*0ad0*/  IMAD.HI.U32 R10, R7, R25, RZ ;  /* 0x00000019070a7227 */ /* 0x000fe200078e00ff */
[----:B------:R-:W-:Y:S02]  /*0ae0*/  ISETP.GE.AND P5, PT, R16, RZ, PT ;  /* 0x000000ff1000720c */ /* 0x000fe40003fa6270 */
[----:B------:R-:W-:Y:S01]  /*0af0*/  @!P3 IADD3 R9, R9, -R0, RZ ;  /* 0x800000000909b210 */ /* 0x000fe20007ffe0ff */
[----:B------:R-:W-:Y:S01]  /*0b00*/  @!P6 IMAD.MOV R2, RZ, RZ, -R2 ;  /* 0x000000ffff02e224 */ /* 0x000fe200078e0a02 */
[C---:B------:R-:W-:Y:S01]  /*0b10*/  ISETP.GT.U32.AND P6, PT, R0.reuse, R21, PT ;  /* 0x000000150000720c */ /* 0x040fe20003fc4070 */
[----:B------:R-:W-:Y:S01]  /*0b20*/  IMAD.MOV R10, RZ, RZ, -R10 ;  /* 0x000000ffff0a7224 */ /* 0x000fe200078e0a0a */
[----:B------:R-:W-:Y:S01]  /*0b30*/  MOV R8, R4 ;  /* 0x0000000400087202 */ /* 0x000fe20000000f00 */
[----:B------:R-:W-:Y:S01]  /*0b40*/  IMAD R13, R0, R12, R13 ;  /* 0x0000000c000d7224 */ /* 0x000fe200078e020d */
[----:B------:R-:W-:Y:S01]  /*0b50*/  LOP3.LUT R12, R6, 0x8, RZ, 0xfc, !PT ;  /* 0x00000008060c7812 */ /* 0x000fe200078efcff */
[C---:B------:R-:W-:Y:S01]  /*0b60*/  IMAD R25, R0.reuse, R10, R25 ;  /* 0x0000000a00197224 */ /* 0x040fe200078e0219 */
[----:B------:R-:W-:Y:S01]  /*0b70*/  ISETP.NE.AND P3, PT, RZ, c[0x0][0x178], PT ;  /* 0x00005e00ff007a0c */ /* 0x000fe20003f65270 */
[----:B------:R-:W-:Y:S01]  /*0b80*/  IMAD.MOV.U32 R10, RZ, RZ, R5 ;  /* 0x000000ffff0a7224 */ /* 0x000fe200078e0005 */
[----:B------:R-:W-:Y:S01]  /*0b90*/  LOP3.LUT R5, RZ, c[0x0][0x178], RZ, 0x33, !PT ;  /* 0x00005e00ff057a12 */ /* 0x000fe200078e33ff */
[----:B------:R-:W-:Y:S01]  /*0ba0*/  @!P2 IMAD.MOV R3, RZ, RZ, -R3 ;  /* 0x000000ffff03a224 */ /* 0x000fe200078e0a03 */
[----:B------:R-:W-:Y:S01]  /*0bb0*/  IABS R37, R12 ;  /* 0x0000000c00257213 */ /* 0x000fe20000000000 */
[----:B------:R-:W-:Y:S01]  /*0bc0*/  @!P5 IMAD.MOV R10, RZ, RZ, -R10 ;  /* 0x000000ffff0ad224 */ /* 0x000fe200078e0a0a */
[C---:B------:R-:W-:Y:S01]  /*0bd0*/  ISETP.GT.U32.AND P5, PT, R0.reuse, R9, PT ;  /* 0x000000090000720c */ /* 0x040fe20003fa4070 */
[----:B------:R-:W-:Y:S01]  /*0be0*/  @!P6 IMAD.IADD R21, R21, 0x1, -R0 ;  /* 0x000000011515e824 */ /* 0x000fe200078e0a00 */
[C---:B------:R-:W-:Y:S01]  /*0bf0*/  SEL R4, R5.reuse, R2, !P3 ;  /* 0x0000000205047207 */ /* 0x040fe20005800000 */
[----:B------:R-:W-:Y:S01]  /*0c00*/  @!P0 IMAD.MOV R8, RZ, RZ, -R8 ;  /* 0x000000ffff088224 */ /* 0x000fe200078e0a08 */
[----:B------:R-:W-:Y:S01]  /*0c10*/  SEL R2, R5, R3, !P3 ;  /* 0x0000000305027207 */ /* 0x000fe20005800000 */
[----:B------:R-:W-:Y:S01]  /*0c20*/  @!P4 IMAD.MOV R11, RZ, RZ, -R11 ;  /* 0x000000ffff0bc224 */ /* 0x000fe200078e0a0b */
[----:B------:R-:W-:-:S02]  /*0c30*/  ISETP.GT.U32.AND P6, PT, R0, R21, PT ;  /* 0x000000150000720c */ /* 0x000fc40003fc4070 */
[----:B------:R-:W-:Y:S02]  /*0c40*/  ISETP.GE.AND P2, PT, R14, RZ, PT ;  /* 0x000000ff0e00720c */ /* 0x000fe40003f46270 */
[----:B------:R-:W-:Y:S01]  /*0c50*/  SEL R3, R5, R8, !P3 ;  /* 0x0000000805037207 */ /* 0x000fe20005800000 */
[----:B------:R-:W-:Y:S01]  /*0c60*/  IMAD.HI.U32 R8, R7, R37, RZ ;  /* 0x0000002507087227 */ /* 0x000fe200078e00ff */
[----:B------:R-:W-:Y:S02]  /*0c70*/  LOP3.LUT R14, R6, 0xa, RZ, 0xfc, !PT ;  /* 0x0000000a060e7812 */ /* 0x000fe400078efcff */
[----:B------:R-:W-:Y:S01]  /*0c80*/  @!P5 IADD3 R9, R9, -R0, RZ ;  /* 0x800000000909d210 */ /* 0x000fe20007ffe0ff */
[----:B------:R-:W-:Y:S01]  /*0c90*/  IMAD.MOV R8, RZ, RZ, -R8 ;  /* 0x000000ffff087224 */ /* 0x000fe200078e0a08 */
[C---:B------:R-:W-:Y:S02]  /*0ca0*/  ISETP.GT.U32.AND P5, PT, R0.reuse, R13, PT ;  /* 0x0000000d0000720c */ /* 0x040fe40003fa4070 */
[----:B------:R-:W-:Y:S01]  /*0cb0*/  IABS R33, R14 ;  /* 0x0000000e00217213 */ /* 0x000fe20000000000 */
[----:B------:R-:W-:Y:S01]  /*0cc0*/  @!P6 IMAD.IADD R21, R21, 0x1, -R0 ;  /* 0x000000011515e824 */ /* 0x000fe200078e0a00 */
[C---:B------:R-:W-:Y:S01]  /*0cd0*/  ISETP.GT.U32.AND P6, PT, R0.reuse, R25, PT ;  /* 0x000000190000720c */ /* 0x040fe20003fc4070 */
[----:B------:R-:W-:Y:S01]  /*0ce0*/  IMAD R37, R0, R8, R37 ;  /* 0x0000000800257224 */ /* 0x000fe200078e0225 */
[----:B-1----:R-:W-:Y:S01]  /*0cf0*/  LOP3.LUT R16, R6, 0xe, RZ, 0xfc, !PT ;  /* 0x0000000e06107812 */ /* 0x002fe200078efcff */
[----:B------:R-:W-:Y:S01]  /*0d00*/  IMAD.HI.U32 R8, R7, R33, RZ ;  /* 0x0000002107087227 */ /* 0x000fe200078e00ff */
[----:B------:R-:W-:-:S02]  /*0d10*/  ISETP.GE.AND P0, PT, R15, RZ, PT ;  /* 0x000000ff0f00720c */ /* 0x000fc40003f06270 */
[----:B------:R-:W-:Y:S01]  /*0d20*/  IABS R35, R16 ;  /* 0x0000001000237213 */ /* 0x000fe20000000000 */
[----:B------:R-:W-:Y:S01]  /*0d30*/  @!P1 IMAD.MOV R21, RZ, RZ, -R21 ;  /* 0x000000ffff159224 */ /* 0x000fe200078e0a15 */
[----:B------:R-:W-:Y:S01]  /*0d40*/  IADD3 R8, -R8, RZ, RZ ;  /* 0x000000ff08087210 */ /* 0x000fe20007ffe1ff */
[--C-:B------:R-:W-:Y:S01]  /*0d50*/  @!P5 IMAD.IADD R13, R13, 0x1, -R0.reuse ;  /* 0x000000010d0dd824 */ /* 0x100fe200078e0a00 */
[----:B------:R-:W-:Y:S02]  /*0d60*/  LOP3.LUT R15, R6, 0xc, RZ, 0xfc, !PT ;  /* 0x0000000c060f7812 */ /* 0x000fe400078efcff */
[----:B------:R-:W-:Y:S01]  /*0d70*/  SEL R5, R5, R10, !P3 ;  /* 0x0000000a05057207 */ /* 0x000fe20005800000 */
[----:B------:R-:W-:Y:S01]  /*0d80*/  @!P6 IMAD.IADD R25, R25, 0x1, -R0 ;  /* 0x000000011919e824 */ /* 0x000fe200078e0a00 */
[C---:B------:R-:W-:Y:S01]  /*0d90*/  ISETP.GT.U32.AND P6, PT, R0.reuse, R13, PT ;  /* 0x0000000d0000720c */ /* 0x040fe20003fc4070 */
[C---:B------:R-:W-:Y:S01]  /*0da0*/  IMAD R33, R0.reuse, R8, R33 ;  /* 0x0000000800217224 */ /* 0x040fe200078e0221 */
[----:B------:R-:W-:Y:S01]  /*0db0*/  IABS R27, R15 ;  /* 0x0000000f001b7213 */ /* 0x000fe20000000000 */
[----:B------:R-:W-:Y:S01]  /*0dc0*/  IMAD.HI.U32 R8, R7, R35, RZ ;  /* 0x0000002307087227 */ /* 0x000fe200078e00ff */
[----:B------:R-:W-:-:S02]  /*0dd0*/  ISETP.GT.U32.AND P4, PT, R0, R25, PT ;  /* 0x000000190000720c */ /* 0x000fc40003f84070 */
[----:B------:R-:W-:Y:S01]  /*0de0*/  ISETP.GE.AND P1, PT, R14, RZ, PT ;  /* 0x000000ff0e00720c */ /* 0x000fe20003f26270 */
[----:B------:R-:W-:Y:S01]  /*0df0*/  IMAD.HI.U32 R10, R7, R27, RZ ;  /* 0x0000001b070a7227 */ /* 0x000fe200078e00ff */
[----:B------:R-:W-:Y:S02]  /*0e00*/  IADD3 R8, -R8, RZ, RZ ;  /* 0x000000ff08087210 */ /* 0x000fe40007ffe1ff */
[----:B------:R-:W-:Y:S01]  /*0e10*/  ISETP.GT.U32.AND P5, PT, R0, R37, PT ;  /* 0x000000250000720c */ /* 0x000fe20003fa4070 */
[----:B------:R-:W-:Y:S01]  /*0e20*/  IMAD.MOV R10, RZ, RZ, -R10 ;  /* 0x000000ffff0a7224 */ /* 0x000fe200078e0a0a */
[----:B------:R-:W-:Y:S01]  /*0e30*/  LOP3.LUT R14, R6, 0x12, RZ, 0xfc, !PT ;  /* 0x00000012060e7812 */ /* 0x000fe200078efcff */
[--C-:B------:R-:W-:Y:S01]  /*0e40*/  @!P6 IMAD.IADD R13, R13, 0x1, -R0.reuse ;  /* 0x000000010d0de824 */ /* 0x100fe200078e0a00 */
[C---:B------:R-:W-:Y:S01]  /*0e50*/  ISETP.GT.U32.AND P6, PT, R0.reuse, R33, PT ;  /* 0x000000210000720c */ /* 0x040fe20003fc4070 */
[C---:B------:R-:W-:Y:S01]  /*0e60*/  IMAD R35, R0.reuse, R8, R35 ;  /* 0x0000000800237224 */ /* 0x040fe200078e0223 */
[----:B------:R-:W-:Y:S01]  /*0e70*/  IABS R39, R17 ;  /* 0x0000001100277213 */ /* 0x000fe20000000000 */
[----:B------:R-:W-:Y:S01]  /*0e80*/  @!P4 IMAD.IADD R25, R25, 0x1, -R0 ;  /* 0x000000011919c824 */ /* 0x000fe200078e0a00 */
[----:B------:R-:W-:Y:S01]  /*0e90*/  IABS R43, R14 ;  /* 0x0000000e002b7213 */ /* 0x000fe20000000000 */
[----:B------:R-:W-:Y:S01]  /*0ea0*/  IMAD R27, R0, R10, R27 ;  /* 0x0000000a001b7224 */ /* 0x000fe200078e021b */
[----:B------:R-:W-:Y:S01]  /*0eb0*/  ISETP.GE.AND P3, PT, R6, RZ, PT ;  /* 0x000000ff0600720c */ /* 0x000fe20003f66270 */
[----:B------:R-:W-:Y:S01]  /*0ec0*/  @!P0 IMAD.MOV R25, RZ, RZ, -R25 ;  /* 0x000000ffff198224 */ /* 0x000fe200078e0a19 */
[----:B------:R-:W-:Y:S01]  /*0ed0*/  ISETP.GE.AND P4, PT, R15, RZ, PT ;  /* 0x000000ff0f00720c */ /* 0x000fe20003f86270 */
[----:B------:R-:W-:Y:S01]  /*0ee0*/  IMAD.HI.U32 R10, R7, R39, RZ ;  /* 0x00000027070a7227 */ /* 0x000fe200078e00ff */
[----:B------:R-:W-:-:S02]  /*0ef0*/  @!P5 IADD3 R37, R37, -R0, RZ ;  /* 0x800000002525d210 */ /* 0x000fc40007ffe0ff */
[----:B------:R-:W-:Y:S01]  /*0f00*/  LOP3.LUT R15, R6, 0x14, RZ, 0xfc, !PT ;  /* 0x00000014060f7812 */ /* 0x000fe200078efcff */
[----:B------:R-:W-:Y:S01]  /*0f10*/  @!P6 IMAD.IADD R33, R33, 0x1, -R0 ;  /* 0x000000012121e824 */ /* 0x000fe200078e0a00 */
[C---:B------:R-:W-:Y:S01]  /*0f20*/  ISETP.GT.U32.AND P6, PT, R0.reuse, R35, PT ;  /* 0x000000230000720c */ /* 0x040fe20003fc4070 */
[----:B------:R-:W-:Y:S01]  /*0f30*/  IMAD.HI.U32 R8, R7, R43, RZ ;  /* 0x0000002b07087227 */ /* 0x000fe200078e00ff */
[C---:B------:R-:W-:Y:S02]  /*0f40*/  ISETP.GT.U32.AND P5, PT, R0.reuse, R37, PT ;  /* 0x000000250000720c */ /* 0x040fe40003fa4070 */
[----:B------:R-:W-:Y:S01]  /*0f50*/  ISETP.GT.U32.AND P0, PT, R0, R33, PT ;  /* 0x000000210000720c */ /* 0x000fe20003f04070 */
[----:B------:R-:W-:Y:S01]  /*0f60*/  IMAD.MOV R10, RZ, RZ, -R10 ;  /* 0x000000ffff0a7224 */ /* 0x000fe200078e0a0a */
[----:B------:R-:W-:Y:S01]  /*0f70*/  LOP3.LUT R18, R6, 0x18, RZ, 0xfc, !PT ;  /* 0x0000001806127812 */ /* 0x000fe200078efcff */
[----:B------:R-:W-:Y:S01]  /*0f80*/  IMAD.MOV R8, RZ, RZ, -R8 ;  /* 0x000000ffff087224 */ /* 0x000fe200078e0a08 */
[----:B------:R-:W-:Y:S01]  /*0f90*/  IABS R41, R15 ;  /* 0x0000000f00297213 */ /* 0x000fe20000000000 */
[C---:B------:R-:W-:Y:S01]  /*0fa0*/  IMAD R39, R0.reuse, R10, R39 ;  /* 0x0000000a00277224 */ /* 0x040fe200078e0227 */
[----:B------:R-:W-:Y:S01]  /*0fb0*/  IABS R47, R18 ;  /* 0x00000012002f7213 */ /* 0x000fe20000000000 */
[----:B------:R-:W-:Y:S01]  /*0fc0*/  @!P2 IMAD.MOV R13, RZ, RZ, -R13 ;  /* 0x000000ffff0da224 */ /* 0x000fe200078e0a0d */
[C---:B------:R-:W-:Y:S01]  /*0fd0*/  ISETP.GT.U32.AND P2, PT, R0.reuse, R27, PT ;  /* 0x0000001b0000720c */ /* 0x040fe20003f44070 */
[C---:B------:R-:W-:Y:S01]  /*0fe0*/  IMAD R43, R0.reuse, R8, R43 ;  /* 0x00000008002b7224 */ /* 0x040fe200078e022b */
[-C--:B------:R-:W-:Y:S01]  /*0ff0*/  @!P6 IADD3 R35, R35, -R0.reuse, RZ ;  /* 0x800000002323e210 */ /* 0x080fe20007ffe0ff */
[----:B------:R-:W-:Y:S01]  /*1000*/  @!P3 IMAD.MOV R9, RZ, RZ, -R9 ;  /* 0x000000ffff09b224 */ /* 0x000fe200078e0a09 */
[----:B------:R-:W-:Y:S01]  /*1010*/  @!P5 IADD3 R37, R37, -R0, RZ ;  /* 0x800000002525d210 */ /* 0x000fe20007ffe0ff */
[----:B------:R-:W-:Y:S01]  /*1020*/  @!P0 IMAD.IADD R33, R33, 0x1, -R0 ;  /* 0x0000000121218824 */ /* 0x000fe200078e0a00 */
[C---:B------:R-:W-:Y:S01]  /*1030*/  ISETP.GT.U32.AND P6, PT, R0.reuse, R35, PT ;  /* 0x000000230000720c */ /* 0x040fe20003fc4070 */
[----:B------:R-:W-:Y:S01]  /*1040*/  IMAD.HI.U32 R8, R7, R41, RZ ;  /* 0x0000002907087227 */ /* 0x000fe200078e00ff */
[----:B------:R-:W-:-:S02]  /*1050*/  ISETP.GT.U32.AND P0, PT, R0, R39, PT ;  /* 0x000000270000720c */ /* 0x000fc40003f04070 */
[----:B------:R-:W-:Y:S01]  /*1060*/  ISETP.GE.AND P5, PT, R16, RZ, PT ;  /* 0x000000ff1000720c */ /* 0x000fe20003fa6270 */
[----:B------:R-:W-:Y:S01]  /*1070*/  IMAD.MOV R8, RZ, RZ, -R8 ;  /* 0x000000ffff087224 */ /* 0x000fe200078e0a08 */
[----:B------:R-:W-:Y:S01]  /*1080*/  LOP3.LUT R16, R6, 0x16, RZ, 0xfc, !PT ;  /* 0x0000001606107812 */ /* 0x000fe200078efcff */
[----:B------:R-:W-:Y:S01]  /*1090*/  @!P2 IMAD.IADD R27, R27, 0x1, -R0 ;  /* 0x000000011b1ba824 */ /* 0x000fe200078e0a00 */
[----:B------:R-:W-:Y:S01]  /*10a0*/  ISETP.GE.AND P3, PT, R12, RZ, PT ;  /* 0x000000ff0c00720c */ /* 0x000fe20003f66270 */
[----:B------:R-:W-:Y:S01]  /*10b0*/  IMAD.HI.U32 R12, R7, R47, RZ ;  /* 0x0000002f070c7227 */ /* 0x000fe200078e00ff */
[----:B------:R-:W-:Y:S02]  /*10c0*/  IABS R45, R16 ;  /* 0x00000010002d7213 */ /* 0x000fe40000000000 */
[C---:B------:R-:W-:Y:S01]  /*10d0*/  ISETP.GT.U32.AND P2, PT, R0.reuse, R27, PT ;  /* 0x0000001b0000720c */ /* 0x040fe20003f44070 */
[----:B------:R-:W-:Y:S01]  /*10e0*/  IMAD.MOV R12, RZ, RZ, -R12 ;  /* 0x000000ffff0c7224 */ /* 0x000fe200078e0a0c */
[----:B------:R-:W-:Y:S01]  /*10f0*/  @!P6 IADD3 R35, R35, -R0, RZ ;  /* 0x800000002323e210 */ /* 0x000fe20007ffe0ff */
[----:B------:R-:W-:Y:S01]  /*1100*/  IMAD.HI.U32 R10, R7, R45, RZ ;  /* 0x0000002d070a7227 */ /* 0x000fe200078e00ff */
[----:B------:R-:W-:-:S02]  /*1110*/  ISETP.GT.U32.AND P6, PT, R0, R43, PT ;  /* 0x0000002b0000720c */ /* 0x000fc40003fc4070 */
[----:B------:R-:W-:Y:S01]  /*1120*/  @!P0 IADD3 R39, R39, -R0, RZ ;  /* 0x8000000027278210 */ /* 0x000fe20007ffe0ff */
[----:B------:R-:W-:Y:S01]  /*1130*/  IMAD.MOV R10, RZ, RZ, -R10 ;  /* 0x000000ffff0a7224 */ /* 0x000fe200078e0a0a */
[----:B------:R-:W-:Y:S01]  /*1140*/  ISETP.GE.AND P0, PT, R14, RZ, PT ;  /* 0x000000ff0e00720c */ /* 0x000fe20003f06270 */
[----:B------:R-:W-:Y:S01]  /*1150*/  IMAD R41, R0, R8, R41 ;  /* 0x0000000800297224 */ /* 0x000fe200078e0229 */
[----:B------:R-:W-:Y:S01]  /*1160*/  LOP3.LUT R14, R6, 0x1a, RZ, 0xfc, !PT ;  /* 0x0000001a060e7812 */ /* 0x000fe200078efcff */
[----:B------:R-:W-:Y:S01]  /*1170*/  IMAD R47, R0, R12, R47 ;  /* 0x0000000c002f7224 */ /* 0x000fe200078e022f */
[----:B------:R-:W-:Y:S01]  /*1180*/  LOP3.LUT R12, R6, 0x1c, RZ, 0xfc, !PT ;  /* 0x0000001c060c7812 */ /* 0x000fe200078efcff */
[--C-:B------:R-:W-:Y:S01]  /*1190*/  @!P2 IMAD.IADD R27, R27, 0x1, -R0.reuse ;  /* 0x000000011b1ba824 */ /* 0x100fe200078e0a00 */
[----:B------:R-:W-:Y:S01]  /*11a0*/  IABS R49, R14 ;  /* 0x0000000e00317213 */ /* 0x000fe20000000000 */
[----:B------:R-:W-:Y:S01]  /*11b0*/  @!P1 IMAD.MOV R33, RZ, RZ, -R33 ;  /* 0x000000ffff219224 */ /* 0x000fe200078e0a21 */
[----:B------:R-:W-:Y:S01]  /*11c0*/  ISETP.GE.AND P2, PT, R17, RZ, PT ;  /* 0x000000ff1100720c */ /* 0x000fe20003f46270 */
[----:B------:R-:W-:Y:S01]  /*11d0*/  @!P6 IMAD.IADD R43, R43, 0x1, -R0 ;  /* 0x000000012b2be824 */ /* 0x000fe200078e0a00 */
[C---:B------:R-:W-:Y:S01]  /*11e0*/  ISETP.GT.U32.AND P6, PT, R0.reuse, R39, PT ;  /* 0x000000270000720c */ /* 0x040fe20003fc4070 */
[C---:B------:R-:W-:Y:S01]  /*11f0*/  IMAD R45, R0.reuse, R10, R45 ;  /* 0x0000000a002d7224 */ /* 0x040fe200078e022d */
[----:B------:R-:W-:Y:S01]  /*1200*/  @!P4 IADD3 R27, -R27, RZ, RZ ;  /* 0x000000ff1b1bc210 */ /* 0x000fe20007ffe1ff */
[----:B------:R-:W-:Y:S01]  /*1210*/  @!P3 IMAD.MOV R37, RZ, RZ, -R37 ;  /* 0x000000ffff25b224 */ /* 0x000fe200078e0a25 */
[C---:B------:R-:W-:Y:S01]  /*1220*/  ISETP.GT.U32.AND P1, PT, R0.reuse, R43, PT ;  /* 0x0000002b0000720c */ /* 0x040fe20003f24070 */
[----:B------:R-:W-:Y:S01]  /*1230*/  IMAD.HI.U32 R8, R7, R49, RZ ;  /* 0x0000003107087227 */ /* 0x000fe200078e00ff */
[----:B------:R-:W-:-:S02]  /*1240*/  ISETP.GT.U32.AND P3, PT, R0, R41, PT ;  /* 0x000000290000720c */ /* 0x000fc40003f64070 */
[C---:B------:R-:W-:Y:S01]  /*1250*/  ISETP.GT.U32.AND P4, PT, R0.reuse, R45, PT ;  /* 0x0000002d0000720c */ /* 0x040fe20003f84070 */
[----:B------:R-:W-:Y:S01]  /*1260*/  IMAD.MOV R10, RZ, RZ, -R8 ;  /* 0x000000ffff0a7224 */ /* 0x000fe200078e0a08 */
[----:B------:R-:W-:Y:S01]  /*1270*/  IABS R51, R12 ;  /* 0x0000000c00337213 */ /* 0x000fe20000000000 */
[----:B------:R-:W-:Y:S01]  /*1280*/  @!P5 IMAD.MOV R35, RZ, RZ, -R35 ;  /* 0x000000ffff23d224 */ /* 0x000fe200078e0a23 */
[----:B------:R-:W-:Y:S01]  /*1290*/  ISETP.GE.AND P5, PT, R15, RZ, PT ;  /* 0x000000ff0f00720c */ /* 0x000fe20003fa6270 */
[--C-:B------:R-:W-:Y:S01]  /*12a0*/  @!P6 IMAD.IADD R39, R39, 0x1, -R0.reuse ;  /* 0x000000012727e824 */ /* 0x100fe200078e0a00 */
[C---:B------:R-:W-:Y:S01]  /*12b0*/  ISETP.GT.U32.AND P6, PT, R0.reuse, R47, PT ;  /* 0x0000002f0000720c */ /* 0x040fe20003fc4070 */
[----:B------:R-:W-:Y:S01]  /*12c0*/  IMAD R49, R0, R10, R49 ;  /* 0x0000000a00317224 */ /* 0x000fe200078e0231 */
[----:B------:R-:W-:Y:S01]  /*12d0*/  LOP3.LUT R15, R6, 0x1e, RZ, 0xfc, !PT ;  /* 0x0000001e060f7812 */ /* 0x000fe200078efcff */
[----:B------:R-:W-:Y:S01]  /*12e0*/  @!P2 IMAD.MOV R39, RZ, RZ, -R39 ;  /* 0x000000ffff27a224 */ /* 0x000fe200078e0a27 */
[----:B------:R-:W-:Y:S01]  /*12f0*/  @!P1 IADD3 R43, R43, -R0, RZ ;  /* 0x800000002b2b9210 */ /* 0x000fe20007ffe0ff */
[--C-:B------:R-:W-:Y:S01]  /*1300*/  @!P3 IMAD.IADD R41, R41, 0x1, -R0.reuse ;  /* 0x000000012929b824 */ /* 0x100fe200078e0a00 */
[----:B------:R-:W-:Y:S01]  /*1310*/  IABS R53, R15 ;  /* 0x0000000f00357213 */ /* 0x000fe20000000000 */
[----:B------:R-:W-:Y:S01]  /*1320*/  @!P4 IMAD.IADD R45, R45, 0x1, -R0 ;  /* 0x000000012d2dc824 */ /* 0x000fe200078e0a00 */
[----:B------:R-:W-:Y:S01]  /*1330*/  ISETP.GE.AND P1, PT, R16, RZ, PT ;  /* 0x000000ff1000720c */ /* 0x000fe20003f26270 */
[----:B------:R-:W-:Y:S01]  /*1340*/  @!P0 IMAD.MOV R43, RZ, RZ, -R43 ;  /* 0x000000ffff2b8224 */ /* 0x000fe200078e0a2b */
[C---:B------:R-:W-:Y:S01]  /*1350*/  ISETP.GT.U32.AND P4, PT, R0.reuse, R41, PT ;  /* 0x000000290000720c */ /* 0x040fe20003f84070 */
[----:B------:R-:W-:Y:S01]  /*1360*/  IMAD.HI.U32 R8, R7, R51, RZ ;  /* 0x0000003307087227 */ /* 0x000fe200078e00ff */
[----:B------:R-:W-:-:S02]  /*1370*/  ISETP.GT.U32.AND P0, PT, R0, R49, PT ;  /* 0x000000310000720c */ /* 0x000fc40003f04070 */
[----:B------:R-:W-:Y:S01]  /*1380*/  @!P6 IADD3 R47, R47, -R0, RZ ;  /* 0x800000002f2fe210 */ /* 0x000fe20007ffe0ff */
[----:B------:R-:W-:Y:S01]  /*1390*/  IMAD.MOV R8, RZ, RZ, -R8 ;  /* 0x000000ffff087224 */ /* 0x000fe200078e0a08 */
[C---:B------:R-:W-:Y:S02]  /*13a0*/  ISETP.GT.U32.AND P6, PT, R0.reuse, R45, PT ;  /* 0x0000002d0000720c */ /* 0x040fe40003fc4070 */
[C---:B------:R-:W-:Y:S01]  /*13b0*/  ISETP.GT.U32.AND P2, PT, R0.reuse, R47, PT ;  /* 0x0000002f0000720c */ /* 0x040fe20003f44070 */
[----:B------:R-:W-:Y:S01]  /*13c0*/  IMAD R51, R0, R8, R51 ;  /* 0x0000000800337224 */ /* 0x000fe200078e0233 */
[----:B------:R-:W-:Y:S01]  /*13d0*/  LOP3.LUT R16, R6, 0x20, RZ, 0xfc, !PT ;  /* 0x0000002006107812 */ /* 0x000fe200078efcff */
[----:B------:R-:W-:Y:S01]  /*13e0*/  IMAD.HI.U32 R8, R7, R53, RZ ;  /* 0x0000003507087227 */ /* 0x000fe200078e00ff */
[----:B------:R-:W-:Y:S02]  /*13f0*/  ISETP.GE.AND P3, PT, R18, RZ, PT ;  /* 0x000000ff1200720c */ /* 0x000fe40003f66270 */
[----:B------:R-:W-:Y:S01]  /*1400*/  IABS R55, R16 ;  /* 0x0000001000377213 */ /* 0x000fe20000000000 */
[--C-:B------:R-:W-:Y:S01]  /*1410*/  @!P4 IMAD.IADD R41, R41, 0x1, -R0.reuse ;  /* 0x000000012929c824 */ /* 0x100fe200078e0a00 */
[----:B------:R-:W-:Y:S01]  /*1420*/  ISETP.GE.AND P4, PT, R14, RZ, PT ;  /* 0x000000ff0e00720c */ /* 0x000fe20003f86270 */
[--C-:B------:R-:W-:Y:S01]  /*1430*/  @!P0 IMAD.IADD R49, R49, 0x1, -R0.reuse ;  /* 0x0000000131318824 */ /* 0x100fe200078e0a00 */
[----:B------:R-:W-:Y:S01]  /*1440*/  LOP3.LUT R14, R6, 0x26, RZ, 0xfc, !PT ;  /* 0x00000026060e7812 */ /* 0x000fe200078efcff */
[----:B------:R-:W-:Y:S01]  /*1450*/  @!P5 IMAD.MOV R41, RZ, RZ, -R41 ;  /* 0x000000ffff29d224 */ /* 0x000fe200078e0a29 */
[----:B------:R-:W-:Y:S01]  /*1460*/  @!P6 IADD3 R45, R45, -R0, RZ ;  /* 0x800000002d2de210 */ /* 0x000fe20007ffe0ff */
[----:B------:R-:W-:Y:S01]  /*1470*/  @!P2 IMAD.IADD R47, R47, 0x1, -R0 ;  /* 0x000000012f2fa824 */ /* 0x000fe200078e0a00 */
[----:B------:R-:W-:Y:S01]  /*1480*/  ISETP.GE.AND P2, PT, R12, RZ, PT ;  /* 0x000000ff0c00720c */ /* 0x000fe20003f46270 */
[----:B------:R-:W-:Y:S01]  /*1490*/  IMAD.MOV R8, RZ, RZ, -R8 ;  /* 0x000000ffff087224 */ /* 0x000fe200078e0a08 */
[----:B------:R-:W-:Y:S01]  /*14a0*/  LOP3.LUT R12, R6, 0x22, RZ, 0xfc, !PT ;  /* 0x00000022060c7812 */ /* 0x000fe200078efcff */
[----:B------:R-:W-:Y:S01]  /*14b0*/  IMAD.HI.U32 R10, R7, R55, RZ ;  /* 0x00000037070a7227 */ /* 0x000fe200078e00ff */
[----:B------:R-:W-:-:S02]  /*14c0*/  ISETP.GT.U32.AND P6, PT, R0, R51, PT ;  /* 0x000000330000720c */ /* 0x000fc40003fc4070 */
[----:B------:R-:W-:Y:S01]  /*14d0*/  IABS R57, R12 ;  /* 0x0000000c00397213 */ /* 0x000fe20000000000 */
[C---:B------:R-:W-:Y:S01]  /*14e0*/  IMAD R53, R0.reuse, R8, R53 ;  /* 0x0000000800357224 */ /* 0x040fe200078e0235 */
[----:B------:R-:W-:Y:S01]  /*14f0*/  ISETP.GT.U32.AND P5, PT, R0, R49, PT ;  /* 0x000000310000720c */ /* 0x000fe20003fa4070 */
[----:B------:R-:W-:Y:S01]  /*1500*/  @!P1 IMAD.MOV R45, RZ, RZ, -R45 ;  /* 0x000000ffff2d9224 */ /* 0x000fe200078e0a2d */
[----:B------:R-:W-:Y:S01]  /*1510*/  IADD3 R10, -R10, RZ, RZ ;  /* 0x000000ff0a0a7210 */ /* 0x000fe20007ffe1ff */
[----:B------:R-:W-:Y:S01]  /*1520*/  IMAD.HI.U32 R8, R7, R57, RZ ;  /* 0x0000003907087227 */ /* 0x000fe200078e00ff */
[----:B------:R-:W-:Y:S02]  /*1530*/  ISETP.GT.U32.AND P1, PT, R0, R53, PT ;  /* 0x000000350000720c */ /* 0x000fe40003f24070 */
[----:B------:R-:W-:Y:S01]  /*1540*/  IABS R61, R14 ;  /* 0x0000000e003d7213 */ /* 0x000fe20000000000 */
[----:B------:R-:W-:Y:S01]  /*1550*/  IMAD.MOV R8, RZ, RZ, -R8 ;  /* 0x000000ffff087224 */ /* 0x000fe200078e0a08 */
[----:B------:R-:W-:Y:S01]  /*1560*/  ISETP.GE.AND P0, PT, R15, RZ, PT ;  /* 0x000000ff0f00720c */ /* 0x000fe20003f06270 */
[--C-:B------:R-:W-:Y:S01]  /*1570*/  @!P6 IMAD.IADD R51, R51, 0x1, -R0.reuse ;  /* 0x000000013333e824 */ /* 0x100fe200078e0a00 */
[----:B------:R-:W-:Y:S01]  /*1580*/  LOP3.LUT R15, R6, 0x28, RZ, 0xfc, !PT ;  /* 0x00000028060f7812 */ /* 0x000fe200078efcff */
[C---:B------:R-:W-:Y:S01]  /*1590*/  IMAD R57, R0.reuse, R8, R57 ;  /* 0x0000000800397224 */ /* 0x040fe200078e0239 */
[----:B------:R-:W-:Y:S01]  /*15a0*/  @!P3 IADD3 R47, -R47, RZ, RZ ;  /* 0x000000ff2f2fb210 */ /* 0x000fe20007ffe1ff */
[----:B------:R-:W-:Y:S01]  /*15b0*/  @!P5 IMAD.IADD R49, R49, 0x1, -R0 ;  /* 0x000000013131d824 */ /* 0x000fe200078e0a00 */
[C---:B------:R-:W-:Y:S01]  /*15c0*/  ISETP.GT.U32.AND P6, PT, R0.reuse, R51, PT ;  /* 0x000000330000720c */ /* 0x040fe20003fc4070 */
[----:B------:R-:W-:Y:S01]  /*15d0*/  IMAD R55, R0, R10, R55 ;  /* 0x0000000a00377224 */ /* 0x000fe200078e0237 */
[----:B------:R-:W-:Y:S01]  /*15e0*/  LOP3.LUT R10, R6, 0x24, RZ, 0xfc, !PT ;  /* 0x00000024060a7812 */ /* 0x000fe200078efcff */
[----:B------:R-:W-:Y:S01]  /*15f0*/  @!P4 IMAD.MOV R49, RZ, RZ, -R49 ;  /* 0x000000ffff31c224 */ /* 0x000fe200078e0a31 */
[----:B------:R-:W-:-:S02]  /*1600*/  ISETP.GT.U32.AND P4, PT, R0, R57, PT ;  /* 0x000000390000720c */ /* 0x000fc40003f84070 */
[C---:B------:R-:W-:Y:S02]  /*1610*/  ISETP.GT.U32.AND P5, PT, R0.reuse, R55, PT ;  /* 0x000000370000720c */ /* 0x040fe40003fa4070 */
[----:B------:R-:W-:Y:S02]  /*1620*/  IABS R59, R10 ;  /* 0x0000000a003b7213 */ /* 0x000fe40000000000 */
[----:B------:R-:W-:Y:S02]  /*1630*/  @!P1 IADD3 R53, R53, -R0, RZ ;  /* 0x8000000035359210 */ /* 0x000fe40007ffe0ff */
[----:B------:R-:W-:Y:S01]  /*1640*/  IABS R67, R15 ;  /* 0x0000000f00437213 */ /* 0x000fe20000000000 */
[----:B------:R-:W-:Y:S01]  /*1650*/  @!P6 IMAD.IADD R51, R51, 0x1, -R0 ;  /* 0x000000013333e824 */ /* 0x000fe200078e0a00 */
[----:B------:R-:W-:Y:S01]  /*1660*/  ISETP.GT.U32.AND P1, PT, R0, R53, PT ;  /* 0x000000350000720c */ /* 0x000fe20003f24070 */
[----:B------:R-:W-:Y:S01]  /*1670*/  IMAD.HI.U32 R8, R7, R59, RZ ;  /* 0x0000003b07087227 */ /* 0x000fe200078e00ff */
[----:B------:R-:W-:-:S02]  /*1680*/  ISETP.GE.AND P3, PT, R16, RZ, PT ;  /* 0x000000ff1000720c */ /* 0x000fc40003f66270 */
[----:B------:R-:W-:Y:S01]  /*1690*/  ISETP.GE.AND P6, PT, R12, RZ, PT ;  /* 0x000000ff0c00720c */ /* 0x000fe20003fc6270 */
[--C-:B------:R-:W-:Y:S01]  /*16a0*/  @!P4 IMAD.IADD R57, R57, 0x1, -R0.reuse ;  /* 0x000000013939c824 */ /* 0x100fe200078e0a00 */
[----:B------:R-:W-:Y:S01]  /*16b0*/  LOP3.LUT R17, R6, 0x30, RZ, 0xfc, !PT ;  /* 0x0000003006117812 */ /* 0x000fe200078efcff */
[----:B------:R-:W-:Y:S01]  /*16c0*/  @!P2 IMAD.MOV R51, RZ, RZ, -R51 ;  /* 0x000000ffff33a224 */ /* 0x000fe200078e0a33 */
[----:B------:R-:W-:Y:S01]  /*16d0*/  ISETP.GE.AND P2, PT, R10, RZ, PT ;  /* 0x000000ff0a00720c */ /* 0x000fe20003f46270 */
[----:B------:R-:W-:Y:S01]  /*16e0*/  IMAD.HI.U32 R10, R7, R61, RZ ;  /* 0x0000003d070a7227 */ /* 0x000fe200078e00ff */
[----:B------:R-:W-:Y:S02]  /*16f0*/  ISETP.GT.U32.AND P4, PT, R0, R57, PT ;  /* 0x000000390000720c */ /* 0x000fe40003f84070 */
[----:B------:R-:W-:Y:S01]  /*1700*/  IABS R77, R17 ;  /* 0x00000011004d7213 */ /* 0x000fe20000000000 */
[----:B------:R-:W-:Y:S01]  /*1710*/  @!P5 IMAD.IADD R55, R55, 0x1, -R0 ;  /* 0x000000013737d824 */ /* 0x000fe200078e0a00 */
[----:B------:R-:W-:Y:S01]  /*1720*/  @!P1 IADD3 R53, R53, -R0, RZ ;  /* 0x8000000035359210 */ /* 0x000fe20007ffe0ff */
[----:B------:R-:W-:Y:S01]  /*1730*/  IMAD.MOV R10, RZ, RZ, -R10 ;  /* 0x000000ffff0a7224 */ /* 0x000fe200078e0a0a */
[----:B------:R-:W-:Y:S01]  /*1740*/  ISETP.GE.AND P1, PT, R14, RZ, PT ;  /* 0x000000ff0e00720c */ /* 0x000fe20003f26270 */
[----:B------:R-:W-:Y:S01]  /*1750*/  IMAD.MOV R8, RZ, RZ, -R8 ;  /* 0x000000ffff087224 */ /* 0x000fe200078e0a08 */
[C---:B------:R-:W-:Y:S01]  /*1760*/  ISETP.GT.U32.AND P5, PT, R0.reuse, R55, PT ;  /* 0x000000370000720c */ /* 0x040fe20003fa4070 */
[----:B------:R-:W-:Y:S01]  /*1770*/  IMAD R61, R0, R10, R61 ;  /* 0x0000000a003d7224 */ /* 0x000fe200078e023d */
[----:B------:R-:W-:Y:S01]  /*1780*/  LOP3.LUT R16, R6, 0x2e, RZ, 0xfc, !PT ;  /* 0x0000002e06107812 */ /* 0x000fe200078efcff */
[----:B------:R-:W-:Y:S01]  /*1790*/  IMAD R59, R0, R8, R59 ;  /* 0x00000008003b7224 */ /* 0x000fe200078e023b */
[----:B------:R-:W-:Y:S01]  /*17a0*/  LOP3.LUT R8, R6, 0x2a, RZ, 0xfc, !PT ;  /* 0x0000002a06087812 */ /* 0x000fe200078efcff */
[----:B------:R-:W-:Y:S01]  /*17b0*/  IMAD.HI.U32 R12, R7, R67, RZ ;  /* 0x00000043070c7227 */ /* 0x000fe200078e00ff */
[----:B------:R-:W-:-:S02]  /*17c0*/  @!P4 IADD3 R57, R57, -R0, RZ ;  /* 0x800000003939c210 */ /* 0x000fc40007ffe0ff */
[C---:B------:R-:W-:Y:S01]  /*17d0*/  ISETP.GT.U32.AND P4, PT, R0.reuse, R61, PT ;  /* 0x0000003d0000720c */ /* 0x040fe20003f84070 */
[----:B------:R-:W-:Y:S01]  /*17e0*/  @!P0 IMAD.MOV R53, RZ, RZ, -R53 ;  /* 0x000000ffff358224 */ /* 0x000fe200078e0a35 */
[C---:B------:R-:W-:Y:S01]  /*17f0*/  ISETP.GT.U32.AND P0, PT, R0.reuse, R59, PT ;  /* 0x0000003b0000720c */ /* 0x040fe20003f04070 */
[----:B------:R-:W-:Y:S01]  /*1800*/  IMAD.MOV R12, RZ, RZ, -R12 ;  /* 0x000000ffff0c7224 */ /* 0x000fe200078e0a0c */
[----:B------:R-:W-:Y:S01]  /*1810*/  IABS R65, R8 ;  /* 0x0000000800417213 */ /* 0x000fe20000000000 */
[----:B------:R-:W-:Y:S01]  /*1820*/  @!P6 IMAD.MOV R57, RZ, RZ, -R57 ;  /* 0x000000ffff39e224 */ /* 0x000fe200078e0a39 */
[----:B------:R-:W-:Y:S01]  /*1830*/  @!P5 IADD3 R55, R55, -R0, RZ ;  /* 0x800000003737d210 */ /* 0x000fe20007ffe0ff */
[----:B------:R-:W-:Y:S01]  /*1840*/  IMAD R67, R0, R12, R67 ;  /* 0x0000000c00437224 */ /* 0x000fe200078e0243 */
[----:B------:R-:W-:Y:S01]  /*1850*/  ISETP.GE.AND P5, PT, R15, RZ, PT ;  /* 0x000000ff0f00720c */ /* 0x000fe20003fa6270 */
[----:B------:R-:W-:Y:S01]  /*1860*/  IMAD.HI.U32 R14, R7, R77, RZ ;  /* 0x0000004d070e7227 */ /* 0x000fe200078e00ff */
[----:B------:R-:W-:-:S02]  /*1870*/  LOP3.LUT R15, R6, 0x2c, RZ, 0xfc, !PT ;  /* 0x0000002c060f7812 */ /* 0x000fc400078efcff */
[----:B------:R-:W-:Y:S01]  /*1880*/  ISETP.GT.U32.AND P6, PT, R0, R67, PT ;  /* 0x000000430000720c */ /* 0x000fe20003fc4070 */
[----:B------:R-:W-:Y:S01]  /*1890*/  @!P4 IMAD.IADD R61, R61, 0x1, -R0 ;  /* 0x000000013d3dc824 */ /* 0x000fe200078e0a00 */
[----:B------:R-:W-:Y:S01]  /*18a0*/  IABS R63, R15 ;  /* 0x0000000f003f7213 */ /* 0x000fe20000000000 */
[----:B------:R-:W-:Y:S01]  /*18b0*/  @!P3 IMAD.MOV R55, RZ, RZ, -R55 ;  /* 0x000000ffff37b224 */ /* 0x000fe200078e0a37 */
[----:B------:R-:W-:Y:S01]  /*18c0*/  ISETP.GE.AND P3, PT, R8, RZ, PT ;  /* 0x000000ff0800720c */ /* 0x000fe20003f66270 */
[C---:B------:R-:W-:Y:S01]  /*18d0*/  IMAD.HI.U32 R8, R7.reuse, R65, RZ ;  /* 0x0000004107087227 */ /* 0x040fe200078e00ff */
[----:B------:R-:W-:Y:S02]  /*18e0*/  ISETP.GT.U32.AND P4, PT, R0, R61, PT ;  /* 0x0000003d0000720c */ /* 0x000fe40003f84070 */
[----:B------:R-:W-:Y:S01]  /*18f0*/  IABS R69, R16 ;  /* 0x0000001000457213 */ /* 0x000fe20000000000 */
[----:B------:R-:W-:Y:S01]  /*1900*/  IMAD.HI.U32 R10, R7, R63, RZ ;  /* 0x0000003f070a7227 */ /* 0x000fe200078e00ff */
[----:B------:R-:W-:-:S02]  /*1910*/  LOP3.LUT R19, R6, 0x38, RZ, 0xfc, !PT ;  /* 0x0000003806137812 */ /* 0x000fc400078efcff */
[----:B------:R-:W-:Y:S01]  /*1920*/  LOP3.LUT R18, R6, 0x36, RZ, 0xfc, !PT ;  /* 0x0000003606127812 */ /* 0x000fe200078efcff */
[----:B------:R-:W-:Y:S01]  /*1930*/  @!P0 IMAD.IADD R59, R59, 0x1, -R0 ;  /* 0x000000013b3b8824 */ /* 0x000fe200078e0a00 */
[----:B------:R-:W-:Y:S01]  /*1940*/  IADD3 R10, -R10, RZ, RZ ;  /* 0x000000ff0a0a7210 */ /* 0x000fe20007ffe1ff */
[----:B------:R-:W-:Y:S01]  /*1950*/  IMAD.MOV R8, RZ, RZ, -R8 ;  /* 0x000000ffff087224 */ /* 0x000fe200078e0a08 */
[----:B------:R-:W-:Y:S01]  /*1960*/  IABS R79, R19 ;  /* 0x00000013004f7213 */ /* 0x000fe20000000000 */
[--C-:B------:R-:W-:Y:S01]  /*1970*/  @!P6 IMAD.IADD R67, R67, 0x1, -R0.reuse ;  /* 0x000000014343e824 */ /* 0x100fe200078e0a00 */
[C---:B------:R-:W-:Y:S01]  /*1980*/  ISETP.GT.U32.AND P0, PT, R0.reuse, R59, PT ;  /* 0x0000003b0000720c */ /* 0x040fe20003f04070 */
[C---:B------:R-:W-:Y:S01]  /*1990*/  IMAD R65, R0.reuse, R8, R65 ;  /* 0x0000000800417224 */ /* 0x040fe200078e0241 */
[----:B------:R-:W-:Y:S01]  /*19a0*/  IABS R75, R18 ;  /* 0x00000012004b7213 */ /* 0x000fe20000000000 */
[C---:B------:R-:W-:Y:S02]  /*19b0*/  IMAD R63, R0.reuse, R10, R63 ;  /* 0x0000000a003f7224 */ /* 0x040fe400078e023f */
[----:B------:R-:W-:Y:S01]  /*19c0*/  @!P4 IMAD.IADD R61, R61, 0x1, -R0 ;  /* 0x000000013d3dc824 */ /* 0x000fe200078e0a00 */
[C---:B------:R-:W-:Y:S01]  /*19d0*/  ISETP.GT.U32.AND P4, PT, R0.reuse, R65, PT ;  /* 0x000000410000720c */ /* 0x040fe20003f84070 */
[----:B------:R-:W-:Y:S01]  /*19e0*/  IMAD.MOV R14, RZ, RZ, -R14 ;  /* 0x000000ffff0e7224 */ /* 0x000fe200078e0a0e */
[----:B------:R-:W-:Y:S01]  /*19f0*/  ISETP.GT.U32.AND P6, PT, R0, R63, PT ;  /* 0x0000003f0000720c */ /* 0x000fe20003fc4070 */
[----:B------:R-:W-:Y:S01]  /*1a00*/  IMAD.HI.U32 R12, R7, R69, RZ ;  /* 0x00000045070c7227 */ /* 0x000fe200078e00ff */
[----:B------:R-:W-:-:S03]  /*1a10*/  @!P1 IADD3 R61, -R61, RZ, RZ ;  /* 0x000000ff3d3d9210 */ /* 0x000fc60007ffe1ff */
[----:B------:R-:W-:Y:S01]  /*1a20*/  @!P0 IADD3 R59, R59, -R0, RZ ;  /* 0x800000003b3b8210 */ /* 0x000fe20007ffe0ff */
[----:B------:R-:W-:Y:S01]  /*1a30*/  IMAD R77, R0, R14, R77 ;  /* 0x0000000e004d7224 */ /* 0x000fe200078e024d */
[----:B------:R-:W-:Y:S01]  /*1a40*/  ISETP.GE.AND P0, PT, R15, RZ, PT ;  /* 0x000000ff0f00720c */ /* 0x000fe20003f06270 */
[----:B------:R-:W-:Y:S01]  /*1a50*/  IMAD.MOV R12, RZ, RZ, -R12 ;  /* 0x000000ffff0c7224 */ /* 0x000fe200078e0a0c */
[C---:B------:R-:W-:Y:S01]  /*1a60*/  LOP3.LUT R14, R6.reuse, 0x32, RZ, 0xfc, !PT ;  /* 0x00000032060e7812 */ /* 0x040fe200078efcff */
[----:B------:R-:W-:Y:S01]  /*1a70*/  @!P2 IMAD.MOV R59, RZ, RZ, -R59 ;  /* 0x000000ffff3ba224 */ /* 0x000fe200078e0a3b */
[----:B------:R-:W-:Y:S01]  /*1a80*/  LOP3.LUT R15, R6, 0x34, RZ, 0xfc, !PT ;  /* 0x00000034060f7812 */ /* 0x000fe200078efcff */
[----:B------:R-:W-:Y:S01]  /*1a90*/  @!P4 IMAD.IADD R65, R65, 0x1, -R0 ;  /* 0x000000014141c824 */ /* 0x000fe200078e0a00 */
[----:B------:R-:W-:Y:S01]  /*1aa0*/  IABS R71, R14 ;  /* 0x0000000e00477213 */ /* 0x000fe20000000000 */
[----:B------:R-:W-:Y:S01]  /*1ab0*/  IMAD R69, R0, R12, R69 ;  /* 0x0000000c00457224 */ /* 0x000fe200078e0245 */
[----:B------:R-:W-:-:S02]  /*1ac0*/  IABS R73, R15 ;  /* 0x0000000f00497213 */ /* 0x000fc40000000000 */
[C---:B------:R-:W-:Y:S01]  /*1ad0*/  ISETP.GT.U32.AND P4, PT, R0.reuse, R67, PT ;  /* 0x000000430000720c */ /* 0x040fe20003f84070 */
[----:B------:R-:W-:Y:S01]  /*1ae0*/  IMAD.HI.U32 R8, R7, R71, RZ ;  /* 0x0000004707087227 */ /* 0x000fe200078e00ff */
[----:B------:R-:W-:Y:S02]  /*1af0*/  @!P6 IADD3 R63, R63, -R0, RZ ;  /* 0x800000003f3fe210 */ /* 0x000fe40007ffe0ff */
[C---:B------:R-:W-:Y:S01]  /*1b00*/  ISETP.GT.U32.AND P2, PT, R0.reuse, R65, PT ;  /* 0x000000410000720c */ /* 0x040fe20003f44070 */
[----:B------:R-:W-:Y:S01]  /*1b10*/  IMAD.HI.U32 R10, R7, R73, RZ ;  /* 0x00000049070a7227 */ /* 0x000fe200078e00ff */
[C---:B------:R-:W-:Y:S02]  /*1b20*/  ISETP.GT.U32.AND P6, PT, R0.reuse, R63, PT ;  /* 0x0000003f0000720c */ /* 0x040fe40003fc4070 */
[----:B------:R-:W-:Y:S01]  /*1b30*/  ISETP.GT.U32.AND P1, PT, R0, R69, PT ;  /* 0x000000450000720c */ /* 0x000fe20003f24070 */
[----:B------:R-:W-:Y:S02]  /*1b40*/  IMAD.MOV R8, RZ, RZ, -R8 ;  /* 0x000000ffff087224 */ /* 0x000fe400078e0a08 */
[----:B------:R-:W-:-:S02]  /*1b50*/  IMAD.MOV R12, RZ, RZ, -R10 ;  /* 0x000000ffff0c7224 */ /* 0x000fc400078e0a0a */
[C---:B------:R-:W-:Y:S02]  /*1b60*/  IMAD R71, R0.reuse, R8, R71 ;  /* 0x0000000800477224 */ /* 0x040fe400078e0247 */
[--C-:B------:R-:W-:Y:S01]  /*1b70*/  @!P4 IMAD.IADD R67, R67, 0x1, -R0.reuse ;  /* 0x000000014343c824 */ /* 0x100fe200078e0a00 */
[C---:B------:R-:W-:Y:S01]  /*1b80*/  ISETP.GT.U32.AND P4, PT, R0.reuse, R77, PT ;  /* 0x0000004d0000720c */ /* 0x040fe20003f84070 */
[----:B------:R-:W-:Y:S01]  /*1b90*/  IMAD R73, R0, R12, R73 ;  /* 0x0000000c00497224 */ /* 0x000fe200078e0249 */
[----:B------:R-:W-:Y:S01]  /*1ba0*/  LOP3.LUT R12, R6, 0x3a, RZ, 0xfc, !PT ;  /* 0x0000003a060c7812 */ /* 0x000fe200078efcff */
[--C-:B------:R-:W-:Y:S01]  /*1bb0*/  @!P2 IMAD.IADD R65, R65, 0x1, -R0.reuse ;  /* 0x000000014141a824 */ /* 0x100fe200078e0a00 */
[C---:B------:R-:W-:Y:S01]  /*1bc0*/  ISETP.GT.U32.AND P2, PT, R0.reuse, R71, PT ;  /* 0x000000470000720c */ /* 0x040fe20003f44070 */
[--C-:B------:R-:W-:Y:S01]  /*1bd0*/  @!P6 IMAD.IADD R63, R63, 0x1, -R0.reuse ;  /* 0x000000013f3fe824 */ /* 0x100fe200078e0a00 */
[----:B------:R-:W-:Y:S01]  /*1be0*/  ISETP.GT.U32.AND P6, PT, R0, R73, PT ;  /* 0x000000490000720c */ /* 0x000fe20003fc4070 */
[----:B------:R-:W-:Y:S01]  /*1bf0*/  @!P1 IMAD.IADD R69, R69, 0x1, -R0 ;  /* 0x0000000145459824 */ /* 0x000fe200078e0a00 */
[----:B------:R-:W-:Y:S01]  /*1c00*/  ISETP.GE.AND P1, PT, R16, RZ, PT ;  /* 0x000000ff1000720c */ /* 0x000fe20003f26270 */
[----:B------:R-:W-:Y:S01]  /*1c10*/  IMAD.HI.U32 R10, R7, R79, RZ ;  /* 0x0000004f070a7227 */ /* 0x000fe200078e00ff */
[----:B------:R-:W-:-:S02]  /*1c20*/  LOP3.LUT R16, R6, 0x3c, RZ, 0xfc, !PT ;  /* 0x0000003c06107812 */ /* 0x000fc400078efcff */
[----:B------:R-:W-:Y:S01]  /*1c30*/  IABS R81, R12 ;  /* 0x0000000c00517213 */ /* 0x000fe20000000000 */
[--C-:B------:R-:W-:Y:S01]  /*1c40*/  @!P4 IMAD.IADD R77, R77, 0x1, -R0.reuse ;  /* 0x000000014d4dc824 */ /* 0x100fe200078e0a00 */
[----:B------:R-:W-:Y:S01]  /*1c50*/  IADD3 R10, -R10, RZ, RZ ;  /* 0x000000ff0a0a7210 */ /* 0x000fe20007ffe1ff */
[----:B------:R-:W-:Y:S01]  /*1c60*/  @!P5 IMAD.MOV R67, RZ, RZ, -R67 ;  /* 0x000000ffff43d224 */ /* 0x000fe200078e0a43 */
[----:B------:R-:W-:Y:S01]  /*1c70*/  IABS R83, R16 ;  /* 0x0000001000537213 */ /* 0x000fe20000000000 */
[----:B------:R-:W-:Y:S01]  /*1c80*/  IMAD.HI.U32 R8, R7, R75, RZ ;  /* 0x0000004b07087227 */ /* 0x000fe200078e00ff */
[----:B------:R-:W-:Y:S02]  /*1c90*/  @!P2 IADD3 R71, R71, -R0, RZ ;  /* 0x800000004747a210 */ /* 0x000fe40007ffe0ff */
[C---:B------:R-:W-:Y:S01]  /*1ca0*/  ISETP.GT.U32.AND P2, PT, R0.reuse, R69, PT ;  /* 0x000000450000720c */ /* 0x040fe20003f44070 */
[----:B------:R-:W-:Y:S01]  /*1cb0*/  @!P6 IMAD.IADD R73, R73, 0x1, -R0 ;  /* 0x000000014949e824 */ /* 0x000fe200078e0a00 */
[C---:B------:R-:W-:Y:S01]  /*1cc0*/  ISETP.GT.U32.AND P6, PT, R0.reuse, R77, PT ;  /* 0x0000004d0000720c */ /* 0x040fe20003fc4070 */
[----:B------:R-:W-:Y:S01]  /*1cd0*/  IMAD.MOV R8, RZ, RZ, -R8 ;  /* 0x000000ffff087224 */ /* 0x000fe200078e0a08 */
[C---:B------:R-:W-:Y:S01]  /*1ce0*/  ISETP.GT.U32.AND P5, PT, R0.reuse, R71, PT ;  /* 0x000000470000720c */ /* 0x040fe20003fa4070 */
[C---:B------:R-:W-:Y:S01]  /*1cf0*/  IMAD R79, R0.reuse, R10, R79 ;  /* 0x0000000a004f7224 */ /* 0x040fe200078e024f */
[----:B------:R-:W-:Y:S01]  /*1d00*/  ISETP.GE.AND P4, PT, R17, RZ, PT ;  /* 0x000000ff1100720c */ /* 0x000fe20003f86270 */
[----:B------:R-:W-:Y:S01]  /*1d10*/  @!P3 IMAD.MOV R65, RZ, RZ, -R65 ;  /* 0x000000ffff41b224 */ /* 0x000fe200078e0a41 */
[C---:B------:R-:W-:Y:S01]  /*1d20*/  ISETP.GT.U32.AND P3, PT, R0.reuse, R73, PT ;  /* 0x000000490000720c */ /* 0x040fe20003f64070 */
[----:B------:R-:W-:Y:S01]  /*1d30*/  IMAD R75, R0, R8, R75 ;  /* 0x00000008004b7224 */ /* 0x000fe200078e024b */
[----:B------:R-:W-:Y:S01]  /*1d40*/  @!P0 IADD3 R63, -R63, RZ, RZ ;  /* 0x000000ff3f3f8210 */ /* 0x000fe20007ffe1ff */
[----:B------:R-:W-:Y:S01]  /*1d50*/  IMAD.HI.U32 R8, R7, R81, RZ ;  /* 0x0000005107087227 */ /* 0x000fe200078e00ff */
[----:B------:R-:W-:-:S02]  /*1d60*/  LOP3.LUT R17, R6, 0x50, RZ, 0xfc, !PT ;  /* 0x0000005006117812 */ /* 0x000fc400078efcff */
[----:B------:R-:W-:Y:S01]  /*1d70*/  ISETP.GT.U32.AND P0, PT, R0, R75, PT ;  /* 0x0000004b0000720c */ /* 0x000fe20003f04070 */
[--C-:B------:R-:W-:Y:S01]  /*1d80*/  @!P2 IMAD.IADD R69, R69, 0x1, -R0.reuse ;  /* 0x000000014545a824 */ /* 0x100fe200078e0a00 */
[----:B------:R-:W-:Y:S01]  /*1d90*/  ISETP.GE.AND P2, PT, R14, RZ, PT ;  /* 0x000000ff0e00720c */ /* 0x000fe20003f46270 */
[--C-:B------:R-:W-:Y:S01]  /*1da0*/  @!P6 IMAD.IADD R77, R77, 0x1, -R0.reuse ;  /* 0x000000014d4de824 */ /* 0x100fe200078e0a00 */
[----:B------:R-:W-:Y:S01]  /*1db0*/  ISETP.GT.U32.AND P6, PT, R0, R79, PT ;  /* 0x0000004f0000720c */ /* 0x000fe20003fc4070 */
[----:B------:R-:W-:Y:S01]  /*1dc0*/  @!P5 IMAD.IADD R71, R71, 0x1, -R0 ;  /* 0x000000014747d824 */ /* 0x000fe200078e0a00 */
[----:B------:R-:W-:Y:S01]  /*1dd0*/  ISETP.GE.AND P5, PT, R15, RZ, PT ;  /* 0x000000ff0f00720c */ /* 0x000fe20003fa6270 */
[----:B------:R-:W-:Y:S01]  /*1de0*/  IMAD.HI.U32 R10, R7, R83, RZ ;  /* 0x00000053070a7227 */ /* 0x000fe200078e00ff */
[----:B------:R-:W-:Y:S02]  /*1df0*/  @!P3 IADD3 R73, R73, -R0, RZ ;  /* 0x800000004949b210 */ /* 0x000fe40007ffe0ff */
[----:B------:R-:W-:Y:S01]  /*1e00*/  ISETP.GE.AND P3, PT, R18, RZ, PT ;  /* 0x000000ff1200720c */ /* 0x000fe20003f66270 */
[----:B------:R-:W-:Y:S01]  /*1e10*/  IMAD.MOV R8, RZ, RZ, -R8 ;  /* 0x000000ffff087224 */ /* 0x000fe200078e0a08 */
[C---:B------:R-:W-:Y:S01]  /*1e20*/  LOP3.LUT R14, R6.reuse, 0x48, RZ, 0xfc, !PT ;  /* 0x00000048060e7812 */ /* 0x040fe200078efcff */
[----:B------:R-:W-:Y:S01]  /*1e30*/  IMAD.MOV R10, RZ, RZ, -R10 ;  /* 0x000000ffff0a7224 */ /* 0x000fe200078e0a0a */
[----:B------:R-:W-:Y:S01]  /*1e40*/  LOP3.LUT R15, R6, 0x4c, RZ, 0xfc, !PT ;  /* 0x0000004c060f7812 */ /* 0x000fe200078efcff */
[----:B------:R-:W-:Y:S01]  /*1e50*/  IMAD R81, R0, R8, R81 ;  /* 0x0000000800517224 */ /* 0x000fe200078e0251 */
[----:B------:R-:W-:Y:S01]  /*1e60*/  LOP3.LUT R8, R6, 0x3e, RZ, 0xfc, !PT ;  /* 0x0000003e06087812 */ /* 0x000fe200078efcff */
[C---:B------:R-:W-:Y:S01]  /*1e70*/  IMAD R83, R0.reuse, R10, R83 ;  /* 0x0000000a00537224 */ /* 0x040fe200078e0253 */
[----:B------:R-:W-:Y:S01]  /*1e80*/  @!P6 IADD3 R79, R79, -R0, RZ ;  /* 0x800000004f4fe210 */ /* 0x000fe20007ffe0ff */
[----:B------:R-:W-:Y:S01]  /*1e90*/  @!P2 IMAD.MOV R71, RZ, RZ, -R71 ;  /* 0x000000ffff47a224 */ /* 0x000fe200078e0a47 */
[C---:B------:R-:W-:Y:S01]  /*1ea0*/  ISETP.GT.U32.AND P2, PT, R0.reuse, R81, PT ;  /* 0x000000510000720c */ /* 0x040fe20003f44070 */
[----:B------:R-:W-:Y:S01]  /*1eb0*/  @!P4 IMAD.MOV R77, RZ, RZ, -R77 ;  /* 0x000000ffff4dc224 */ /* 0x000fe200078e0a4d */
[----:B------:R-:W-:Y:S01]  /*1ec0*/  @!P5 IADD3 R73, -R73, RZ, RZ ;  /* 0x000000ff4949d210 */ /* 0x000fe20007ffe1ff */
[----:B------:R-:W-:Y:S01]  /*1ed0*/  @!P0 IMAD.IADD R75, R75, 0x1, -R0 ;  /* 0x000000014b4b8824 */ /* 0x000fe200078e0a00 */
[C---:B------:R-:W-:Y:S01]  /*1ee0*/  ISETP.GT.U32.AND P4, PT, R0.reuse, R79, PT ;  /* 0x0000004f0000720c */ /* 0x040fe20003f84070 */
[----:B------:R-:W-:Y:S01]  /*1ef0*/  @!P1 IMAD.MOV R69, RZ, RZ, -R69 ;  /* 0x000000ffff459224 */ /* 0x000fe200078e0a45 */
[----:B------:R-:W-:-:S02]  /*1f00*/  ISETP.GT.U32.AND P5, PT, R0, R83, PT ;  /* 0x000000530000720c */ /* 0x000fc40003fa4070 */
[----:B------:R-:W-:Y:S02]  /*1f10*/  ISETP.GT.U32.AND P1, PT, R0, R75, PT ;  /* 0x0000004b0000720c */ /* 0x000fe40003f24070 */
[----:B------:R-:W-:Y:S02]  /*1f20*/  IABS R85, R8 ;  /* 0x0000000800557213 */ /* 0x000fe40000000000 */
[----:B------:R-:W-:Y:S01]  /*1f30*/  LOP3.LUT R10, R6, 0x40, RZ, 0xfc, !PT ;  /* 0x00000040060a7812 */ /* 0x000fe200078efcff */
[--C-:B------:R-:W-:Y:S01]  /*1f40*/  @!P2 IMAD.IADD R81, R81, 0x1, -R0.reuse ;  /* 0x000000015151a824 */ /* 0x100fe200078e0a00 */
[----:B------:R-:W-:Y:S02]  /*1f50*/  ISETP.GE.AND P6, PT, R12, RZ, PT ;  /* 0x000000ff0c00720c */ /* 0x000fe40003fc6270 */
[----:B------:R-:W-:Y:S01]  /*1f60*/  IABS R87, R10 ;  /* 0x0000000a00577213 */ /* 0x000fe20000000000 */
[----:B------:R-:W-:Y:S01]  /*1f70*/  @!P4 IMAD.IADD R79, R79, 0x1, -R0 ;  /* 0x000000014f4fc824 */ /* 0x000fe200078e0a00 */
[----:B------:R-:W-:Y:S01]  /*1f80*/  ISETP.GE.AND P4, PT, R8, RZ, PT ;  /* 0x000000ff0800720c */ /* 0x000fe20003f86270 */
[----:B------:R-:W-:Y:S01]  /*1f90*/  IMAD.HI.U32 R8, R7, R85, RZ ;  /* 0x0000005507087227 */ /* 0x000fe200078e00ff */
[----:B------:R-:W-:-:S02]  /*1fa0*/  @!P5 IADD3 R83, R83, -R0, RZ ;  /* 0x800000005353d210 */ /* 0x000fc40007ffe0ff */
[----:B------:R-:W-:Y:S01]  /*1fb0*/  ISETP.GT.U32.AND P5, PT, R0, R81, PT ;  /* 0x000000510000720c */ /* 0x000fe20003fa4070 */
[----:B------:R-:W-:Y:S01]  /*1fc0*/  IMAD.MOV R8, RZ, RZ, -R8 ;  /* 0x000000ffff087224 */ /* 0x000fe200078e0a08 */
[----:B------:R-:W-:Y:S01]  /*1fd0*/  ISETP.GE.AND P2, PT, R10, RZ, PT ;  /* 0x000000ff0a00720c */ /* 0x000fe20003f46270 */
[--C-:B------:R-:W-:Y:S01]  /*1fe0*/  @!P1 IMAD.IADD R75, R75, 0x1, -R0.reuse ;  /* 0x000000014b4b9824 */ /* 0x100fe200078e0a00 */
[----:B------:R-:W-:Y:S01]  /*1ff0*/  ISETP.GE.AND P0, PT, R19, RZ, PT ;  /* 0x000000ff1300720c */ /* 0x000fe20003f06270 */
[----:B------:R-:W-:Y:S01]  /*2000*/  IMAD R85, R0, R8, R85 ;  /* 0x0000000800557224 */ /* 0x000fe200078e0255 */
[C---:B------:R-:W-:Y:S01]  /*2010*/  LOP3.LUT R12, R6.reuse, 0x42, RZ, 0xfc, !PT ;  /* 0x00000042060c7812 */ /* 0x040fe200078efcff */
[----:B------:R-:W-:Y:S01]  /*2020*/  IMAD.HI.U32 R10, R7, R87, RZ ;  /* 0x00000057070a7227 */ /* 0x000fe200078e00ff */
[----:B------:R-:W-:Y:S02]  /*2030*/  LOP3.LUT R8, R6, 0x44, RZ, 0xfc, !PT ;  /* 0x0000004406087812 */ /* 0x000fe400078efcff */
[----:B------:R-:W-:Y:S01]  /*2040*/  IABS R89, R12 ;  /* 0x0000000c00597213 */ /* 0x000fe20000000000 */
[----:B------:R-:W-:Y:S01]  /*2050*/  @!P3 IMAD.MOV R75, RZ, RZ, -R75 ;  /* 0x000000ffff4bb224 */ /* 0x000fe200078e0a4b */
[C---:B------:R-:W-:Y:S01]  /*2060*/  ISETP.GT.U32.AND P3, PT, R0.reuse, R83, PT ;  /* 0x000000530000720c */ /* 0x040fe20003f64070 */
[----:B------:R-:W-:Y:S01]  /*2070*/  @!P5 IMAD.IADD R81, R81, 0x1, -R0 ;  /* 0x000000015151d824 */ /* 0x000fe200078e0a00 */
[----:B------:R-:W-:Y:S01]  /*2080*/  ISETP.GT.U32.AND P5, PT, R0, R85, PT ;  /* 0x000000550000720c */ /* 0x000fe20003fa4070 */
[----:B------:R-:W-:Y:S01]  /*2090*/  IMAD.MOV R10, RZ, RZ, -R10 ;  /* 0x000000ffff0a7224 */ /* 0x000fe200078e0a0a */
[----:B------:R-:W-:-:S02]  /*20a0*/  IABS R91, R8 ;  /* 0x00000008005b7213 */ /* 0x000fc40000000000 */
[----:B------:R-:W-:Y:S01]  /*20b0*/  @!P6 IADD3 R81, -R81, RZ, RZ ;  /* 0x000000ff5151e210 */ /* 0x000fe20007ffe1ff */
[----:B------:R-:W-:Y:S01]  /*20c0*/  IMAD R87, R0, R10, R87 ;  /* 0x0000000a00577224 */ /* 0x000fe200078e0257 */
[----:B------:R-:W-:Y:S02]  /*20d0*/  @!P0 IADD3 R79, -R79, RZ, RZ ;  /* 0x000000ff4f4f8210 */ /* 0x000fe40007ffe1ff */
[----:B------:R-:W-:Y:S02]  /*20e0*/  ISETP.GE.AND P0, PT, R12, RZ, PT ;  /* 0x000000ff0c00720c */ /* 0x000fe40003f06270 */
[----:B------:R-:W-:Y:S01]  /*20f0*/  ISETP.GT.U32.AND P6, PT, R0, R87, PT ;  /* 0x000000570000720c */ /* 0x000fe20003fc4070 */
[--C-:B------:R-:W-:Y:S01]  /*2100*/  @!P3 IMAD.IADD R83, R83, 0x1, -R0.reuse ;  /* 0x000000015353b824 */ /* 0x100fe200078e0a00 */
[----:B------:R-:W-:Y:S01]  /*2110*/  ISETP.GE.AND P3, PT, R8, RZ, PT ;  /* 0x000000ff0800720c */ /* 0x000fe20003f66270 */
[----:B------:R-:W-:Y:S01]  /*2120*/  @!P5 IMAD.IADD R85, R85, 0x1, -R0 ;  /* 0x000000015555d824 */ /* 0x000fe200078e0a00 */
[----:B------:R-:W-:Y:S01]  /*2130*/  LOP3.LUT R12, R6, 0x46, RZ, 0xfc, !PT ;  /* 0x00000046060c7812 */ /* 0x000fe200078efcff */
[----:B------:R-:W-:Y:S01]  /*2140*/  IMAD.HI.U32 R8, R7, R89, RZ ;  /* 0x0000005907087227 */ /* 0x000fe200078e00ff */
[----:B------:R-:W-:-:S02]  /*2150*/  ISETP.GE.AND P1, PT, R16, RZ, PT ;  /* 0x000000ff1000720c */ /* 0x000fc40003f26270 */
[C---:B------:R-:W-:Y:S01]  /*2160*/  ISETP.GT.U32.AND P5, PT, R0.reuse, R85, PT ;  /* 0x000000550000720c */ /* 0x040fe20003fa4070 */
[----:B------:R-:W-:Y:S01]  /*2170*/  IMAD.MOV R10, RZ, RZ, -R8 ;  /* 0x000000ffff0a7224 */ /* 0x000fe200078e0a08 */
[----:B------:R-:W-:Y:S01]  /*2180*/  IABS R93, R12 ;  /* 0x0000000c005d7213 */ /* 0x000fe20000000000 */
[----:B------:R-:W-:Y:S01]  /*2190*/  IMAD.HI.U32 R8, R7, R91, RZ ;  /* 0x0000005b07087227 */ /* 0x000fe200078e00ff */
[----:B------:R-:W-:Y:S02]  /*21a0*/  IABS R95, R14 ;  /* 0x0000000e005f7213 */ /* 0x000fe40000000000 */
[----:B------:R-:W-:Y:S01]  /*21b0*/  @!P6 IADD3 R87, R87, -R0, RZ ;  /* 0x800000005757e210 */ /* 0x000fe20007ffe0ff */
[----:B------:R-:W-:Y:S01]  /*21c0*/  IMAD.MOV R8, RZ, RZ, -R8 ;  /* 0x000000ffff087224 */ /* 0x000fe200078e0a08 */
[----:B------:R-:W-:Y:S01]  /*21d0*/  IABS R99, R15 ;  /* 0x0000000f00637213 */ /* 0x000fe20000000000 */
[C---:B------:R-:W-:Y:S01]  /*21e0*/  IMAD R89, R0.reuse, R10, R89 ;  /* 0x0000000a00597224 */ /* 0x040fe200078e0259 */
[C---:B------:R-:W-:Y:S01]  /*21f0*/  ISETP.GT.U32.AND P6, PT, R0.reuse, R87, PT ;  /* 0x000000570000720c */ /* 0x040fe20003fc4070 */
[----:B------:R-:W-:Y:S01]  /*2200*/  IMAD R91, R0, R8, R91 ;  /* 0x00000008005b7224 */ /* 0x000fe200078e025b */
[----:B------:R-:W-:Y:S01]  /*2210*/  LOP3.LUT R16, R6, 0x4e, RZ, 0xfc, !PT ;  /* 0x0000004e06107812 */ /* 0x000fe200078efcff */
[----:B------:R-:W-:Y:S01]  /*2220*/  IMAD.HI.U32 R8, R7, R93, RZ ;  /* 0x0000005d07087227 */ /* 0x000fe200078e00ff */
[----:B------:R-:W-:-:S02]  /*2230*/  IABS R107, R17 ;  /* 0x00000011006b7213 */ /* 0x000fc40000000000 */
[----:B------:R-:W-:Y:S01]  /*2240*/  IABS R101, R16 ;  /* 0x0000001000657213 */ /* 0x000fe20000000000 */
[----:B------:R-:W-:Y:S01]  /*2250*/  @!P5 IMAD.IADD R85, R85, 0x1, -R0 ;  /* 0x000000015555d824 */ /* 0x000fe200078e0a00 */
[----:B------:R-:W-:Y:S01]  /*2260*/  ISETP.GT.U32.AND P5, PT, R0, R89, PT ;  /* 0x000000590000720c */ /* 0x000fe20003fa4070 */
[----:B------:R-:W-:Y:S01]  /*2270*/  IMAD.HI.U32 R10, R7, R95, RZ ;  /* 0x0000005f070a7227 */ /* 0x000fe200078e00ff */
[----:B------:R-:W-:Y:S02]  /*2280*/  LOP3.LUT R19, R6, 0x8c, RZ, 0xfc, !PT ;  /* 0x0000008c06137812 */ /* 0x000fe400078efcff */
[----:B------:R-:W-:Y:S01]  /*2290*/  @!P4 IADD3 R85, -R85, RZ, RZ ;  /* 0x000000ff5555c210 */ /* 0x000fe20007ffe1ff */
[----:B------:R-:W-:Y:S01]  /*22a0*/  IMAD.MOV R8, RZ, RZ, -R8 ;  /* 0x000000ffff087224 */ /* 0x000fe200078e0a08 */
[----:B------:R-:W-:Y:S01]  /*22b0*/  ISETP.GT.U32.AND P4, PT, R0, R91, PT ;  /* 0x0000005b0000720c */ /* 0x000fe20003f84070 */
[----:B------:R-:W-:Y:S01]  /*22c0*/  IMAD.MOV R10, RZ, RZ, -R10 ;  /* 0x000000ffff0a7224 */ /* 0x000fe200078e0a0a */
[----:B------:R-:W-:Y:S01]  /*22d0*/  LOP3.LUT R18, R6, 0x8a, RZ, 0xfc, !PT ;  /* 0x0000008a06127812 */ /* 0x000fe200078efcff */
[----:B------:R-:W-:Y:S01]  /*22e0*/  IMAD R93, R0, R8, R93 ;  /* 0x00000008005d7224 */ /* 0x000fe200078e025d */
[----:B------:R-:W-:Y:S01]  /*22f0*/  IABS R163, R19 ;  /* 0x0000001300a37213 */ /* 0x000fe20000000000 */
[----:B------:R-:W-:Y:S01]  /*2300*/  @!P1 IMAD.MOV R83, RZ, RZ, -R83 ;  /* 0x000000ffff539224 */ /* 0x000fe200078e0a53 */
[----:B------:R-:W-:Y:S01]  /*2310*/  ISETP.GE.AND P1, PT, R12, RZ, PT ;  /* 0x000000ff0c00720c */ /* 0x000fe20003f26270 */
[----:B------:R-:W-:Y:S01]  /*2320*/  IMAD R95, R0, R10, R95 ;  /* 0x0000000a005f7224 */ /* 0x000fe200078e025f */
[----:B------:R-:W-:Y:S01]  /*2330*/  LOP3.LUT R12, R6, 0x4a, RZ, 0xfc, !PT ;  /* 0x0000004a060c7812 */ /* 0x000fe200078efcff */
[--C-:B------:R-:W-:Y:S01]  /*2340*/  @!P6 IMAD.IADD R87, R87, 0x1, -R0.reuse ;  /* 0x000000015757e824 */ /* 0x100fe200078e0a00 */
[C---:B------:R-:W-:Y:S01]  /*2350*/  ISETP.GT.U32.AND P6, PT, R0.reuse, R93, PT ;  /* 0x0000005d0000720c */ /* 0x040fe20003fc4070 */
[----:B------:R-:W-:Y:S01]  /*2360*/  @!P5 IMAD.IADD R89, R89, 0x1, -R0 ;  /* 0x000000015959d824 */ /* 0x000fe200078e0a00 */
[----:B------:R-:W-:Y:S01]  /*2370*/  IABS R97, R12 ;  /* 0x0000000c00617213 */ /* 0x000fe20000000000 */
[----:B------:R-:W-:Y:S01]  /*2380*/  @!P2 IMAD.MOV R87, RZ, RZ, -R87 ;  /* 0x000000ffff57a224 */ /* 0x000fe200078e0a57 */
[----:B------:R-:W-:Y:S01]  /*2390*/  ISETP.GT.U32.AND P5, PT, R0, R95, PT ;  /* 0x0000005f0000720c */ /* 0x000fe20003fa4070 */
[----:B------:R-:W-:Y:S01]  /*23a0*/  IMAD.HI.U32 R10, R7, R107, RZ ;  /* 0x0000006b070a7227 */ /* 0x000fe200078e00ff */
[----:B------:R-:W-:-:S02]  /*23b0*/  @!P4 IADD3 R91, R91, -R0, RZ ;  /* 0x800000005b5bc210 */ /* 0x000fc40007ffe0ff */
[----:B------:R-:W-:Y:S01]  /*23c0*/  ISETP.GT.U32.AND P4, PT, R0, R89, PT ;  /* 0x000000590000720c */ /* 0x000fe20003f84070 */
[----:B------:R-:W-:Y:S01]  /*23d0*/  IMAD.HI.U32 R8, R7, R97, RZ ;  /* 0x0000006107087227 */ /* 0x000fe200078e00ff */
[----:B------:R-:W-:-:S03]  /*23e0*/  IABS R161, R18 ;  /* 0x0000001200a17213 */ /* 0x000fc60000000000 */
[----:B------:R-:W-:Y:S02]  /*23f0*/  IMAD.MOV R8, RZ, RZ, -R8 ;  /* 0x000000ffff087224 */ /* 0x000fe400078e0a08 */
[----:B------:R-:W-:Y:S01]  /*2400*/  @!P6 IMAD.IADD R93, R93, 0x1, -R0 ;  /* 0x000000015d5de824 */ /* 0x000fe200078e0a00 */
[C---:B------:R-:W-:Y:S01]  /*2410*/  ISETP.GT.U32.AND P6, PT, R0.reuse, R91, PT ;  /* 0x0000005b0000720c */ /* 0x040fe20003fc4070 */
[----:B------:R-:W-:Y:S02]  /*2420*/  IMAD R97, R0, R8, R97 ;  /* 0x0000000800617224 */ /* 0x000fe400078e0261 */
[----:B------:R-:W-:-:S04]  /*2430*/  IMAD.HI.U32 R8, R7, R99, RZ ;  /* 0x0000006307087227 */ /* 0x000fc800078e00ff */
[--C-:B------:R-:W-:Y:S01]  /*2440*/  @!P5 IMAD.IADD R95, R95, 0x1, -R0.reuse ;  /* 0x000000015f5fd824 */ /* 0x100fe200078e0a00 */
[----:B------:R-:W-:Y:S01]  /*2450*/  ISETP.GT.U32.AND P5, PT, R0, R93, PT ;  /* 0x0000005d0000720c */ /* 0x000fe20003fa4070 */
[----:B------:R-:W-:Y:S01]  /*2460*/  @!P4 IMAD.IADD R89, R89, 0x1, -R0 ;  /* 0x000000015959c824 */ /* 0x000fe200078e0a00 */
[----:B------:R-:W-:Y:S01]  /*2470*/  IADD3 R8, -R8, RZ, RZ ;  /* 0x000000ff08087210 */ /* 0x000fe20007ffe1ff */
[----:B------:R-:W-:Y:S01]  /*2480*/  IMAD.MOV R10, RZ, RZ, -R10 ;  /* 0x000000ffff0a7224 */ /* 0x000fe200078e0a0a */
[----:B------:R-:W-:Y:S01]  /*2490*/  ISETP.GT.U32.AND P2, PT, R0, R95, PT ;  /* 0x0000005f0000720c */ /* 0x000fe20003f44070 */
[----:B------:R-:W-:Y:S01]  /*24a0*/  @!P6 IMAD.IADD R91, R91, 0x1, -R0 ;  /* 0x000000015b5be824 */ /* 0x000fe200078e0a00 */
[----:B------:R-:W-:Y:S01]  /*24b0*/  ISETP.GE.AND P6, PT, R14, RZ, PT ;  /* 0x000000ff0e00720c */ /* 0x000fe20003fc6270 */
[----:B------:R-:W-:Y:S01]  /*24c0*/  IMAD R99, R0, R8, R99 ;  /* 0x0000000800637224 */ /* 0x000fe200078e0263 */
[----:B------:R-:W-:Y:S01]  /*24d0*/  LOP3.LUT R14, R6, 0x52, RZ, 0xfc, !PT ;  /* 0x00000052060e7812 */ /* 0x000fe200078efcff */
[----:B------:R-:W-:Y:S01]  /*24e0*/  IMAD.HI.U32 R8, R7, R101, RZ ;  /* 0x0000006507087227 */ /* 0x000fe200078e00ff */
[----:B------:R-:W-:-:S02]  /*24f0*/  ISETP.GT.U32.AND P4, PT, R0, R97, PT ;  /* 0x000000610000720c */ /* 0x000fc40003f84070 */
[----:B------:R-:W-:Y:S01]  /*2500*/  IABS R103, R14 ;  /* 0x0000000e00677213 */ /* 0x000fe20000000000 */
[----:B------:R-:W-:Y:S01]  /*2510*/  @!P5 IMAD.IADD R93, R93, 0x1, -R0 ;  /* 0x000000015d5dd824 */ /* 0x000fe200078e0a00 */
[C---:B------:R-:W-:Y:S01]  /*2520*/  ISETP.GT.U32.AND P5, PT, R0.reuse, R99, PT ;  /* 0x000000630000720c */ /* 0x040fe20003fa4070 */
[----:B------:R-:W-:Y:S02]  /*2530*/  IMAD.MOV R8, RZ, RZ, -R8 ;  /* 0x000000ffff087224 */ /* 0x000fe400078e0a08 */
[----:B------:R-:W-:Y:S01]  /*2540*/  @!P2 IADD3 R95, R95, -R0, RZ ;  /* 0x800000005f5fa210 */ /* 0x000fe20007ffe0ff */
[----:B------:R-:W-:Y:S01]  /*2550*/  IMAD R107, R0, R10, R107 ;  /* 0x0000000a006b7224 */ /* 0x000fe200078e026b */
[----:B------:R-:W-:Y:S01]  /*2560*/  ISETP.GE.AND P2, PT, R12, RZ, PT ;  /* 0x000000ff0c00720c */ /* 0x000fe20003f46270 */
[----:B------:R-:W-:Y:S01]  /*2570*/  IMAD R101, R0, R8, R101 ;  /* 0x0000000800657224 */ /* 0x000fe200078e0265 */
[----:B------:R-:W-:Y:S01]  /*2580*/  LOP3.LUT R12, R6, 0x54, RZ, 0xfc, !PT ;  /* 0x00000054060c7812 */ /* 0x000fe200078efcff */
[----:B------:R-:W-:Y:S01]  /*2590*/  IMAD.HI.U32 R8, R7, R103, RZ ;  /* 0x0000006707087227 */ /* 0x000fe200078e00ff */
[----:B------:R-:W-:-:S02]  /*25a0*/  @!P1 IADD3 R93, -R93, RZ, RZ ;  /* 0x000000ff5d5d9210 */ /* 0x000fc40007ffe1ff */
[----:B------:R-:W-:Y:S01]  /*25b0*/  IABS R105, R12 ;  /* 0x0000000c00697213 */ /* 0x000fe20000000000 */
[----:B------:R-:W-:Y:S01]  /*25c0*/  IMAD.MOV R8, RZ, RZ, -R8 ;  /* 0x000000ffff087224 */ /* 0x000fe200078e0a08 */
[----:B------:R-:W-:Y:S01]  /*25d0*/  @!P5 IADD3 R99, R99, -R0, RZ ;  /* 0x800000006363d210 */ /* 0x000fe20007ffe0ff */
[----:B------:R-:W-:Y:S01]  /*25e0*/  @!P4 IMAD.IADD R97, R97, 0x1, -R0 ;  /* 0x000000016161c824 */ /* 0x000fe200078e0a00 */
[----:B------:R-:W-:Y:S01]  /*25f0*/  ISETP.GE.AND P4, PT, R15, RZ, PT ;  /* 0x000000ff0f00720c */ /* 0x000fe20003f86270 */
[C---:B------:R-:W-:Y:S01]  /*2600*/  IMAD R103, R0.reuse, R8, R103 ;  /* 0x0000000800677224 */ /* 0x040fe200078e0267 */
[C---:B------:R-:W-:Y:S01]  /*2610*/  ISETP.GT.U32.AND P5, PT, R0.reuse, R99, PT ;  /* 0x000000630000720c */ /* 0x040fe20003fa4070 */
[----:B------:R-:W-:Y:S01]  /*2620*/  @!P3 IMAD.MOV R91, RZ, RZ, -R91 ;  /* 0x000000ffff5bb224 */ /* 0x000fe200078e0a5b */
[C---:B------:R-:W-:Y:S01]  /*2630*/  ISETP.GT.U32.AND P3, PT, R0.reuse, R101, PT ;  /* 0x000000650000720c */ /* 0x040fe20003f64070 */
[----:B------:R-:W-:Y:S01]  /*2640*/  @!P6 IMAD.MOV R95, RZ, RZ, -R95 ;  /* 0x000000ffff5fe224 */ /* 0x000fe200078e0a5f */
[C---:B------:R-:W-:Y:S01]  /*2650*/  ISETP.GT.U32.AND P6, PT, R0.reuse, R107, PT ;  /* 0x0000006b0000720c */ /* 0x040fe20003fc4070 */
[----:B------:R-:W-:Y:S01]  /*2660*/  @!P0 IMAD.MOV R89, RZ, RZ, -R89 ;  /* 0x000000ffff598224 */ /* 0x000fe200078e0a59 */
[----:B------:R-:W-:Y:S01]  /*2670*/  ISETP.GT.U32.AND P0, PT, R0, R97, PT ;  /* 0x000000610000720c */ /* 0x000fe20003f04070 */
[----:B------:R-:W-:Y:S01]  /*2680*/  IMAD.HI.U32 R8, R7, R105, RZ ;  /* 0x0000006907087227 */ /* 0x000fe200078e00ff */
[----:B------:R-:W-:-:S02]  /*2690*/  LOP3.LUT R15, R6, 0x56, RZ, 0xfc, !PT ;  /* 0x00000056060f7812 */ /* 0x000fc400078efcff */
[----:B------:R-:W-:Y:S01]  /*26a0*/  ISETP.GE.AND P1, PT, R16, RZ, PT ;  /* 0x000000ff1000720c */ /* 0x000fe20003f26270 */
[----:B------:R-:W-:Y:S01]  /*26b0*/  IMAD.MOV R10, RZ, RZ, -R8 ;  /* 0x000000ffff0a7224 */ /* 0x000fe200078e0a08 */
[----:B------:R-:W-:Y:S01]  /*26c0*/  IABS R109, R15 ;  /* 0x0000000f006d7213 */ /* 0x000fe20000000000 */
[--C-:B------:R-:W-:Y:S01]  /*26d0*/  @!P5 IMAD.IADD R99, R99, 0x1, -R0.reuse ;  /* 0x000000016363d824 */ /* 0x100fe200078e0a00 */
[C---:B------:R-:W-:Y:S01]  /*26e0*/  ISETP.GT.U32.AND P5, PT, R0.reuse, R103, PT ;  /* 0x000000670000720c */ /* 0x040fe20003fa4070 */
[----:B------:R-:W-:Y:S01]  /*26f0*/  IMAD R105, R0, R10, R105 ;  /* 0x0000000a00697224 */ /* 0x000fe200078e0269 */
[----:B------:R-:W-:Y:S01]  /*2700*/  @!P3 IADD3 R101, R101, -R0, RZ ;  /* 0x800000006565b210 */ /* 0x000fe20007ffe0ff */
[----:B------:R-:W-:Y:S01]  /*2710*/  IMAD.HI.U32 R8, R7, R109, RZ ;  /* 0x0000006d07087227 */ /* 0x000fe200078e00ff */
[----:B------:R-:W-:Y:S02]  /*2720*/  ISETP.GE.AND P3, PT, R14, RZ, PT ;  /* 0x000000ff0e00720c */ /* 0x000fe40003f66270 */
[----:B------:R-:W-:Y:S01]  /*2730*/  LOP3.LUT R14, R6, 0x58, RZ, 0xfc, !PT ;  /* 0x00000058060e7812 */ /* 0x000fe200078efcff */
[--C-:B------:R-:W-:Y:S01]  /*2740*/  @!P6 IMAD.IADD R107, R107, 0x1, -R0.reuse ;  /* 0x000000016b6be824 */ /* 0x100fe200078e0a00 */
[----:B------:R-:W-:Y:S01]  /*2750*/  ISETP.GT.U32.AND P6, PT, R0, R101, PT ;  /* 0x000000650000720c */ /* 0x000fe20003fc4070 */
[----:B------:R-:W-:Y:S01]  /*2760*/  @!P0 IMAD.IADD R97, R97, 0x1, -R0 ;  /* 0x0000000161618824 */ /* 0x000fe200078e0a00 */
[----:B------:R-:W-:Y:S01]  /*2770*/  IABS R111, R14 ;  /* 0x0000000e006f7213 */ /* 0x000fe20000000000 */
[----:B------:R-:W-:Y:S01]  /*2780*/  IMAD.MOV R8, RZ, RZ, -R8 ;  /* 0x000000ffff087224 */ /* 0x000fe200078e0a08 */
[----:B------:R-:W-:Y:S01]  /*2790*/  LOP3.LUT R16, R6, 0x5a, RZ, 0xfc, !PT ;  /* 0x0000005a06107812 */ /* 0x000fe200078efcff */
[----:B------:R-:W-:Y:S01]  /*27a0*/  @!P2 IMAD.MOV R97, RZ, RZ, -R97 ;  /* 0x000000ffff61a224 */ /* 0x000fe200078e0a61 */
[----:B------:R-:W-:Y:S01]  /*27b0*/  @!P5 IADD3 R103, R103, -R0, RZ ;  /* 0x800000006767d210 */ /* 0x000fe20007ffe0ff */
[C---:B------:R-:W-:Y:S01]  /*27c0*/  IMAD R109, R0.reuse, R8, R109 ;  /* 0x00000008006d7224 */ /* 0x040fe200078e026d */
[C---:B------:R-:W-:Y:S01]  /*27d0*/  ISETP.GT.U32.AND P2, PT, R0.reuse, R107, PT ;  /* 0x0000006b0000720c */ /* 0x040fe20003f44070 */
[----:B------:R-:W-:Y:S01]  /*27e0*/  IMAD.HI.U32 R8, R7, R111, RZ ;  /* 0x0000006f07087227 */ /* 0x000fe200078e00ff */
[----:B------:R-:W-:-:S02]  /*27f0*/  ISETP.GT.U32.AND P5, PT, R0, R103, PT ;  /* 0x000000670000720c */ /* 0x000fc40003fa4070 */
[----:B------:R-:W-:Y:S01]  /*2800*/  IABS R113, R16 ;  /* 0x0000001000717213 */ /* 0x000fe20000000000 */
[----:B------:R-:W-:Y:S01]  /*2810*/  @!P6 IMAD.IADD R101, R101, 0x1, -R0 ;  /* 0x000000016565e824 */ /* 0x000fe200078e0a00 */
[----:B------:R-:W-:Y:S01]  /*2820*/  ISETP.GT.U32.AND P6, PT, R0, R105, PT ;  /* 0x000000690000720c */ /* 0x000fe20003fc4070 */
[----:B------:R-:W-:Y:S01]  /*2830*/  IMAD.MOV R8, RZ, RZ, -R8 ;  /* 0x000000ffff087224 */ /* 0x000fe200078e0a08 */
[----:B------:R-:W-:Y:S01]  /*2840*/  ISETP.GE.AND P0, PT, R17, RZ, PT ;  /* 0x000000ff1100720c */ /* 0x000fe20003f06270 */
[----:B------:R-:W-:Y:S01]  /*2850*/  @!P4 IMAD.MOV R99, RZ, RZ, -R99 ;  /* 0x000000ffff63c224 */ /* 0x000fe200078e0a63 */
[----:B------:R-:W-:Y:S01]  /*2860*/  LOP3.LUT R17, R6, 0x88, RZ, 0xfc, !PT ;  /* 0x0000008806117812 */ /* 0x000fe200078efcff */
[----:B------:R-:W-:Y:S02]  /*2870*/  IMAD R111, R0, R8, R111 ;  /* 0x00000008006f7224 */ /* 0x000fe400078e026f */
[----:B------:R-:W-:Y:S01]  /*2880*/  @!P2 IMAD.IADD R107, R107, 0x1, -R0 ;  /* 0x000000016b6ba824 */ /* 0x000fe200078e0a00 */
[----:B------:R-:W-:Y:S01]  /*2890*/  ISETP.GE.AND P2, PT, R12, RZ, PT ;  /* 0x000000ff0c00720c */ /* 0x000fe20003f46270 */
[----:B------:R-:W-:Y:S01]  /*28a0*/  @!P1 IMAD.MOV R101, RZ, RZ, -R101 ;  /* 0x000000ffff659224 */ /* 0x000fe200078e0a65 */
[----:B------:R-:W-:Y:S01]  /*28b0*/  @!P5 IADD3 R103, R103, -R0, RZ ;  /* 0x800000006767d210 */ /* 0x000fe20007ffe0ff */
[----:B------:R-:W-:Y:S01]  /*28c0*/  IMAD.HI.U32 R10, R7, R113, RZ ;  /* 0x00000071070a7227 */ /* 0x000fe200078e00ff */
[----:B------:R-:W-:-:S02]  /*28d0*/  ISETP.GT.U32.AND P5, PT, R0, R109, PT ;  /* 0x0000006d0000720c */ /* 0x000fc40003fa4070 */
[----:B------:R-:W-:Y:S01]  /*28e0*/  LOP3.LUT R12, R6, 0x5c, RZ, 0xfc, !PT ;  /* 0x0000005c060c7812 */ /* 0x000fe200078efcff */
[----:B------:R-:W-:Y:S01]  /*28f0*/  @!P6 IMAD.IADD R105, R105, 0x1, -R0 ;  /* 0x000000016969e824 */ /* 0x000fe200078e0a00 */
[C---:B------:R-:W-:Y:S01]  /*2900*/  ISETP.GT.U32.AND P1, PT, R0.reuse, R111, PT ;  /* 0x0000006f0000720c */ /* 0x040fe20003f24070 */
[----:B------:R-:W-:Y:S01]  /*2910*/  IMAD.MOV R10, RZ, RZ, -R10 ;  /* 0x000000ffff0a7224 */ /* 0x000fe200078e0a0a */
[----:B------:R-:W-:Y:S01]  /*2920*/  IABS R115, R12 ;  /* 0x0000000c00737213 */ /* 0x000fe20000000000 */
[----:B------:R-:W-:Y:S01]  /*2930*/  @!P3 IMAD.MOV R103, RZ, RZ, -R103 ;  /* 0x000000ffff67b224 */ /* 0x000fe200078e0a67 */
[----:B------:R-:W-:Y:S01]  /*2940*/  ISETP.GE.AND P6, PT, R15, RZ, PT ;  /* 0x000000ff0f00720c */ /* 0x000fe20003fc6270 */
[----:B------:R-:W-:Y:S01]  /*2950*/  IMAD R113, R0, R10, R113 ;  /* 0x0000000a00717224 */ /* 0x000fe200078e0271 */
[C---:B------:R-:W-:Y:S01]  /*2960*/  LOP3.LUT R15, R6.reuse, 0x5e, RZ, 0xfc, !PT ;  /* 0x0000005e060f7812 */ /* 0x040fe200078efcff */
[----:B------:R-:W-:Y:S01]  /*2970*/  IMAD.HI.U32 R8, R7, R115, RZ ;  /* 0x0000007307087227 */ /* 0x000fe200078e00ff */
[----:B------:R-:W-:-:S02]  /*2980*/  LOP3.LUT R10, R6, 0x60, RZ, 0xfc, !PT ;  /* 0x00000060060a7812 */ /* 0x000fc400078efcff */
[----:B------:R-:W-:Y:S01]  /*2990*/  @!P5 IADD3 R109, R109, -R0, RZ ;  /* 0x800000006d6dd210 */ /* 0x000fe20007ffe0ff */
[----:B------:R-:W-:Y:S01]  /*29a0*/  IMAD.MOV R8, RZ, RZ, -R8 ;  /* 0x000000ffff087224 */ /* 0x000fe200078e0a08 */
[C---:B------:R-:W-:Y:S02]  /*29b0*/  ISETP.GT.U32.AND P5, PT, R0.reuse, R105, PT ;  /* 0x000000690000720c */ /* 0x040fe40003fa4070 */
[C---:B------:R-:W-:Y:S01]  /*29c0*/  ISETP.GT.U32.AND P4, PT, R0.reuse, R109, PT ;  /* 0x0000006d0000720c */ /* 0x040fe20003f84070 */
[C---:B------:R-:W-:Y:S01]  /*29d0*/  IMAD R115, R0.reuse, R8, R115 ;  /* 0x0000000800737224 */ /* 0x040fe200078e0273 */
[----:B------:R-:W-:Y:S02]  /*29e0*/  IABS R117, R15 ;  /* 0x0000000f00757213 */ /* 0x000fe40000000000 */
[----:B------:R-:W-:Y:S02]  /*29f0*/  @!P1 IADD3 R111, R111, -R0, RZ ;  /* 0x800000006f6f9210 */ /* 0x000fe40007ffe0ff */
[----:B------:R-:W-:Y:S01]  /*2a00*/  ISETP.GT.U32.AND P3, PT, R0, R113, PT ;  /* 0x000000710000720c */ /* 0x000fe20003f64070 */
[----:B------:R-:W-:Y:S01]  /*2a10*/  IMAD.HI.U32 R8, R7, R117, RZ ;  /* 0x0000007507087227 */ /* 0x000fe200078e00ff */
[----:B------:R-:W-:-:S02]  /*2a20*/  IABS R119, R10 ;  /* 0x0000000a00777213 */ /* 0x000fc40000000000 */
[----:B------:R-:W-:Y:S01]  /*2a30*/  @!P0 IADD3 R107, -R107, RZ, RZ ;  /* 0x000000ff6b6b8210 */ /* 0x000fe20007ffe1ff */
[--C-:B------:R-:W-:Y:S01]  /*2a40*/  @!P5 IMAD.IADD R105, R105, 0x1, -R0.reuse ;  /* 0x000000016969d824 */ /* 0x100fe200078e0a00 */
[----:B------:R-:W-:Y:S01]  /*2a50*/  ISETP.GE.AND P1, PT, R12, RZ, PT ;  /* 0x000000ff0c00720c */ /* 0x000fe20003f26270 */
[----:B------:R-:W-:Y:S01]  /*2a60*/  @!P4 IMAD.IADD R109, R109, 0x1, -R0 ;  /* 0x000000016d6dc824 */ /* 0x000fe200078e0a00 */
[C---:B------:R-:W-:Y:S01]  /*2a70*/  ISETP.GT.U32.AND P4, PT, R0.reuse, R115, PT ;  /* 0x000000730000720c */ /* 0x040fe20003f84070 */
[----:B------:R-:W-:Y:S01]  /*2a80*/  @!P2 IMAD.MOV R105, RZ, RZ, -R105 ;  /* 0x000000ffff69a224 */ /* 0x000fe200078e0a69 */
[----:B------:R-:W-:Y:S01]  /*2a90*/  ISETP.GT.U32.AND P2, PT, R0, R111, PT ;  /* 0x0000006f0000720c */ /* 0x000fe20003f44070 */
[----:B------:R-:W-:Y:S01]  /*2aa0*/  IMAD.MOV R8, RZ, RZ, -R8 ;  /* 0x000000ffff087224 */ /* 0x000fe200078e0a08 */
[----:B------:R-:W-:Y:S01]  /*2ab0*/  ISETP.GE.AND P0, PT, R14, RZ, PT ;  /* 0x000000ff0e00720c */ /* 0x000fe20003f06270 */
[----:B------:R-:W-:Y:S01]  /*2ac0*/  @!P3 IMAD.IADD R113, R113, 0x1, -R0 ;  /* 0x000000017171b824 */ /* 0x000fe200078e0a00 */
[----:B------:R-:W-:Y:S01]  /*2ad0*/  LOP3.LUT R12, R6, 0x62, RZ, 0xfc, !PT ;  /* 0x00000062060c7812 */ /* 0x000fe200078efcff */
[----:B------:R-:W-:Y:S01]  /*2ae0*/  IMAD R117, R0, R8, R117 ;  /* 0x0000000800757224 */ /* 0x000fe200078e0275 */
[----:B------:R-:W-:Y:S01]  /*2af0*/  ISETP.GE.AND P5, PT, R16, RZ, PT ;  /* 0x000000ff1000720c */ /* 0x000fe20003fa6270 */
[----:B------:R-:W-:Y:S01]  /*2b00*/  IMAD.HI.U32 R8, R7, R119, RZ ;  /* 0x0000007707087227 */ /* 0x000fe200078e00ff */
[----:B------:R-:W-:-:S02]  /*2b10*/  ISETP.GT.U32.AND P3, PT, R0, R113, PT ;  /* 0x000000710000720c */ /* 0x000fc40003f64070 */
[----:B------:R-:W-:Y:S01]  /*2b20*/  IABS R121, R12 ;  /* 0x0000000c00797213 */ /* 0x000fe20000000000 */
[----:B------:R-:W-:Y:S01]  /*2b30*/  IMAD.MOV R8, RZ, RZ, -R8 ;  /* 0x000000ffff087224 */ /* 0x000fe200078e0a08 */
[----:B------:R-:W-:Y:S01]  /*2b40*/  @!P4 IADD3 R115, R115, -R0, RZ ;  /* 0x800000007373c210 */ /* 0x000fe20007ffe0ff */
[----:B------:R-:W-:Y:S01]  /*2b50*/  @!P2 IMAD.IADD R111, R111, 0x1, -R0 ;  /* 0x000000016f6fa824 */ /* 0x000fe200078e0a00 */
[C---:B------:R-:W-:Y:S01]  /*2b60*/  ISETP.GT.U32.AND P2, PT, R0.reuse, R117, PT ;  /* 0x000000750000720c */ /* 0x040fe20003f44070 */
[C---:B------:R-:W-:Y:S01]  /*2b70*/  IMAD R119, R0.reuse, R8, R119 ;  /* 0x0000000800777224 */ /* 0x040fe200078e0277 */
[----:B------:R-:W-:Y:S01]  /*2b80*/  ISETP.GT.U32.AND P4, PT, R0, R115, PT ;  /* 0x000000730000720c */ /* 0x000fe20003f84070 */
[----:B------:R-:W-:Y:S01]  /*2b90*/  @!P6 IMAD.MOV R109, RZ, RZ, -R109 ;  /* 0x000000ffff6de224 */ /* 0x000fe200078e0a6d */
[----:B------:R-:W-:Y:S01]  /*2ba0*/  ISETP.GE.AND P6, PT, R15, RZ, PT ;  /* 0x000000ff0f00720c */ /* 0x000fe20003fc6270 */
[----:B------:R-:W-:Y:S01]  /*2bb0*/  IMAD.HI.U32 R8, R7, R121, RZ ;  /* 0x0000007907087227 */ /* 0x000fe200078e00ff */
[----:B------:R-:W-:-:S02]  /*2bc0*/  LOP3.LUT R15, R6, 0x66, RZ, 0xfc, !PT ;  /* 0x00000066060f7812 */ /* 0x000fc400078efcff */
[----:B------:R-:W-:Y:S01]  /*2bd0*/  LOP3.LUT R14, R6, 0x64, RZ, 0xfc, !PT ;  /* 0x00000064060e7812 */ /* 0x000fe200078efcff */
[----:B------:R-:W-:Y:S01]  /*2be0*/  IMAD.MOV R8, RZ, RZ, -R8 ;  /* 0x000000ffff087224 */ /* 0x000fe200078e0a08 */
[----:B------:R-:W-:Y:S02]  /*2bf0*/  @!P0 IADD3 R111, -R111, RZ, RZ ;  /* 0x000000ff6f6f8210 */ /* 0x000fe40007ffe1ff */
[----:B------:R-:W-:Y:S01]  /*2c00*/  IABS R125, R15 ;  /* 0x0000000f007d7213 */ /* 0x000fe20000000000 */
[--C-:B------:R-:W-:Y:S01]  /*2c10*/  @!P2 IMAD.IADD R117, R117, 0x1, -R0.reuse ;  /* 0x000000017575a824 */ /* 0x100fe200078e0a00 */
[----:B------:R-:W-:Y:S01]  /*2c20*/  @!P3 IADD3 R113, R113, -R0, RZ ;  /* 0x800000007171b210 */ /* 0x000fe20007ffe0ff */
[----:B------:R-:W-:Y:S01]  /*2c30*/  @!P4 IMAD.IADD R115, R115, 0x1, -R0 ;  /* 0x000000017373c824 */ /* 0x000fe200078e0a00 */
[C---:B------:R-:W-:Y:S01]  /*2c40*/  ISETP.GT.U32.AND P4, PT, R0.reuse, R119, PT ;  /* 0x000000770000720c */ /* 0x040fe20003f84070 */
[C---:B------:R-:W-:Y:S01]  /*2c50*/  IMAD R121, R0.reuse, R8, R121 ;  /* 0x0000000800797224 */ /* 0x040fe200078e0279 */
[----:B------:R-:W-:Y:S01]  /*2c60*/  ISETP.GT.U32.AND P0, PT, R0, R117, PT ;  /* 0x000000750000720c */ /* 0x000fe20003f04070 */
[----:B------:R-:W-:Y:S01]  /*2c70*/  @!P5 IMAD.MOV R113, RZ, RZ, -R113 ;  /* 0x000000ffff71d224 */ /* 0x000fe200078e0a71 */
[----:B------:R-:W-:Y:S01]  /*2c80*/  IABS R123, R14 ;  /* 0x0000000e007b7213 */ /* 0x000fe20000000000 */
[----:B------:R-:W-:Y:S01]  /*2c90*/  @!P1 IMAD.MOV R115, RZ, RZ, -R115 ;  /* 0x000000ffff739224 */ /* 0x000fe200078e0a73 */
[----:B------:R-:W-:Y:S01]  /*2ca0*/  ISETP.GE.AND P3, PT, R10, RZ, PT ;  /* 0x000000ff0a00720c */ /* 0x000fe20003f66270 */
[----:B------:R-:W-:Y:S01]  /*2cb0*/  IMAD.HI.U32 R10, R7, R125, RZ ;  /* 0x0000007d070a7227 */ /* 0x000fe200078e00ff */
[----:B------:R-:W-:-:S02]  /*2cc0*/  ISETP.GT.U32.AND P5, PT, R0, R121, PT ;  /* 0x000000790000720c */ /* 0x000fc40003fa4070 */
[----:B------:R-:W-:Y:S01]  /*2cd0*/  ISETP.GE.AND P2, PT, R12, RZ, PT ;  /* 0x000000ff0c00720c */ /* 0x000fe20003f46270 */
[----:B------:R-:W-:Y:S01]  /*2ce0*/  IMAD.HI.U32 R8, R7, R123, RZ ;  /* 0x0000007b07087227 */ /* 0x000fe200078e00ff */
[----:B------:R-:W-:Y:S02]  /*2cf0*/  ISETP.GE.AND P1, PT, R14, RZ, PT ;  /* 0x000000ff0e00720c */ /* 0x000fe40003f26270 */
[----:B------:R-:W-:Y:S01]  /*2d00*/  LOP3.LUT R12, R6, 0x68, RZ, 0xfc, !PT ;  /* 0x00000068060c7812 */ /* 0x000fe200078efcff */
[----:B------:R-:W-:Y:S01]  /*2d10*/  @!P4 IMAD.IADD R119, R119, 0x1, -R0 ;  /* 0x000000017777c824 */ /* 0x000fe200078e0a00 */
[----:B------:R-:W-:Y:S01]  /*2d20*/  IADD3 R8, -R8, RZ, RZ ;  /* 0x000000ff08087210 */ /* 0x000fe20007ffe1ff */
[----:B------:R-:W-:Y:S01]  /*2d30*/  IMAD.MOV R10, RZ, RZ, -R10 ;  /* 0x000000ffff0a7224 */ /* 0x000fe200078e0a0a */
[----:B------:R-:W-:Y:S01]  /*2d40*/  LOP3.LUT R14, R6, 0x6c, RZ, 0xfc, !PT ;  /* 0x0000006c060e7812 */ /* 0x000fe200078efcff */
[----:B------:R-:W-:Y:S01]  /*2d50*/  @!P0 IMAD.IADD R117, R117, 0x1, -R0 ;  /* 0x0000000175758824 */ /* 0x000fe200078e0a00 */
[C---:B------:R-:W-:Y:S01]  /*2d60*/  ISETP.GT.U32.AND P4, PT, R0.reuse, R119, PT ;  /* 0x000000770000720c */ /* 0x040fe20003f84070 */
[----:B------:R-:W-:Y:S01]  /*2d70*/  IMAD R125, R0, R10, R125 ;  /* 0x0000000a007d7224 */ /* 0x000fe200078e027d */
[----:B------:R-:W-:Y:S01]  /*2d80*/  @!P5 IADD3 R121, R121, -R0, RZ ;  /* 0x800000007979d210 */ /* 0x000fe20007ffe0ff */
[----:B------:R-:W-:Y:S01]  /*2d90*/  @!P6 IMAD.MOV R117, RZ, RZ, -R117 ;  /* 0x000000ffff75e224 */ /* 0x000fe200078e0a75 */
[----:B------:R-:W-:Y:S01]  /*2da0*/  LOP3.LUT R10, R6, 0x6a, RZ, 0xfc, !PT ;  /* 0x0000006a060a7812 */ /* 0x000fe200078efcff */
[C---:B------:R-:W-:Y:S01]  /*2db0*/  IMAD R123, R0.reuse, R8, R123 ;  /* 0x00000008007b7224 */ /* 0x040fe200078e027b */
[----:B------:R-:W-:-:S02]  /*2dc0*/  ISETP.GT.U32.AND P6, PT, R0, R125, PT ;  /* 0x0000007d0000720c */ /* 0x000fc40003fc4070 */
[C---:B------:R-:W-:Y:S02]  /*2dd0*/  ISETP.GT.U32.AND P5, PT, R0.reuse, R121, PT ;  /* 0x000000790000720c */ /* 0x040fe40003fa4070 */
[----:B------:R-:W-:Y:S02]  /*2de0*/  IABS R127, R12 ;  /* 0x0000000c007f7213 */ /* 0x000fe40000000000 */
[----:B------:R-:W-:Y:S01]  /*2df0*/  IABS R129, R14 ;  /* 0x0000000e00817213 */ /* 0x000fe20000000000 */
[--C-:B------:R-:W-:Y:S01]  /*2e00*/  @!P4 IMAD.IADD R119, R119, 0x1, -R0.reuse ;  /* 0x000000017777c824 */ /* 0x100fe200078e0a00 */
[----:B------:R-:W-:Y:S01]  /*2e10*/  ISETP.GT.U32.AND P4, PT, R0, R123, PT ;  /* 0x0000007b0000720c */ /* 0x000fe20003f84070 */
[----:B------:R-:W-:Y:S01]  /*2e20*/  IMAD.HI.U32 R8, R7, R127, RZ ;  /* 0x0000007f07087227 */ /* 0x000fe200078e00ff */
[----:B------:R-:W-:Y:S02]  /*2e30*/  IABS R131, R10 ;  /* 0x0000000a00837213 */ /* 0x000fe40000000000 */
[----:B------:R-:W-:Y:S01]  /*2e40*/  ISETP.GE.AND P0, PT, R15, RZ, PT ;  /* 0x000000ff0f00720c */ /* 0x000fe20003f06270 */
[--C-:B------:R-:W-:Y:S01]  /*2e50*/  @!P6 IMAD.IADD R125, R125, 0x1, -R0.reuse ;  /* 0x000000017d7de824 */ /* 0x100fe200078e0a00 */
[----:B------:R-:W-:Y:S01]  /*2e60*/  LOP3.LUT R16, R6, 0x74, RZ, 0xfc, !PT ;  /* 0x0000007406107812 */ /* 0x000fe200078efcff */
[----:B------:R-:W-:Y:S01]  /*2e70*/  @!P5 IMAD.IADD R121, R121, 0x1, -R0 ;  /* 0x000000017979d824 */ /* 0x000fe200078e0a00 */
[----:B------:R-:W-:Y:S01]  /*2e80*/  ISETP.GE.AND P5, PT, R10, RZ, PT ;  /* 0x000000ff0a00720c */ /* 0x000fe20003fa6270 */
[----:B------:R-:W-:Y:S01]  /*2e90*/  IMAD.HI.U32 R10, R7, R129, RZ ;  /* 0x00000081070a7227 */ /* 0x000fe200078e00ff */
[----:B------:R-:W-:-:S02]  /*2ea0*/  ISETP.GT.U32.AND P6, PT, R0, R125, PT ;  /* 0x0000007d0000720c */ /* 0x000fc40003fc4070 */
[----:B------:R-:W-:Y:S01]  /*2eb0*/  IABS R139, R16 ;  /* 0x00000010008b7213 */ /* 0x000fe20000000000 */
[----:B------:R-:W-:Y:S01]  /*2ec0*/  @!P4 IMAD.IADD R123, R123, 0x1, -R0 ;  /* 0x000000017b7bc824 */ /* 0x000fe200078e0a00 */
[----:B------:R-:W-:Y:S01]  /*2ed0*/  IADD3 R10, -R10, RZ, RZ ;  /* 0x000000ff0a0a7210 */ /* 0x000fe20007ffe1ff */
[----:B------:R-:W-:Y:S01]  /*2ee0*/  @!P3 IMAD.MOV R119, RZ, RZ, -R119 ;  /* 0x000000ffff77b224 */ /* 0x000fe200078e0a77 */
[----:B------:R-:W-:Y:S01]  /*2ef0*/  ISETP.GE.AND P3, PT, R12, RZ, PT ;  /* 0x000000ff0c00720c */ /* 0x000fe20003f66270 */
[----:B------:R-:W-:Y:S01]  /*2f00*/  @!P2 IMAD.MOV R121, RZ, RZ, -R121 ;  /* 0x000000ffff79a224 */ /* 0x000fe200078e0a79 */
[C---:B------:R-:W-:Y:S01]  /*2f10*/  ISETP.GT.U32.AND P4, PT, R0.reuse, R123, PT ;  /* 0x0000007b0000720c */ /* 0x040fe20003f84070 */
[----:B------:R-:W-:Y:S01]  /*2f20*/  IMAD R129, R0, R10, R129 ;  /* 0x0000000a00817224 */ /* 0x000fe200078e0281 */
[----:B------:R-:W-:Y:S01]  /*2f30*/  IADD3 R12, -R8, RZ, RZ ;  /* 0x000000ff080c7210 */ /* 0x000fe20007ffe1ff */
[----:B------:R-:W-:Y:S01]  /*2f40*/  IMAD.HI.U32 R8, R7, R131, RZ ;  /* 0x0000008307087227 */ /* 0x000fe200078e00ff */
[----:B------:R-:W-:-:S02]  /*2f50*/  ISETP.GE.AND P2, PT, R14, RZ, PT ;  /* 0x000000ff0e00720c */ /* 0x000fc40003f46270 */
[----:B------:R-:W-:Y:S01]  /*2f60*/  @!P6 IADD3 R125, R125, -R0, RZ ;  /* 0x800000007d7de210 */ /* 0x000fe20007ffe0ff */
[----:B------:R-:W-:Y:S01]  /*2f70*/  IMAD R127, R0, R12, R127 ;  /* 0x0000000c007f7224 */ /* 0x000fe200078e027f */
[C---:B------:R-:W-:Y:S01]  /*2f80*/  LOP3.LUT R14, R6.reuse, 0x70, RZ, 0xfc, !PT ;  /* 0x00000070060e7812 */ /* 0x040fe200078efcff */
[----:B------:R-:W-:Y:S01]  /*2f90*/  IMAD.MOV R8, RZ, RZ, -R8 ;  /* 0x000000ffff087224 */ /* 0x000fe200078e0a08 */
[----:B------:R-:W-:Y:S01]  /*2fa0*/  LOP3.LUT R15, R6, 0x72, RZ, 0xfc, !PT ;  /* 0x00000072060f7812 */ /* 0x000fe200078efcff */
[----:B------:R-:W-:Y:S01]  /*2fb0*/  @!P0 IMAD.MOV R125, RZ, RZ, -R125 ;  /* 0x000000ffff7d8224 */ /* 0x000fe200078e0a7d */
[C---:B------:R-:W-:Y:S01]  /*2fc0*/  ISETP.GT.U32.AND P0, PT, R0.reuse, R129, PT ;  /* 0x000000810000720c */ /* 0x040fe20003f04070 */
[----:B------:R-:W-:Y:S01]  /*2fd0*/  @!P4 IMAD.IADD R123, R123, 0x1, -R0 ;  /* 0x000000017b7bc824 */ /* 0x000fe200078e0a00 */
[C---:B------:R-:W-:Y:S01]  /*2fe0*/  ISETP.GT.U32.AND P4, PT, R0.reuse, R127, PT ;  /* 0x0000007f0000720c */ /* 0x040fe20003f84070 */
[----:B------:R-:W-:Y:S01]  /*2ff0*/  IMAD R131, R0, R8, R131 ;  /* 0x0000000800837224 */ /* 0x000fe200078e0283 */
[----:B------:R-:W-:Y:S01]  /*3000*/  IABS R135, R14 ;  /* 0x0000000e00877213 */ /* 0x000fe20000000000 */
[----:B------:R-:W-:Y:S01]  /*3010*/  @!P1 IMAD.MOV R123, RZ, RZ, -R123 ;  /* 0x000000ffff7b9224 */ /* 0x000fe200078e0a7b */
[----:B------:R-:W-:-:S02]  /*3020*/  LOP3.LUT R8, R6, 0x6e, RZ, 0xfc, !PT ;  /* 0x0000006e06087812 */ /* 0x000fc400078efcff */
[----:B------:R-:W-:Y:S01]  /*3030*/  ISETP.GT.U32.AND P1, PT, R0, R131, PT ;  /* 0x000000830000720c */ /* 0x000fe20003f24070 */
[----:B------:R-:W-:Y:S01]  /*3040*/  IMAD.HI.U32 R10, R7, R135, RZ ;  /* 0x00000087070a7227 */ /* 0x000fe200078e00ff */
[----:B------:R-:W-:Y:S02]  /*3050*/  IABS R133, R8 ;  /* 0x0000000800857213 */ /* 0x000fe40000000000 */
[----:B------:R-:W-:Y:S01]  /*3060*/  ISETP.GE.AND P6, PT, R8, RZ, PT ;  /* 0x000000ff0800720c */ /* 0x000fe20003fc6270 */
[--C-:B------:R-:W-:Y:S01]  /*3070*/  @!P0 IMAD.IADD R129, R129, 0x1, -R0.reuse ;  /* 0x0000000181818824 */ /* 0x100fe200078e0a00 */
[----:B------:R-:W-:Y:S01]  /*3080*/  IABS R137, R15 ;  /* 0x0000000f00897213 */ /* 0x000fe20000000000 */
[----:B------:R-:W-:Y:S01]  /*3090*/  @!P4 IMAD.IADD R127, R127, 0x1, -R0 ;  /* 0x000000017f7fc824 */ /* 0x000fe200078e0a00 */
[----:B------:R-:W-:Y:S01]  /*30a0*/  IABS R157, R17 ;  /* 0x00000011009d7213 */ /* 0x000fe20000000000 */
[----:B------:R-:W-:Y:S01]  /*30b0*/  IMAD.MOV R10, RZ, RZ, -R10 ;  /* 0x000000ffff0a7224 */ /* 0x000fe200078e0a0a */
[C---:B------:R-:W-:Y:S01]  /*30c0*/  ISETP.GT.U32.AND P0, PT, R0.reuse, R129, PT ;  /* 0x000000810000720c */ /* 0x040fe20003f04070 */
[----:B------:R-:W-:Y:S01]  /*30d0*/  IMAD.HI.U32 R8, R7, R133, RZ ;  /* 0x0000008507087227 */ /* 0x000fe200078e00ff */
[----:B------:R-:W-:-:S03]  /*30e0*/  ISETP.GT.U32.AND P4, PT, R0, R127, PT ;  /* 0x0000007f0000720c */ /* 0x000fc60003f84070 */
[----:B------:R-:W-:Y:S01]  /*30f0*/  IMAD R135, R0, R10, R135 ;  /* 0x0000000a00877224 */ /* 0x000fe200078e0287 */
[----:B------:R-:W-:Y:S01]  /*3100*/  IADD3 R12, -R8, RZ, RZ ;  /* 0x000000ff080c7210 */ /* 0x000fe20007ffe1ff */
[----:B------:R-:W-:-:S04]  /*3110*/  IMAD.HI.U32 R10, R7, R139, RZ ;  /* 0x0000008b070a7227 */ /* 0x000fc800078e00ff */
[----:B------:R-:W-:Y:S02]  /*3120*/  @!P1 IMAD.IADD R131, R131, 0x1, -R0 ;  /* 0x0000000183839824 */ /* 0x000fe400078e0a00 */
[----:B------:R-:W-:Y:S02]  /*3130*/  IMAD.MOV R10, RZ, RZ, -R10 ;  /* 0x000000ffff0a7224 */ /* 0x000fe400078e0a0a */
[--C-:B------:R-:W-:Y:S01]  /*3140*/  @!P4 IMAD.IADD R127, R127, 0x1, -R0.reuse ;  /* 0x000000017f7fc824 */ /* 0x100fe200078e0a00 */
[----:B------:R-:W-:Y:S01]  /*3150*/  ISETP.GT.U32.AND P1, PT, R0, R131, PT ;  /* 0x000000830000720c */ /* 0x000fe20003f24070 */
[----:B------:R-:W-:Y:S01]  /*3160*/  @!P0 IMAD.IADD R129, R129, 0x1, -R0 ;  /* 0x0000000181818824 */ /* 0x000fe200078e0a00 */
[----:B------:R-:W-:Y:S01]  /*3170*/  ISETP.GE.AND P4, PT, R14, RZ, PT ;  /* 0x000000ff0e00720c */ /* 0x000fe20003f86270 */
[----:B------:R-:W-:Y:S01]  /*3180*/  IMAD R139, R0, R10, R139 ;  /* 0x0000000a008b7224 */ /* 0x000fe200078e028b */
[----:B------:R-:W-:Y:S01]  /*3190*/  LOP3.LUT R14, R6, 0x78, RZ, 0xfc, !PT ;  /* 0x00000078060e7812 */ /* 0x000fe200078efcff */
[----:B------:R-:W-:Y:S01]  /*31a0*/  IMAD R133, R0, R12, R133 ;  /* 0x0000000c00857224 */ /* 0x000fe200078e0285 */
[----:B------:R-:W-:Y:S01]  /*31b0*/  LOP3.LUT R12, R6, 0x76, RZ, 0xfc, !PT ;  /* 0x00000076060c7812 */ /* 0x000fe200078efcff */
[----:B------:R-:W-:Y:S01]  /*31c0*/  @!P3 IMAD.MOV R127, RZ, RZ, -R127 ;  /* 0x000000ffff7fb224 */ /* 0x000fe200078e0a7f */
[----:B------:R-:W-:Y:S01]  /*31d0*/  ISETP.GT.U32.AND P3, PT, R0, R135, PT ;  /* 0x000000870000720c */ /* 0x000fe20003f64070 */
[----:B------:R-:W-:Y:S01]  /*31e0*/  IMAD.HI.U32 R8, R7, R137, RZ ;  /* 0x0000008907087227 */ /* 0x000fe200078e00ff */
[----:B------:R-:W-:-:S02]  /*31f0*/  @!P2 IADD3 R129, -R129, RZ, RZ ;  /* 0x000000ff8181a210 */ /* 0x000fc40007ffe1ff */
[C---:B------:R-:W-:Y:S01]  /*3200*/  ISETP.GT.U32.AND P2, PT, R0.reuse, R139, PT ;  /* 0x0000008b0000720c */ /* 0x040fe20003f44070 */
[----:B------:R-:W-:Y:S01]  /*3210*/  IMAD.MOV R8, RZ, RZ, -R8 ;  /* 0x000000ffff087224 */ /* 0x000fe200078e0a08 */
[----:B------:R-:W-:Y:S02]  /*3220*/  IABS R141, R12 ;  /* 0x0000000c008d7213 */ /* 0x000fe40000000000 */
[----:B------:R-:W-:Y:S01]  /*3230*/  @!P1 IADD3 R131, R131, -R0, RZ ;  /* 0x8000000083839210 */ /* 0x000fe20007ffe0ff */
[C---:B------:R-:W-:Y:S01]  /*3240*/  IMAD R137, R0.reuse, R8, R137 ;  /* 0x0000000800897224 */ /* 0x040fe200078e0289 */
[C---:B------:R-:W-:Y:S01]  /*3250*/  ISETP.GT.U32.AND P1, PT, R0.reuse, R133, PT ;  /* 0x000000850000720c */ /* 0x040fe20003f24070 */
[----:B------:R-:W-:Y:S01]  /*3260*/  IMAD.HI.U32 R8, R7, R141, RZ ;  /* 0x0000008d07087227 */ /* 0x000fe200078e00ff */
[----:B------:R-:W-:Y:S02]  /*3270*/  IABS R143, R14 ;  /* 0x0000000e008f7213 */ /* 0x000fe40000000000 */
[C---:B------:R-:W-:Y:S01]  /*3280*/  ISETP.GT.U32.AND P0, PT, R0.reuse, R137, PT ;  /* 0x000000890000720c */ /* 0x040fe20003f04070 */
[----:B------:R-:W-:Y:S01]  /*3290*/  @!P3 IMAD.IADD R135, R135, 0x1, -R0 ;  /* 0x000000018787b824 */ /* 0x000fe200078e0a00 */
[----:B------:R-:W-:Y:S01]  /*32a0*/  @!P5 IADD3 R131, -R131, RZ, RZ ;  /* 0x000000ff8383d210 */ /* 0x000fe20007ffe1ff */
[----:B------:R-:W-:Y:S01]  /*32b0*/  IMAD.MOV R8, RZ, RZ, -R8 ;  /* 0x000000ffff087224 */ /* 0x000fe200078e0a08 */
[----:B------:R-:W-:Y:S01]  /*32c0*/  ISETP.GE.AND P5, PT, R15, RZ, PT ;  /* 0x000000ff0f00720c */ /* 0x000fe20003fa6270 */
[----:B------:R-:W-:Y:S01]  /*32d0*/  @!P2 IMAD.IADD R139, R139, 0x1, -R0 ;  /* 0x000000018b8ba824 */ /* 0x000fe200078e0a00 */
[C---:B------:R-:W-:Y:S01]  /*32e0*/  ISETP.GT.U32.AND P3, PT, R0.reuse, R135, PT ;  /* 0x000000870000720c */ /* 0x040fe20003f64070 */
[----:B------:R-:W-:Y:S01]  /*32f0*/  IMAD R141, R0, R8, R141 ;  /* 0x00000008008d7224 */ /* 0x000fe200078e028d */
[----:B------:R-:W-:Y:S01]  /*3300*/  LOP3.LUT R15, R6, 0x7a, RZ, 0xfc, !PT ;  /* 0x0000007a060f7812 */ /* 0x000fe200078efcff */
[----:B------:R-:W-:Y:S01]  /*3310*/  IMAD.HI.U32 R8, R7, R143, RZ ;  /* 0x0000008f07087227 */ /* 0x000fe200078e00ff */
[----:B------:R-:W-:-:S02]  /*3320*/  ISETP.GT.U32.AND P2, PT, R0, R139, PT ;  /* 0x0000008b0000720c */ /* 0x000fc40003f44070 */
[----:B------:R-:W-:Y:S01]  /*3330*/  IABS R145, R15 ;  /* 0x0000000f00917213 */ /* 0x000fe20000000000 */
[--C-:B------:R-:W-:Y:S01]  /*3340*/  @!P1 IMAD.IADD R133, R133, 0x1, -R0.reuse ;  /* 0x0000000185859824 */ /* 0x100fe200078e0a00 */
[----:B------:R-:W-:Y:S01]  /*3350*/  IADD3 R8, -R8, RZ, RZ ;  /* 0x000000ff08087210 */ /* 0x000fe20007ffe1ff */
[----:B------:R-:W-:Y:S02]  /*3360*/  @!P0 IMAD.IADD R137, R137, 0x1, -R0 ;  /* 0x0000000189898824 */ /* 0x000fe400078e0a00 */
[----:B------:R-:W-:Y:S01]  /*3370*/  IMAD.HI.U32 R10, R7, R145, RZ ;  /* 0x00000091070a7227 */ /* 0x000fe200078e00ff */
[C---:B------:R-:W-:Y:S02]  /*3380*/  ISETP.GT.U32.AND P1, PT, R0.reuse, R133, PT ;  /* 0x000000850000720c */ /* 0x040fe40003f24070 */
[----:B------:R-:W-:Y:S01]  /*3390*/  @!P3 IADD3 R135, R135, -R0, RZ ;  /* 0x800000008787b210 */ /* 0x000fe20007ffe0ff */
[C---:B------:R-:W-:Y:S01]  /*33a0*/  IMAD R143, R0.reuse, R8, R143 ;  /* 0x00000008008f7224 */ /* 0x040fe200078e028f */
[C---:B------:R-:W-:Y:S01]  /*33b0*/  ISETP.GT.U32.AND P0, PT, R0.reuse, R137, PT ;  /* 0x000000890000720c */ /* 0x040fe20003f04070 */
[----:B------:R-:W-:Y:S01]  /*33c0*/  IMAD.MOV R10, RZ, RZ, -R10 ;  /* 0x000000ffff0a7224 */ /* 0x000fe200078e0a0a */
[C---:B------:R-:W-:Y:S01]  /*33d0*/  ISETP.GT.U32.AND P3, PT, R0.reuse, R141, PT ;  /* 0x0000008d0000720c */ /* 0x040fe20003f64070 */
[----:B------:R-:W-:Y:S01]  /*33e0*/  @!P4 IMAD.MOV R135, RZ, RZ, -R135 ;  /* 0x000000ffff87c224 */ /* 0x000fe200078e0a87 */
[----:B------:R-:W-:Y:S01]  /*33f0*/  @!P2 IADD3 R139, R139, -R0, RZ ;  /* 0x800000008b8ba210 */ /* 0x000fe20007ffe0ff */
[C---:B------:R-:W-:Y:S01]  /*3400*/  IMAD R145, R0.reuse, R10, R145 ;  /* 0x0000000a00917224 */ /* 0x040fe200078e0291 */
[----:B------:R-:W-:-:S02]  /*3410*/  ISETP.GT.U32.AND P2, PT, R0, R143, PT ;  /* 0x0000008f0000720c */ /* 0x000fc40003f44070 */
[----:B------:R-:W-:Y:S01]  /*3420*/  LOP3.LUT R8, R6, 0x7c, RZ, 0xfc, !PT ;  /* 0x0000007c06087812 */ /* 0x000fe200078efcff */
[--C-:B------:R-:W-:Y:S01]  /*3430*/  @!P1 IMAD.IADD R133, R133, 0x1, -R0.reuse ;  /* 0x0000000185859824 */ /* 0x100fe200078e0a00 */
[----:B------:R-:W-:Y:S02]  /*3440*/  ISETP.GE.AND P1, PT, R16, RZ, PT ;  /* 0x000000ff1000720c */ /* 0x000fe40003f26270 */
[----:B------:R-:W-:Y:S01]  /*3450*/  LOP3.LUT R10, R6, 0x7e, RZ, 0xfc, !PT ;  /* 0x0000007e060a7812 */ /* 0x000fe200078efcff */
[--C-:B------:R-:W-:Y:S01]  /*3460*/  @!P0 IMAD.IADD R137, R137, 0x1, -R0.reuse ;  /* 0x0000000189898824 */ /* 0x100fe200078e0a00 */
[----:B------:R-:W-:Y:S01]  /*3470*/  IABS R149, R8 ;  /* 0x0000000800957213 */ /* 0x000fe20000000000 */
[----:B------:R-:W-:Y:S01]  /*3480*/  @!P3 IMAD.IADD R141, R141, 0x1, -R0 ;  /* 0x000000018d8db824 */ /* 0x000fe200078e0a00 */
[----:B------:R-:W-:Y:S01]  /*3490*/  IABS R147, R10 ;  /* 0x0000000a00937213 */ /* 0x000fe20000000000 */
[----:B------:R-:W-:Y:S01]  /*34a0*/  @!P5 IMAD.MOV R137, RZ, RZ, -R137 ;  /* 0x000000ffff89d224 */ /* 0x000fe200078e0a89 */
[----:B------:R-:W-:Y:S01]  /*34b0*/  ISETP.GE.AND P5, PT, R8, RZ, PT ;  /* 0x000000ff0800720c */ /* 0x000fe20003fa6270 */
[----:B------:R-:W-:Y:S01]  /*34c0*/  IMAD.HI.U32 R8, R7, R149, RZ ;  /* 0x0000009507087227 */ /* 0x000fe200078e00ff */
[----:B------:R-:W-:-:S02]  /*34d0*/  @!P2 IADD3 R143, R143, -R0, RZ ;  /* 0x800000008f8fa210 */ /* 0x000fc40007ffe0ff */
[C---:B------:R-:W-:Y:S01]  /*34e0*/  ISETP.GT.U32.AND P3, PT, R0.reuse, R141, PT ;  /* 0x0000008d0000720c */ /* 0x040fe20003f64070 */
[----:B------:R-:W-:Y:S01]  /*34f0*/  @!P6 IMAD.MOV R133, RZ, RZ, -R133 ;  /* 0x000000ffff85e224 */ /* 0x000fe200078e0a85 */
[----:B------:R-:W-:Y:S01]  /*3500*/  ISETP.GT.U32.AND P2, PT, R0, R143, PT ;  /* 0x0000008f0000720c */ /* 0x000fe20003f44070 */
[----:B------:R-:W-:Y:S01]  /*3510*/  @!P1 IMAD.MOV R139, RZ, RZ, -R139 ;  /* 0x000000ffff8b9224 */ /* 0x000fe200078e0a8b */
[----:B------:R-:W-:Y:S01]  /*3520*/  ISETP.GE.AND P6, PT, R12, RZ, PT ;  /* 0x000000ff0c00720c */ /* 0x000fe20003fc6270 */
[----:B------:R-:W-:Y:S01]  /*3530*/  IMAD.MOV R8, RZ, RZ, -R8 ;  /* 0x000000ffff087224 */ /* 0x000fe200078e0a08 */
[----:B------:R-:W-:Y:S01]  /*3540*/  ISETP.GE.AND P1, PT, R10, RZ, PT ;  /* 0x000000ff0a00720c */ /* 0x000fe20003f26270 */
[----:B------:R-:W-:Y:S01]  /*3550*/  IMAD.HI.U32 R10, R7, R147, RZ ;  /* 0x00000093070a7227 */ /* 0x000fe200078e00ff */
[----:B------:R-:W-:Y:S02]  /*3560*/  LOP3.LUT R12, R6, 0x80, RZ, 0xfc, !PT ;  /* 0x00000080060c7812 */ /* 0x000fe400078efcff */
[----:B------:R-:W-:Y:S01]  /*3570*/  ISETP.GE.AND P4, PT, R14, RZ, PT ;  /* 0x000000ff0e00720c */ /* 0x000fe20003f86270 */
[----:B------:R-:W-:Y:S01]  /*3580*/  IMAD.MOV R10, RZ, RZ, -R10 ;  /* 0x000000ffff0a7224 */ /* 0x000fe200078e0a0a */
[----:B------:R-:W-:Y:S01]  /*3590*/  LOP3.LUT R14, R6, 0x82, RZ, 0xfc, !PT ;  /* 0x00000082060e7812 */ /* 0x000fe200078efcff */
[C---:B------:R-:W-:Y:S01]  /*35a0*/  IMAD R149, R0.reuse, R8, R149 ;  /* 0x0000000800957224 */ /* 0x040fe200078e0295 */
[----:B------:R-:W-:Y:S01]  /*35b0*/  IABS R151, R12 ;  /* 0x0000000c00977213 */ /* 0x000fe20000000000 */
[----:B------:R-:W-:Y:S01]  /*35c0*/  @!P3 IMAD.IADD R141, R141, 0x1, -R0 ;  /* 0x000000018d8db824 */ /* 0x000fe200078e0a00 */
[----:B------:R-:W-:Y:S01]  /*35d0*/  @!P2 IADD3 R143, R143, -R0, RZ ;  /* 0x800000008f8fa210 */ /* 0x000fe20007ffe0ff */
[C---:B------:R-:W-:Y:S01]  /*35e0*/  IMAD R147, R0.reuse, R10, R147 ;  /* 0x0000000a00937224 */ /* 0x040fe200078e0293 */
[C---:B------:R-:W-:Y:S01]  /*35f0*/  ISETP.GT.U32.AND P2, PT, R0.reuse, R149, PT ;  /* 0x000000950000720c */ /* 0x040fe20003f44070 */
[----:B------:R-:W-:Y:S01]  /*3600*/  @!P6 IMAD.MOV R141, RZ, RZ, -R141 ;  /* 0x000000ffff8de224 */ /* 0x000fe200078e0a8d */
[C---:B------:R-:W-:Y:S01]  /*3610*/  ISETP.GT.U32.AND P3, PT, R0.reuse, R145, PT ;  /* 0x000000910000720c */ /* 0x040fe20003f64070 */
[----:B------:R-:W-:Y:S01]  /*3620*/  IMAD.HI.U32 R8, R7, R151, RZ ;  /* 0x0000009707087227 */ /* 0x000fe200078e00ff */
[----:B------:R-:W-:-:S02]  /*3630*/  ISETP.GT.U32.AND P6, PT, R0, R147, PT ;  /* 0x000000930000720c */ /* 0x000fc40003fc4070 */
[----:B------:R-:W-:Y:S01]  /*3640*/  IABS R153, R14 ;  /* 0x0000000e00997213 */ /* 0x000fe20000000000 */
[----:B------:R-:W-:Y:S01]  /*3650*/  IMAD.MOV R8, RZ, RZ, -R8 ;  /* 0x000000ffff087224 */ /* 0x000fe200078e0a08 */
[----:B------:R-:W-:Y:S02]  /*3660*/  ISETP.GE.AND P0, PT, R15, RZ, PT ;  /* 0x000000ff0f00720c */ /* 0x000fe40003f06270 */
[C---:B------:R-:W-:Y:S01]  /*3670*/  LOP3.LUT R15, R6.reuse, 0x84, RZ, 0xfc, !PT ;  /* 0x00000084060f7812 */ /* 0x040fe200078efcff */
[----:B------:R-:W-:Y:S01]  /*3680*/  IMAD.HI.U32 R10, R7, R153, RZ ;  /* 0x00000099070a7227 */ /* 0x000fe200078e00ff */
[----:B------:R-:W-:Y:S02]  /*3690*/  LOP3.LUT R16, R6, 0x86, RZ, 0xfc, !PT ;  /* 0x0000008606107812 */ /* 0x000fe400078efcff */
[----:B------:R-:W-:Y:S01]  /*36a0*/  IABS R155, R15 ;  /* 0x0000000f009b7213 */ /* 0x000fe20000000000 */
[--C-:B------:R-:W-:Y:S01]  /*36b0*/  @!P2 IMAD.IADD R149, R149, 0x1, -R0.reuse ;  /* 0x000000019595a824 */ /* 0x100fe200078e0a00 */
[----:B------:R-:W-:Y:S01]  /*36c0*/  IABS R159, R16 ;  /* 0x00000010009f7213 */ /* 0x000fe20000000000 */
[--C-:B------:R-:W-:Y:S01]  /*36d0*/  @!P6 IMAD.IADD R147, R147, 0x1, -R0.reuse ;  /* 0x000000019393e824 */ /* 0x100fe200078e0a00 */
[----:B------:R-:W-:Y:S01]  /*36e0*/  @!P4 IADD3 R143, -R143, RZ, RZ ;  /* 0x000000ff8f8fc210 */ /* 0x000fe20007ffe1ff */
[----:B------:R-:W-:Y:S01]  /*36f0*/  @!P3 IMAD.IADD R145, R145, 0x1, -R0 ;  /* 0x000000019191b824 */ /* 0x000fe200078e0a00 */
[C---:B------:R-:W-:Y:S01]  /*3700*/  ISETP.GT.U32.AND P2, PT, R0.reuse, R149, PT ;  /* 0x000000950000720c */ /* 0x040fe20003f44070 */
[----:B------:R-:W-:Y:S01]  /*3710*/  IMAD.MOV R10, RZ, RZ, -R10 ;  /* 0x000000ffff0a7224 */ /* 0x000fe200078e0a0a */
[C---:B------:R-:W-:Y:S01]  /*3720*/  ISETP.GT.U32.AND P6, PT, R0.reuse, R147, PT ;  /* 0x000000930000720c */ /* 0x040fe20003fc4070 */
[C---:B------:R-:W-:Y:S01]  /*3730*/  IMAD R151, R0.reuse, R8, R151 ;  /* 0x0000000800977224 */ /* 0x040fe200078e0297 */
[C---:B------:R-:W-:Y:S01]  /*3740*/  ISETP.GT.U32.AND P3, PT, R0.reuse, R145, PT ;  /* 0x000000910000720c */ /* 0x040fe20003f64070 */
[----:B------:R-:W-:Y:S01]  /*3750*/  IMAD R153, R0, R10, R153 ;  /* 0x0000000a00997224 */ /* 0x000fe200078e0299 */
[----:B------:R-:W-:Y:S01]  /*3760*/  ISETP.GE.AND P4, PT, R12, RZ, PT ;  /* 0x000000ff0c00720c */ /* 0x000fe20003f86270 */
[----:B------:R-:W-:-:S04]  /*3770*/  IMAD.HI.U32 R8, R7, R155, RZ ;  /* 0x0000009b07087227 */ /* 0x000fc800078e00ff */
[----:B------:R-:W-:Y:S02]  /*3780*/  IMAD.MOV R12, RZ, RZ, -R8 ;  /* 0x000000ffff0c7224 */ /* 0x000fe400078e0a08 */
[----:B------:R-:W-:Y:S01]  /*3790*/  @!P2 IADD3 R149, R149, -R0, RZ ;  /* 0x800000009595a210 */ /* 0x000fe20007ffe0ff */
[----:B------:R-:W-:Y:S01]  /*37a0*/  IMAD.HI.U32 R8, R7, R159, RZ ;  /* 0x0000009f07087227 */ /* 0x000fe200078e00ff */
[C---:B------:R-:W-:Y:S02]  /*37b0*/  ISETP.GT.U32.AND P2, PT, R0.reuse, R151, PT ;  /* 0x000000970000720c */ /* 0x040fe40003f44070 */
[----:B------:R-:W-:Y:S01]  /*37c0*/  @!P5 IADD3 R149, -R149, RZ, RZ ;  /* 0x000000ff9595d210 */ /* 0x000fe20007ffe1ff */
[--C-:B------:R-:W-:Y:S01]  /*37d0*/  @!P6 IMAD.IADD R147, R147, 0x1, -R0.reuse ;  /* 0x000000019393e824 */ /* 0x100fe200078e0a00 */
[----:B------:R-:W-:Y:S01]  /*37e0*/  ISETP.GT.U32.AND P6, PT, R0, R153, PT ;  /* 0x000000990000720c */ /* 0x000fe20003fc4070 */
[----:B------:R-:W-:Y:S01]  /*37f0*/  @!P3 IMAD.IADD R145, R145, 0x1, -R0 ;  /* 0x000000019191b824 */ /* 0x000fe200078e0a00 */
[----:B------:R-:W-:Y:S01]  /*3800*/  ISETP.GE.AND P3, PT, R14, RZ, PT ;  /* 0x000000ff0e00720c */ /* 0x000fe20003f66270 */
[----:B------:R-:W-:-:S02]  /*3810*/  IMAD R155, R0, R12, R155 ;  /* 0x0000000c009b7224 */ /* 0x000fc400078e029b */
[----:B------:R-:W-:Y:S02]  /*3820*/  IMAD.MOV R14, RZ, RZ, -R8 ;  /* 0x000000ffff0e7224 */ /* 0x000fe400078e0a08 */
[----:B------:R-:W-:-:S04]  /*3830*/  IMAD.HI.U32 R10, R7, R157, RZ ;  /* 0x0000009d070a7227 */ /* 0x000fc800078e00ff */
[----:B------:R-:W-:Y:S01]  /*3840*/  @!P2 IMAD.IADD R151, R151, 0x1, -R0 ;  /* 0x000000019797a824 */ /* 0x000fe200078e0a00 */
[C---:B------:R-:W-:Y:S01]  /*3850*/  ISETP.GT.U32.AND P2, PT, R0.reuse, R155, PT ;  /* 0x0000009b0000720c */ /* 0x040fe20003f44070 */
[----:B------:R-:W-:Y:S01]  /*3860*/  IMAD R159, R0, R14, R159 ;  /* 0x0000000e009f7224 */ /* 0x000fe200078e029f */
[----:B------:R-:W-:Y:S01]  /*3870*/  @!P6 IADD3 R153, R153, -R0, RZ ;  /* 0x800000009999e210 */ /* 0x000fe20007ffe0ff */
[C---:B------:R-:W-:Y:S01]  /*3880*/  IMAD.HI.U32 R8, R7.reuse, R163, RZ ;  /* 0x000000a307087227 */ /* 0x040fe200078e00ff */
[----:B------:R-:W-:Y:S02]  /*3890*/  IADD3 R10, -R10, RZ, RZ ;  /* 0x000000ff0a0a7210 */ /* 0x000fe40007ffe1ff */
[----:B------:R-:W-:Y:S01]  /*38a0*/  ISETP.GT.U32.AND P6, PT, R0, R159, PT ;  /* 0x0000009f0000720c */ /* 0x000fe20003fc4070 */
[----:B------:R-:W-:Y:S01]  /*38b0*/  IMAD.HI.U32 R12, R7, R161, RZ ;  /* 0x000000a1070c7227 */ /* 0x000fe200078e00ff */
[----:B------:R-:W-:-:S03]  /*38c0*/  LOP3.LUT R14, R6, 0x90, RZ, 0xfc, !PT ;  /* 0x00000090060e7812 */ /* 0x000fc600078efcff */
[C---:B------:R-:W-:Y:S01]  /*38d0*/  IMAD R157, R0.reuse, R10, R157 ;  /* 0x0000000a009d7224 */ /* 0x040fe200078e029d */
[----:B------:R-:W-:Y:S01]  /*38e0*/  IABS R167, R14 ;  /* 0x0000000e00a77213 */ /* 0x000fe20000000000 */
[----:B------:R-:W-:Y:S01]  /*38f0*/  @!P2 IMAD.IADD R155, R155, 0x1, -R0 ;  /* 0x000000019b9ba824 */ /* 0x000fe200078e0a00 */
[C---:B------:R-:W-:Y:S01]  /*3900*/  ISETP.GT.U32.AND P2, PT, R0.reuse, R151, PT ;  /* 0x000000970000720c */ /* 0x040fe20003f44070 */
[----:B------:R-:W-:Y:S01]  /*3910*/  @!P1 IMAD.MOV R147, RZ, RZ, -R147 ;  /* 0x000000ffff939224 */ /* 0x000fe200078e0a93 */
[C---:B------:R-:W-:Y:S01]  /*3920*/  ISETP.GT.U32.AND P1, PT, R0.reuse, R157, PT ;  /* 0x0000009d0000720c */ /* 0x040fe20003f24070 */
[----:B------:R-:W-:Y:S02]  /*3930*/  IMAD.MOV R8, RZ, RZ, -R8 ;  /* 0x000000ffff087224 */ /* 0x000fe400078e0a08 */
[----:B------:R-:W-:Y:S01]  /*3940*/  @!P6 IMAD.IADD R159, R159, 0x1, -R0 ;  /* 0x000000019f9fe824 */ /* 0x000fe200078e0a00 */
[----:B------:R-:W-:Y:S01]  /*3950*/  ISETP.GT.U32.AND P6, PT, R0, R155, PT ;  /* 0x0000009b0000720c */ /* 0x000fe20003fc4070 */
[----:B------:R-:W-:-:S02]  /*3960*/  IMAD.MOV R12, RZ, RZ, -R12 ;  /* 0x000000ffff0c7224 */ /* 0x000fc400078e0a0c */
[C---:B------:R-:W-:Y:S01]  /*3970*/  IMAD R163, R0.reuse, R8, R163 ;  /* 0x0000000800a37224 */ /* 0x040fe200078e02a3 */
[C---:B------:R-:W-:Y:S01]  /*3980*/  ISETP.GT.U32.AND P5, PT, R0.reuse, R159, PT ;  /* 0x0000009f0000720c */ /* 0x040fe20003fa4070 */
[----:B------:R-:W-:Y:S01]  /*3990*/  @!P0 IMAD.MOV R145, RZ, RZ, -R145 ;  /* 0x000000ffff918224 */ /* 0x000fe200078e0a91 */
[C---:B------:R-:W-:Y:S01]  /*39a0*/  ISETP.GT.U32.AND P0, PT, R0.reuse, R153, PT ;  /* 0x000000990000720c */ /* 0x040fe20003f04070 */
[----:B------:R-:W-:Y:S01]  /*39b0*/  IMAD R161, R0, R12, R161 ;  /* 0x0000000c00a17224 */ /* 0x000fe200078e02a1 */
[----:B------:R-:W-:Y:S01]  /*39c0*/  LOP3.LUT R12, R6, 0x8e, RZ, 0xfc, !PT ;  /* 0x0000008e060c7812 */ /* 0x000fe200078efcff */
[--C-:B------:R-:W-:Y:S01]  /*39d0*/  @!P2 IMAD.IADD R151, R151, 0x1, -R0.reuse ;  /* 0x000000019797a824 */ /* 0x100fe200078e0a00 */
[-C--:B------:R-:W-:Y:S01]  /*39e0*/  @!P1 IADD3 R157, R157, -R0.reuse, RZ ;  /* 0x800000009d9d9210 */ /* 0x080fe20007ffe0ff */
[----:B------:R-:W-:Y:S01]  /*39f0*/  IMAD.HI.U32 R10, R7, R167, RZ ;  /* 0x000000a7070a7227 */ /* 0x000fe200078e00ff */
[C---:B------:R-:W-:Y:S02]  /*3a00*/  ISETP.GT.U32.AND P2, PT, R0.reuse, R161, PT ;  /* 0x000000a10000720c */ /* 0x040fe40003f44070 */
[----:B------:R-:W-:Y:S01]  /*3a10*/  @!P6 IADD3 R155, R155, -R0, RZ ;  /* 0x800000009b9be210 */ /* 0x000fe20007ffe0ff */
[----:B------:R-:W-:Y:S01]  /*3a20*/  @!P4 IMAD.MOV R151, RZ, RZ, -R151 ;  /* 0x000000ffff97c224 */ /* 0x000fe200078e0a97 */
[C---:B------:R-:W-:Y:S01]  /*3a30*/  ISETP.GT.U32.AND P6, PT, R0.reuse, R163, PT ;  /* 0x000000a30000720c */ /* 0x040fe20003fc4070 */
[--C-:B------:R-:W-:Y:S01]  /*3a40*/  @!P5 IMAD.IADD R159, R159, 0x1, -R0.reuse ;  /* 0x000000019f9fd824 */ /* 0x100fe200078e0a00 */
[----:B------:R-:W-:Y:S01]  /*3a50*/  IABS R165, R12 ;  /* 0x0000000c00a57213 */ /* 0x000fe20000000000 */
[----:B------:R-:W-:Y:S01]  /*3a60*/  @!P0 IMAD.IADD R153, R153, 0x1, -R0 ;  /* 0x0000000199998824 */ /* 0x000fe200078e0a00 */
[----:B------:R-:W-:Y:S01]  /*3a70*/  ISETP.GT.U32.AND P4, PT, R0, R157, PT ;  /* 0x0000009d0000720c */ /* 0x000fe20003f84070 */
[----:B------:R-:W-:Y:S01]  /*3a80*/  IMAD.MOV R10, RZ, RZ, -R10 ;  /* 0x000000ffff0a7224 */ /* 0x000fe200078e0a0a */
[----:B------:R-:W-:Y:S01]  /*3a90*/  ISETP.GE.AND P5, PT, R16, RZ, PT ;  /* 0x000000ff1000720c */ /* 0x000fe20003fa6270 */
[----:B------:R-:W-:Y:S01]  /*3aa0*/  IMAD.HI.U32 R8, R7, R165, RZ ;  /* 0x000000a507087227 */ /* 0x000fe200078e00ff */
[----:B------:R-:W-:-:S02]  /*3ab0*/  ISETP.GE.AND P0, PT, R15, RZ, PT ;  /* 0x000000ff0f00720c */ /* 0x000fc40003f06270 */
[----:B------:R-:W-:Y:S01]  /*3ac0*/  @!P3 IADD3 R153, -R153, RZ, RZ ;  /* 0x000000ff9999b210 */ /* 0x000fe20007ffe1ff */
[--C-:B------:R-:W-:Y:S01]  /*3ad0*/  @!P2 IMAD.IADD R161, R161, 0x1, -R0.reuse ;  /* 0x00000001a1a1a824 */ /* 0x100fe200078e0a00 */
[----:B------:R-:W-:Y:S01]  /*3ae0*/  ISETP.GE.AND P2, PT, R18, RZ, PT ;  /* 0x000000ff1200720c */ /* 0x000fe20003f46270 */
[----:B------:R-:W-:Y:S01]  /*3af0*/  @!P6 IMAD.IADD R163, R163, 0x1, -R0 ;  /* 0x00000001a3a3e824 */ /* 0x000fe200078e0a00 */
[----:B------:R-:W-:Y:S01]  /*3b00*/  LOP3.LUT R15, R6, 0x94, RZ, 0xfc, !PT ;  /* 0x00000094060f7812 */ /* 0x000fe200078efcff */
[----:B------:R-:W-:Y:S01]  /*3b10*/  IMAD R167, R0, R10, R167 ;  /* 0x0000000a00a77224 */ /* 0x000fe200078e02a7 */
[----:B------:R-:W-:Y:S01]  /*3b20*/  LOP3.LUT R10, R6, 0x92, RZ, 0xfc, !PT ;  /* 0x00000092060a7812 */ /* 0x000fe200078efcff */
[----:B------:R-:W-:Y:S01]  /*3b30*/  IMAD.MOV R8, RZ, RZ, -R8 ;  /* 0x000000ffff087224 */ /* 0x000fe200078e0a08 */
[C---:B------:R-:W-:Y:S01]  /*3b40*/  ISETP.GT.U32.AND P6, PT, R0.reuse, R163, PT ;  /* 0x000000a30000720c */ /* 0x040fe20003fc4070 */
[----:B------:R-:W-:Y:S01]  /*3b50*/  @!P4 IMAD.IADD R157, R157, 0x1, -R0 ;  /* 0x000000019d9dc824 */ /* 0x000fe200078e0a00 */
[C---:B------:R-:W-:Y:S01]  /*3b60*/  ISETP.GT.U32.AND P3, PT, R0.reuse, R161, PT ;  /* 0x000000a10000720c */ /* 0x040fe20003f64070 */
[C---:B------:R-:W-:Y:S01]  /*3b70*/  IMAD R165, R0.reuse, R8, R165 ;  /* 0x0000000800a57224 */ /* 0x040fe200078e02a5 */
[----:B------:R-:W-:Y:S01]  /*3b80*/  IABS R169, R10 ;  /* 0x0000000a00a97213 */ /* 0x000fe20000000000 */
[----:B------:R-:W-:Y:S01]  /*3b90*/  @!P5 IMAD.MOV R159, RZ, RZ, -R159 ;  /* 0x000000ffff9fd224 */ /* 0x000fe200078e0a9f */
[C---:B------:R-:W-:Y:S01]  /*3ba0*/  ISETP.GT.U32.AND P4, PT, R0.reuse, R167, PT ;  /* 0x000000a70000720c */ /* 0x040fe20003f84070 */
[----:B------:R-:W-:Y:S01]  /*3bb0*/  @!P0 IMAD.MOV R155, RZ, RZ, -R155 ;  /* 0x000000ffff9b8224 */ /* 0x000fe200078e0a9b */
[----:B------:R-:W-:Y:S01]  /*3bc0*/  ISETP.GE.AND P5, PT, R19, RZ, PT ;  /* 0x000000ff1300720c */ /* 0x000fe20003fa6270 */
[----:B------:R-:W-:Y:S01]  /*3bd0*/  IMAD.HI.U32 R8, R7, R169, RZ ;  /* 0x000000a907087227 */ /* 0x000fe200078e00ff */
[----:B------:R-:W-:-:S02]  /*3be0*/  ISETP.GT.U32.AND P0, PT, R0, R165, PT ;  /* 0x000000a50000720c */ /* 0x000fc40003f04070 */
[----:B------:R-:W-:Y:S01]  /*3bf0*/  ISETP.GE.AND P1, PT, R17, RZ, PT ;  /* 0x000000ff1100720c */ /* 0x000fe20003f26270 */
[----:B------:R-:W-:Y:S01]  /*3c00*/  IMAD.MOV R8, RZ, RZ, -R8 ;  /* 0x000000ffff087224 */ /* 0x000fe200078e0a08 */
[----:B------:R-:W-:Y:S01]  /*3c10*/  IABS R171, R15 ;  /* 0x0000000f00ab7213 */ /* 0x000fe20000000000 */
[--C-:B------:R-:W-:Y:S01]  /*3c20*/  @!P6 IMAD.IADD R163, R163, 0x1, -R0.reuse ;  /* 0x00000001a3a3e824 */ /* 0x100fe200078e0a00 */
[----:B------:R-:W-:Y:S01]  /*3c30*/  @!P3 IADD3 R161, R161, -R0, RZ ;  /* 0x80000000a1a1b210 */ /* 0x000fe20007ffe0ff */
[----:B------:R-:W-:Y:S01]  /*3c40*/  IMAD R169, R0, R8, R169 ;  /* 0x0000000800a97224 */ /* 0x000fe200078e02a9 */
[----:B------:R-:W-:Y:S02]  /*3c50*/  ISETP.GE.AND P6, PT, R14, RZ, PT ;  /* 0x000000ff0e00720c */ /* 0x000fe40003fc6270 */
[----:B------:R-:W-:Y:S01]  /*3c60*/  @!P4 IADD3 R167, R167, -R0, RZ ;  /* 0x80000000a7a7c210 */ /* 0x000fe20007ffe0ff */
[----:B------:R-:W-:Y:S01]  /*3c70*/  @!P2 IMAD.MOV R161, RZ, RZ, -R161 ;  /* 0x000000ffffa1a224 */ /* 0x000fe200078e0aa1 */
[----:B------:R-:W-:Y:S01]  /*3c80*/  @!P5 IADD3 R163, -R163, RZ, RZ ;  /* 0x000000ffa3a3d210 */ /* 0x000fe20007ffe1ff */
[----:B------:R-:W-:Y:S01]  /*3c90*/  @!P0 IMAD.IADD R165, R165, 0x1, -R0 ;  /* 0x00000001a5a58824 */ /* 0x000fe200078e0a00 */
[----:B------:R-:W-:Y:S01]  /*3ca0*/  ISETP.GT.U32.AND P5, PT, R0, R169, PT ;  /* 0x000000a90000720c */ /* 0x000fe20003fa4070 */
[----:B------:R-:W-:Y:S01]  /*3cb0*/  @!P1 IMAD.MOV R157, RZ, RZ, -R157 ;  /* 0x000000ffff9d9224 */ /* 0x000fe200078e0a9d */
[----:B------:R-:W-:Y:S01]  /*3cc0*/  ISETP.GE.AND P0, PT, R10, RZ, PT ;  /* 0x000000ff0a00720c */ /* 0x000fe20003f06270 */
[----:B------:R-:W-:Y:S01]  /*3cd0*/  IMAD.HI.U32 R10, R7, R171, RZ ;  /* 0x000000ab070a7227 */ /* 0x000fe200078e00ff */
[----:B------:R-:W-:-:S02]  /*3ce0*/  ISETP.GT.U32.AND P2, PT, R0, R167, PT ;  /* 0x000000a70000720c */ /* 0x000fc40003f44070 */
[----:B------:R-:W-:Y:S01]  /*3cf0*/  ISETP.GT.U32.AND P1, PT, R0, R165, PT ;  /* 0x000000a50000720c */ /* 0x000fe20003f24070 */
[----:B------:R-:W-:Y:S01]  /*3d00*/  IMAD.MOV R10, RZ, RZ, -R10 ;  /* 0x000000ffff0a7224 */ /* 0x000fe200078e0a0a */
[C---:B------:R-:W-:Y:S02]  /*3d10*/  LOP3.LUT R8, R6.reuse, 0x96, RZ, 0xfc, !PT ;  /* 0x0000009606087812 */ /* 0x040fe400078efcff */
[----:B------:R-:W-:Y:S01]  /*3d20*/  LOP3.LUT R14, R6, 0x9a, RZ, 0xfc, !PT ;  /* 0x0000009a060e7812 */ /* 0x000fe200078efcff */
[----:B------:R-:W-:Y:S01]  /*3d30*/  IMAD R171, R0, R10, R171 ;  /* 0x0000000a00ab7224 */ /* 0x000fe200078e02ab */
[----:B------:R-:W-:Y:S01]  /*3d40*/  IABS R173, R8 ;  /* 0x0000000800ad7213 */ /* 0x000fe20000000000 */
[--C-:B------:R-:W-:Y:S01]  /*3d50*/  @!P5 IMAD.IADD R169, R169, 0x1, -R0.reuse ;  /* 0x00000001a9a9d824 */ /* 0x100fe200078e0a00 */
[----:B------:R-:W-:Y:S02]  /*3d60*/  IABS R177, R14 ;  /* 0x0000000e00b17213 */ /* 0x000fe40000000000 */
[----:B------:R-:W-:Y:S01]  /*3d70*/  ISETP.GE.AND P3, PT, R12, RZ, PT ;  /* 0x000000ff0c00720c */ /* 0x000fe20003f66270 */
[--C-:B------:R-:W-:Y:S01]  /*3d80*/  @!P2 IMAD.IADD R167, R167, 0x1, -R0.reuse ;  /* 0x00000001a7a7a824 */ /* 0x100fe200078e0a00 */
[C---:B------:R-:W-:Y:S01]  /*3d90*/  ISETP.GT.U32.AND P2, PT, R0.reuse, R171, PT ;  /* 0x000000ab0000720c */ /* 0x040fe20003f44070 */
[----:B------:R-:W-:Y:S01]  /*3da0*/  @!P1 IMAD.IADD R165, R165, 0x1, -R0 ;  /* 0x00000001a5a59824 */ /* 0x000fe200078e0a00 */
[----:B------:R-:W-:Y:S01]  /*3db0*/  ISETP.GT.U32.AND P5, PT, R0, R169, PT ;  /* 0x000000a90000720c */ /* 0x000fe20003fa4070 */
[----:B------:R-:W-:Y:S01]  /*3dc0*/  IMAD.HI.U32 R12, R7, R177, RZ ;  /* 0x000000b1070c7227 */ /* 0x000fe200078e00ff */
[----:B------:R-:W-:-:S02]  /*3dd0*/  ISETP.GE.AND P1, PT, R8, RZ, PT ;  /* 0x000000ff0800720c */ /* 0x000fc40003f26270 */
[----:B------:R-:W-:Y:S01]  /*3de0*/  LOP3.LUT R10, R6, 0x98, RZ, 0xfc, !PT ;  /* 0x00000098060a7812 */ /* 0x000fe200078efcff */
[----:B------:R-:W-:Y:S01]  /*3df0*/  IMAD.HI.U32 R8, R7, R173, RZ ;  /* 0x000000ad07087227 */ /* 0x000fe200078e00ff */
[----:B------:R-:W-:Y:S02]  /*3e00*/  ISETP.GE.AND P4, PT, R15, RZ, PT ;  /* 0x000000ff0f00720c */ /* 0x000fe40003f86270 */
[----:B------:R-:W-:Y:S01]  /*3e10*/  IABS R175, R10 ;  /* 0x0000000a00af7213 */ /* 0x000fe20000000000 */
[----:B------:R-:W-:Y:S01]  /*3e20*/  IMAD.MOV R8, RZ, RZ, -R8 ;  /* 0x000000ffff087224 */ /* 0x000fe200078e0a08 */
[----:B------:R-:W-:Y:S01]  /*3e30*/  @!P3 IADD3 R165, -R165, RZ, RZ ;  /* 0x000000ffa5a5b210 */ /* 0x000fe20007ffe1ff */
[----:B------:R-:W-:Y:S01]  /*3e40*/  IMAD.MOV R12, RZ, RZ, -R12 ;  /* 0x000000ffff0c7224 */ /* 0x000fe200078e0a0c */
[----:B------:R-:W-:Y:S01]  /*3e50*/  ISETP.GE.AND P3, PT, R10, RZ, PT ;  /* 0x000000ff0a00720c */ /* 0x000fe20003f66270 */
[--C-:B------:R-:W-:Y:S01]  /*3e60*/  @!P2 IMAD.IADD R171, R171, 0x1, -R0.reuse ;  /* 0x00000001ababa824 */ /* 0x100fe200078e0a00 */
[----:B------:R-:W-:Y:S01]  /*3e70*/  LOP3.LUT R15, R6, 0xa0, RZ, 0xfc, !PT ;  /* 0x000000a0060f7812 */ /* 0x000fe200078efcff */
[----:B------:R-:W-:Y:S01]  /*3e80*/  IMAD R173, R0, R8, R173 ;  /* 0x0000000800ad7224 */ /* 0x000fe200078e02ad */
[----:B------:R-:W-:Y:S01]  /*3e90*/  LOP3.LUT R16, R6, 0xa2, RZ, 0xfc, !PT ;  /* 0x000000a206107812 */ /* 0x000fe200078efcff */
[----:B------:R-:W-:Y:S01]  /*3ea0*/  @!P5 IMAD.IADD R169, R169, 0x1, -R0 ;  /* 0x00000001a9a9d824 */ /* 0x000fe200078e0a00 */
[C---:B------:R-:W-:Y:S01]  /*3eb0*/  ISETP.GT.U32.AND P2, PT, R0.reuse, R171, PT ;  /* 0x000000ab0000720c */ /* 0x040fe20003f44070 */
[C---:B------:R-:W-:Y:S01]  /*3ec0*/  IMAD R177, R0.reuse, R12, R177 ;  /* 0x0000000c00b17224 */ /* 0x040fe200078e02b1 */
[C---:B------:R-:W-:Y:S01]  /*3ed0*/  ISETP.GT.U32.AND P5, PT, R0.reuse, R173, PT ;  /* 0x000000ad0000720c */ /* 0x040fe20003fa4070 */
[----:B------:R-:W-:Y:S01]  /*3ee0*/  @!P0 IMAD.MOV R169, RZ, RZ, -R169 ;  /* 0x000000ffffa98224 */ /* 0x000fe200078e0aa9 */
[----:B------:R-:W-:Y:S01]  /*3ef0*/  IABS R185, R15 ;  /* 0x0000000f00b97213 */ /* 0x000fe20000000000 */
[----:B------:R-:W-:Y:S01]  /*3f00*/  IMAD.HI.U32 R10, R7, R175, RZ ;  /* 0x000000af070a7227 */ /* 0x000fe200078e00ff */
[----:B------:R-:W-:-:S02]  /*3f10*/  ISETP.GT.U32.AND P0, PT, R0, R177, PT ;  /* 0x000000b10000720c */ /* 0x000fc40003f04070 */
[----:B------:R-:W-:Y:S01]  /*3f20*/  IABS R183, R16 ;  /* 0x0000001000b77213 */ /* 0x000fe20000000000 */
[----:B------:R-:W-:Y:S01]  /*3f30*/  IMAD.MOV R10, RZ, RZ, -R10 ;  /* 0x000000ffff0a7224 */ /* 0x000fe200078e0a0a */
[----:B------:R-:W-:Y:S02]  /*3f40*/  @!P6 IADD3 R167, -R167, RZ, RZ ;  /* 0x000000ffa7a7e210 */ /* 0x000fe40007ffe1ff */
[----:B------:R-:W-:Y:S01]  /*3f50*/  ISETP.GE.AND P6, PT, R14, RZ, PT ;  /* 0x000000ff0e00720c */ /* 0x000fe20003fc6270 */
[----:B------:R-:W-:Y:S01]  /*3f60*/  IMAD R175, R0, R10, R175 ;  /* 0x0000000a00af7224 */ /* 0x000fe200078e02af */
[----:B------:R-:W-:Y:S01]  /*3f70*/  LOP3.LUT R10, R6, 0x9c, RZ, 0xfc, !PT ;  /* 0x0000009c060a7812 */ /* 0x000fe200078efcff */
[----:B------:R-:W-:Y:S01]  /*3f80*/  @!P2 IMAD.IADD R171, R171, 0x1, -R0 ;  /* 0x00000001ababa824 */ /* 0x000fe200078e0a00 */
[----:B------:R-:W-:Y:S01]  /*3f90*/  @!P5 IADD3 R173, R173, -R0, RZ ;  /* 0x80000000adadd210 */ /* 0x000fe20007ffe0ff */
[----:B------:R-:W-:Y:S01]  /*3fa0*/  IMAD.HI.U32 R12, R7, R183, RZ ;  /* 0x000000b7070c7227 */ /* 0x000fe200078e00ff */
[----:B------:R-:W-:-:S02]  /*3fb0*/  IABS R179, R10 ;  /* 0x0000000a00b37213 */ /* 0x000fc40000000000 */
[----:B------:R-:W-:Y:S01]  /*3fc0*/  @!P4 IADD3 R171, -R171, RZ, RZ ;  /* 0x000000ffababc210 */ /* 0x000fe20007ffe1ff */
[----:B------:R-:W-:Y:S01]  /*3fd0*/  @!P0 IMAD.IADD R177, R177, 0x1, -R0 ;  /* 0x00000001b1b18824 */ /* 0x000fe200078e0a00 */
[----:B------:R-:W-:Y:S01]  /*3fe0*/  ISETP.GE.AND P4, PT, R10, RZ, PT ;  /* 0x000000ff0a00720c */ /* 0x000fe20003f86270 */
[C---:B------:R-:W-:Y:S01]  /*3ff0*/  IMAD.HI.U32 R10, R7.reuse, R185, RZ ;  /* 0x000000b9070a7227 */ /* 0x040fe200078e00ff */
[C---:B------:R-:W-:Y:S02]  /*4000*/  ISETP.GT.U32.AND P5, PT, R0.reuse, R173, PT ;  /* 0x000000ad0000720c */ /* 0x040fe40003fa4070 */
[----:B------:R-:W-:Y:S01]  /*4010*/  ISETP.GT.U32.AND P0, PT, R0, R177, PT ;  /* 0x000000b10000720c */ /* 0x000fe20003f04070 */
[----:B------:R-:W-:Y:S01]  /*4020*/  IMAD.HI.U32 R8, R7, R179, RZ ;  /* 0x000000b307087227 */ /* 0x000fe200078e00ff */
[----:B------:R-:W-:Y:S02]  /*4030*/  IADD3 R10, -R10, RZ, RZ ;  /* 0x000000ff0a0a7210 */ /* 0x000fe40007ffe1ff */
[----:B------:R-:W-:Y:S01]  /*4040*/  LOP3.LUT R14, R6, 0x9e, RZ, 0xfc, !PT ;  /* 0x0000009e060e7812 */ /* 0x000fe200078efcff */
[----:B------:R-:W-:Y:S01]  /*4050*/  IMAD.MOV R8, RZ, RZ, -R8 ;  /* 0x000000ffff087224 */ /* 0x000fe200078e0a08 */
[C---:B------:R-:W-:Y:S01]  /*4060*/  ISETP.GT.U32.AND P2, PT, R0.reuse, R175, PT ;  /* 0x000000af0000720c */ /* 0x040fe20003f44070 */
[----:B------:R-:W-:Y:S01]  /*4070*/  IMAD.MOV R12, RZ, RZ, -R12 ;  /* 0x000000ffff0c7224 */ /* 0x000fe200078e0a0c */
[----:B------:R-:W-:Y:S01]  /*4080*/  IABS R181, R14 ;  /* 0x0000000e00b57213 */ /* 0x000fe20000000000 */
[----:B------:R-:W-:Y:S01]  /*4090*/  IMAD R179, R0, R8, R179 ;  /* 0x0000000800b37224 */ /* 0x000fe200078e02b3 */
[----:B------:R-:W-:Y:S01]  /*40a0*/  LOP3.LUT R17, R6, 0xb6, RZ, 0xfc, !PT ;  /* 0x000000b606117812 */ /* 0x000fe200078efcff */
[----:B------:R-:W-:Y:S01]  /*40b0*/  IMAD R185, R0, R10, R185 ;  /* 0x0000000a00b97224 */ /* 0x000fe200078e02b9 */
[----:B------:R-:W-:Y:S01]  /*40c0*/  LOP3.LUT R10, R6, 0xa4, RZ, 0xfc, !PT ;  /* 0x000000a4060a7812 */ /* 0x000fe200078efcff */
[--C-:B------:R-:W-:Y:S01]  /*40d0*/  @!P5 IMAD.IADD R173, R173, 0x1, -R0.reuse ;  /* 0x00000001adadd824 */ /* 0x100fe200078e0a00 */
[C---:B------:R-:W-:Y:S01]  /*40e0*/  ISETP.GT.U32.AND P5, PT, R0.reuse, R179, PT ;  /* 0x000000b30000720c */ /* 0x040fe20003fa4070 */
[C---:B------:R-:W-:Y:S01]  /*40f0*/  IMAD R183, R0.reuse, R12, R183 ;  /* 0x0000000c00b77224 */ /* 0x040fe200078e02b7 */
[----:B------:R-:W-:Y:S01]  /*4100*/  IABS R187, R10 ;  /* 0x0000000a00bb7213 */ /* 0x000fe20000000000 */
[----:B------:R-:W-:Y:S01]  /*4110*/  @!P0 IMAD.IADD R177, R177, 0x1, -R0 ;  /* 0x00000001b1b18824 */ /* 0x000fe200078e0a00 */
[----:B------:R-:W-:Y:S01]  /*4120*/  ISETP.GT.U32.AND P0, PT, R0, R185, PT ;  /* 0x000000b90000720c */ /* 0x000fe20003f04070 */
[----:B------:R-:W-:Y:S01]  /*4130*/  IMAD.HI.U32 R8, R7, R181, RZ ;  /* 0x000000b507087227 */ /* 0x000fe200078e00ff */
[----:B------:R-:W-:-:S02]  /*4140*/  LOP3.LUT R12, R6, 0xa6, RZ, 0xfc, !PT ;  /* 0x000000a6060c7812 */ /* 0x000fc400078efcff */
[----:B------:R-:W-:Y:S01]  /*4150*/  @!P1 IADD3 R173, -R173, RZ, RZ ;  /* 0x000000ffadad9210 */ /* 0x000fe20007ffe1ff */
[----:B------:R-:W-:Y:S01]  /*4160*/  @!P6 IMAD.MOV R177, RZ, RZ, -R177 ;  /* 0x000000ffffb1e224 */ /* 0x000fe200078e0ab1 */
[C---:B------:R-:W-:Y:S01]  /*4170*/  ISETP.GT.U32.AND P6, PT, R0.reuse, R183, PT ;  /* 0x000000b70000720c */ /* 0x040fe20003fc4070 */
[----:B------:R-:W-:Y:S01]  /*4180*/  IMAD.MOV R8, RZ, RZ, -R8 ;  /* 0x000000ffff087224 */ /* 0x000fe200078e0a08 */
[----:B------:R-:W-:Y:S01]  /*4190*/  IABS R189, R12 ;  /* 0x0000000c00bd7213 */ /* 0x000fe20000000000 */
[----:B------:R-:W-:Y:S01]  /*41a0*/  @!P2 IMAD.IADD R175, R175, 0x1, -R0 ;  /* 0x00000001afafa824 */ /* 0x000fe200078e0a00 */
[----:B------:R-:W-:Y:S01]  /*41b0*/  IABS R237, R17 ;  /* 0x0000001100ed7213 */ /* 0x000fe20000000000 */
[----:B------:R-:W-:Y:S01]  /*41c0*/  IMAD R181, R0, R8, R181 ;  /* 0x0000000800b57224 */ /* 0x000fe200078e02b5 */
[----:B------:R-:W-:Y:S01]  /*41d0*/  LOP3.LUT R18, R6, 0xc4, RZ, 0xfc, !PT ;  /* 0x000000c406127812 */ /* 0x000fe200078efcff */
[----:B------:R-:W-:Y:S01]  /*41e0*/  IMAD.HI.U32 R8, R7, R187, RZ ;  /* 0x000000bb07087227 */ /* 0x000fe200078e00ff */
[----:B------:R-:W-:-:S02]  /*41f0*/  ISETP.GT.U32.AND P2, PT, R0, R175, PT ;  /* 0x000000af0000720c */ /* 0x000fc40003f44070 */
[----:B------:R-:W-:Y:S01]  /*4200*/  IABS R48, R18 ;  /* 0x0000001200307213 */ /* 0x000fe20000000000 */
[--C-:B------:R-:W-:Y:S01]  /*4210*/  @!P5 IMAD.IADD R179, R179, 0x1, -R0.reuse ;  /* 0x00000001b3b3d824 */ /* 0x100fe200078e0a00 */
[C---:B------:R-:W-:Y:S01]  /*4220*/  ISETP.GT.U32.AND P5, PT, R0.reuse, R181, PT ;  /* 0x000000b50000720c */ /* 0x040fe20003fa4070 */
[----:B------:R-:W-:Y:S01]  /*4230*/  @!P0 IMAD.IADD R185, R185, 0x1, -R0 ;  /* 0x00000001b9b98824 */ /* 0x000fe200078e0a00 */
[----:B------:R-:W-:Y:S01]  /*4240*/  @!P6 IADD3 R183, R183, -R0, RZ ;  /* 0x80000000b7b7e210 */ /* 0x000fe20007ffe0ff */
[----:B------:R-:W-:Y:S01]  /*4250*/  IMAD.MOV R8, RZ, RZ, -R8 ;  /* 0x000000ffff087224 */ /* 0x000fe200078e0a08 */
[C---:B------:R-:W-:Y:S02]  /*4260*/  ISETP.GT.U32.AND P1, PT, R0.reuse, R179, PT ;  /* 0x000000b30000720c */ /* 0x040fe40003f24070 */
[C---:B------:R-:W-:Y:S01]  /*4270*/  ISETP.GT.U32.AND P6, PT, R0.reuse, R185, PT ;  /* 0x000000b90000720c */ /* 0x040fe20003fc4070 */
[----:B------:R-:W-:Y:S01]  /*4280*/  IMAD R187, R0, R8, R187 ;  /* 0x0000000800bb7224 */ /* 0x000fe200078e02bb */
[----:B------:R-:W-:Y:S01]  /*4290*/  LOP3.LUT R19, R6, 0xc6, RZ, 0xfc, !PT ;  /* 0x000000c606137812 */ /* 0x000fe200078efcff */
[----:B------:R-:W-:-:S03]  /*42a0*/  IMAD.HI.U32 R8, R7, R189, RZ ;  /* 0x000000bd07087227 */ /* 0x000fc600078e00ff */
[----:B------:R-:W-:Y:S01]  /*42b0*/  IABS R50, R19 ;  /* 0x0000001300327213 */ /* 0x000fe20000000000 */
[----:B------:R-:W-:Y:S02]  /*42c0*/  IMAD.MOV R8, RZ, RZ, -R8 ;  /* 0x000000ffff087224 */ /* 0x000fe400078e0a08 */
[--C-:B------:R-:W-:Y:S01]  /*42d0*/  @!P2 IMAD.IADD R175, R175, 0x1, -R0.reuse ;  /* 0x00000001afafa824 */ /* 0x100fe200078e0a00 */
[----:B------:R-:W-:Y:S01]  /*42e0*/  ISETP.GE.AND P2, PT, R14, RZ, PT ;  /* 0x000000ff0e00720c */ /* 0x000fe20003f46270 */
[C---:B------:R-:W-:Y:S01]  /*42f0*/  IMAD R189, R0.reuse, R8, R189 ;  /* 0x0000000800bd7224 */ /* 0x040fe200078e02bd */
[-C--:B------:R-:W-:Y:S01]  /*4300*/  @!P1 IADD3 R179, R179, -R0.reuse, RZ ;  /* 0x80000000b3b39210 */ /* 0x080fe20007ffe0ff */
[----:B------:R-:W-:Y:S01]  /*4310*/  @!P5 IMAD.IADD R181, R181, 0x1, -R0 ;  /* 0x00000001b5b5d824 */ /* 0x000fe200078e0a00 */
[----:B------:R-:W-:Y:S01]  /*4320*/  @!P6 IADD3 R185, R185, -R0, RZ ;  /* 0x80000000b9b9e210 */ /* 0x000fe20007ffe0ff */
[----:B------:R-:W-:Y:S01]  /*4330*/  @!P3 IMAD.MOV R175, RZ, RZ, -R175 ;  /* 0x000000ffffafb224 */ /* 0x000fe200078e0aaf */
[----:B------:R-:W-:Y:S01]  /*4340*/  ISETP.GT.U32.AND P6, PT, R0, R189, PT ;  /* 0x000000bd0000720c */ /* 0x000fe20003fc4070 */
[----:B------:R-:W-:Y:S01]  /*4350*/  @!P4 IMAD.MOV R179, RZ, RZ, -R179 ;  /* 0x000000ffffb3c224 */ /* 0x000fe200078e0ab3 */
[----:B------:R-:W-:-:S02]  /*4360*/  ISETP.GE.AND P3, PT, R15, RZ, PT ;  /* 0x000000ff0f00720c */ /* 0x000fc40003f66270 */
[C---:B------:R-:W-:Y:S02]  /*4370*/  LOP3.LUT R14, R6.reuse, 0xa8, RZ, 0xfc, !PT ;  /* 0x000000a8060e7812 */ /* 0x040fe400078efcff */
[----:B------:R-:W-:Y:S02]  /*4380*/  LOP3.LUT R15, R6, 0xaa, RZ, 0xfc, !PT ;  /* 0x000000aa060f7812 */ /* 0x000fe400078efcff */
[C---:B------:R-:W-:Y:S02]  /*4390*/  ISETP.GT.U32.AND P4, PT, R0.reuse, R183, PT ;  /* 0x000000b70000720c */ /* 0x040fe40003f84070 */
[----:B------:R-:W-:Y:S02]  /*43a0*/  ISETP.GT.U32.AND P0, PT, R0, R181, PT ;  /* 0x000000b50000720c */ /* 0x000fe40003f04070 */
[----:B------:R-:W-:Y:S01]  /*43b0*/  IABS R193, R14 ;  /* 0x0000000e00c17213 */ /* 0x000fe20000000000 */
[----:B------:R-:W-:Y:S01]  /*43c0*/  @!P6 IMAD.IADD R189, R189, 0x1, -R0 ;  /* 0x00000001bdbde824 */ /* 0x000fe200078e0a00 */
[----:B------:R-:W-:-:S02]  /*43d0*/  IABS R191, R15 ;  /* 0x0000000f00bf7213 */ /* 0x000fc40000000000 */
[----:B------:R-:W-:Y:S01]  /*43e0*/  ISETP.GE.AND P1, PT, R16, RZ, PT ;  /* 0x000000ff1000720c */ /* 0x000fe20003f26270 */
[C---:B------:R-:W-:Y:S01]  /*43f0*/  IMAD.HI.U32 R8, R7.reuse, R193, RZ ;  /* 0x000000c107087227 */ /* 0x040fe200078e00ff */
[----:B------:R-:W-:Y:S02]  /*4400*/  LOP3.LUT R16, R6, 0xac, RZ, 0xfc, !PT ;  /* 0x000000ac06107812 */ /* 0x000fe400078efcff */
[----:B------:R-:W-:Y:S01]  /*4410*/  ISETP.GE.AND P5, PT, R10, RZ, PT ;  /* 0x000000ff0a00720c */ /* 0x000fe20003fa6270 */
[----:B------:R-:W-:Y:S01]  /*4420*/  IMAD.HI.U32 R10, R7, R191, RZ ;  /* 0x000000bf070a7227 */ /* 0x000fe200078e00ff */
[----:B------:R-:W-:Y:S02]  /*4430*/  IABS R195, R16 ;  /* 0x0000001000c37213 */ /* 0x000fe40000000000 */
[----:B------:R-:W-:Y:S01]  /*4440*/  ISETP.GT.U32.AND P6, PT, R0, R189, PT ;  /* 0x000000bd0000720c */ /* 0x000fe20003fc4070 */
[----:B------:R-:W-:Y:S01]  /*4450*/  IMAD.MOV R8, RZ, RZ, -R8 ;  /* 0x000000ffff087224 */ /* 0x000fe200078e0a08 */
[----:B------:R-:W-:Y:S01]  /*4460*/  IADD3 R10, -R10, RZ, RZ ;  /* 0x000000ff0a0a7210 */ /* 0x000fe20007ffe1ff */
[--C-:B------:R-:W-:Y:S01]  /*4470*/  @!P4 IMAD.IADD R183, R183, 0x1, -R0.reuse ;  /* 0x00000001b7b7c824 */ /* 0x100fe200078e0a00 */
[----:B------:R-:W-:Y:S01]  /*4480*/  ISETP.GE.AND P4, PT, R12, RZ, PT ;  /* 0x000000ff0c00720c */ /* 0x000fe20003f86270 */
[----:B------:R-:W-:Y:S01]  /*4490*/  @!P0 IMAD.IADD R181, R181, 0x1, -R0 ;  /* 0x00000001b5b58824 */ /* 0x000fe200078e0a00 */
[----:B------:R-:W-:Y:S01]  /*44a0*/  ISETP.GT.U32.AND P0, PT, R0, R187, PT ;  /* 0x000000bb0000720c */ /* 0x000fe20003f04070 */
[----:B------:R-:W-:Y:S01]  /*44b0*/  IMAD.HI.U32 R12, R7, R195, RZ ;  /* 0x000000c3070c7227 */ /* 0x000fe200078e00ff */
[----:B------:R-:W-:-:S03]  /*44c0*/  @!P3 IADD3 R185, -R185, RZ, RZ ;  /* 0x000000ffb9b9b210 */ /* 0x000fc60007ffe1ff */
[C---:B------:R-:W-:Y:S02]  /*44d0*/  IMAD R193, R0.reuse, R8, R193 ;  /* 0x0000000800c17224 */ /* 0x040fe400078e02c1 */
[C---:B------:R-:W-:Y:S02]  /*44e0*/  IMAD R191, R0.reuse, R10, R191 ;  /* 0x0000000a00bf7224 */ /* 0x040fe400078e02bf */
[----:B------:R-:W-:Y:S01]  /*44f0*/  IMAD.MOV R12, RZ, RZ, -R12 ;  /* 0x000000ffff0c7224 */ /* 0x000fe200078e0a0c */
[C---:B------:R-:W-:Y:S01]  /*4500*/  ISETP.GT.U32.AND P3, PT, R0.reuse, R193, PT ;  /* 0x000000c10000720c */ /* 0x040fe20003f64070 */
[----:B------:R-:W-:Y:S01]  /*4510*/  @!P1 IMAD.MOV R183, RZ, RZ, -R183 ;  /* 0x000000ffffb79224 */ /* 0x000fe200078e0ab7 */
[C---:B------:R-:W-:Y:S01]  /*4520*/  ISETP.GT.U32.AND P1, PT, R0.reuse, R191, PT ;  /* 0x000000bf0000720c */ /* 0x040fe20003f24070 */
[----:B------:R-:W-:Y:S01]  /*4530*/  IMAD R195, R0, R12, R195 ;  /* 0x0000000c00c37224 */ /* 0x000fe200078e02c3 */
[----:B------:R-:W-:Y:S01]  /*4540*/  LOP3.LUT R12, R6, 0xae, RZ, 0xfc, !PT ;  /* 0x000000ae060c7812 */ /* 0x000fe200078efcff */
[----:B------:R-:W-:-:S02]  /*4550*/  @!P6 IMAD.IADD R189, R189, 0x1, -R0 ;  /* 0x00000001bdbde824 */ /* 0x000fc400078e0a00 */
[--C-:B------:R-:W-:Y:S01]  /*4560*/  @!P0 IMAD.IADD R187, R187, 0x1, -R0.reuse ;  /* 0x00000001bbbb8824 */ /* 0x100fe200078e0a00 */
[----:B------:R-:W-:Y:S01]  /*4570*/  ISETP.GT.U32.AND P6, PT, R0, R195, PT ;  /* 0x000000c30000720c */ /* 0x000fe20003fc4070 */
[----:B------:R-:W-:Y:S01]  /*4580*/  @!P2 IMAD.MOV R181, RZ, RZ, -R181 ;  /* 0x000000ffffb5a224 */ /* 0x000fe200078e0ab5 */
[----:B------:R-:W-:Y:S01]  /*4590*/  ISETP.GE.AND P0, PT, R14, RZ, PT ;  /* 0x000000ff0e00720c */ /* 0x000fe20003f06270 */
[----:B------:R-:W-:Y:S01]  /*45a0*/  @!P4 IMAD.MOV R189, RZ, RZ, -R189 ;  /* 0x000000ffffbdc224 */ /* 0x000fe200078e0abd */
[----:B------:R-:W-:Y:S02]  /*45b0*/  ISETP.GT.U32.AND P2, PT, R0, R187, PT ;  /* 0x000000bb0000720c */ /* 0x000fe40003f44070 */
[----:B------:R-:W-:Y:S01]  /*45c0*/  IABS R197, R12 ;  /* 0x0000000c00c57213 */ /* 0x000fe20000000000 */
[----:B------:R-:W-:Y:S01]  /*45d0*/  @!P1 IMAD.IADD R191, R191, 0x1, -R0 ;  /* 0x00000001bfbf9824 */ /* 0x000fe200078e0a00 */
[----:B------:R-:W-:Y:S02]  /*45e0*/  @!P3 IADD3 R193, R193, -R0, RZ ;  /* 0x80000000c1c1b210 */ /* 0x000fe40007ffe0ff */
[----:B------:R-:W-:Y:S01]  /*45f0*/  LOP3.LUT R14, R6, 0xb0, RZ, 0xfc, !PT ;  /* 0x000000b0060e7812 */ /* 0x000fe200078efcff */
[----:B------:R-:W-:Y:S01]  /*4600*/  IMAD.HI.U32 R8, R7, R197, RZ ;  /* 0x000000c507087227 */ /* 0x000fe200078e00ff */
[----:B------:R-:W-:-:S02]  /*4610*/  ISETP.GT.U32.AND P1, PT, R0, R193, PT ;  /* 0x000000c10000720c */ /* 0x000fc40003f24070 */
[----:B------:R-:W-:Y:S01]  /*4620*/  IABS R199, R14 ;  /* 0x0000000e00c77213 */ /* 0x000fe20000000000 */
[----:B------:R-:W-:Y:S01]  /*4630*/  @!P6 IMAD.IADD R195, R195, 0x1, -R0 ;  /* 0x00000001c3c3e824 */ /* 0x000fe200078e0a00 */
[----:B------:R-:W-:Y:S01]  /*4640*/  ISETP.GT.U32.AND P6, PT, R0, R191, PT ;  /* 0x000000bf0000720c */ /* 0x000fe20003fc4070 */
[----:B------:R-:W-:Y:S01]  /*4650*/  IMAD.MOV R10, RZ, RZ, -R8 ;  /* 0x000000ffff0a7224 */ /* 0x000fe200078e0a08 */
[----:B------:R-:W-:Y:S01]  /*4660*/  ISETP.GE.AND P3, PT, R16, RZ, PT ;  /* 0x000000ff1000720c */ /* 0x000fe20003f66270 */
[----:B------:R-:W-:Y:S01]  /*4670*/  IMAD.HI.U32 R8, R7, R199, RZ ;  /* 0x000000c707087227 */ /* 0x000fe200078e00ff */
[----:B------:R-:W-:-:S03]  /*4680*/  LOP3.LUT R16, R6, 0xb4, RZ, 0xfc, !PT ;  /* 0x000000b406107812 */ /* 0x000fc600078efcff */
[----:B------:R-:W-:Y:S01]  /*4690*/  @!P2 IMAD.IADD R187, R187, 0x1, -R0 ;  /* 0x00000001bbbba824 */ /* 0x000fe200078e0a00 */
[----:B------:R-:W-:Y:S01]  /*46a0*/  ISETP.GE.AND P2, PT, R15, RZ, PT ;  /* 0x000000ff0f00720c */ /* 0x000fe20003f46270 */
[----:B------:R-:W-:Y:S01]  /*46b0*/  IMAD R197, R0, R10, R197 ;  /* 0x0000000a00c57224 */ /* 0x000fe200078e02c5 */
[----:B------:R-:W-:Y:S01]  /*46c0*/  LOP3.LUT R15, R6, 0xb2, RZ, 0xfc, !PT ;  /* 0x000000b2060f7812 */ /* 0x000fe200078efcff */
[----:B------:R-:W-:Y:S01]  /*46d0*/  IMAD.MOV R8, RZ, RZ, -R8 ;  /* 0x000000ffff087224 */ /* 0x000fe200078e0a08 */
[----:B------:R-:W-:Y:S01]  /*46e0*/  @!P5 IADD3 R187, -R187, RZ, RZ ;  /* 0x000000ffbbbbd210 */ /* 0x000fe20007ffe1ff */
[--C-:B------:R-:W-:Y:S01]  /*46f0*/  @!P1 IMAD.IADD R193, R193, 0x1, -R0.reuse ;  /* 0x00000001c1c19824 */ /* 0x100fe200078e0a00 */
[C---:B------:R-:W-:Y:S01]  /*4700*/  ISETP.GT.U32.AND P1, PT, R0.reuse, R197, PT ;  /* 0x000000c50000720c */ /* 0x040fe20003f24070 */
[C---:B------:R-:W-:Y:S01]  /*4710*/  IMAD R199, R0.reuse, R8, R199 ;  /* 0x0000000800c77224 */ /* 0x040fe200078e02c7 */
[----:B------:R-:W-:Y:S01]  /*4720*/  IABS R229, R15 ;  /* 0x0000000f00e57213 */ /* 0x000fe20000000000 */
[----:B------:R-:W-:Y:S01]  /*4730*/  @!P6 IMAD.IADD R191, R191, 0x1, -R0 ;  /* 0x00000001bfbfe824 */ /* 0x000fe200078e0a00 */
[C---:B------:R-:W-:Y:S01]  /*4740*/  ISETP.GT.U32.AND P5, PT, R0.reuse, R195, PT ;  /* 0x000000c30000720c */ /* 0x040fe20003fa4070 */
[----:B------:R-:W-:Y:S01]  /*4750*/  @!P0 IMAD.MOV R193, RZ, RZ, -R193 ;  /* 0x000000ffffc18224 */ /* 0x000fe200078e0ac1 */
[----:B------:R-:W-:Y:S01]  /*4760*/  ISETP.GT.U32.AND P6, PT, R0, R199, PT ;  /* 0x000000c70000720c */ /* 0x000fe20003fc4070 */
[----:B------:R-:W-:Y:S01]  /*4770*/  IMAD.HI.U32 R8, R7, R229, RZ ;  /* 0x000000e507087227 */ /* 0x000fe200078e00ff */
[----:B------:R-:W-:-:S03]  /*4780*/  IABS R233, R16 ;  /* 0x0000001000e97213 */ /* 0x000fc60000000000 */
[----:B------:R-:W-:Y:S02]  /*4790*/  IMAD.MOV R10, RZ, RZ, -R8 ;  /* 0x000000ffff0a7224 */ /* 0x000fe400078e0a08 */
[----:B------:R-:W-:Y:S01]  /*47a0*/  @!P1 IMAD.IADD R197, R197, 0x1, -R0 ;  /* 0x00000001c5c59824 */ /* 0x000fe200078e0a00 */
[----:B------:R-:W-:Y:S01]  /*47b0*/  ISETP.GE.AND P1, PT, R14, RZ, PT ;  /* 0x000000ff0e00720c */ /* 0x000fe20003f26270 */
[----:B------:R-:W-:Y:S01]  /*47c0*/  IMAD R229, R0, R10, R229 ;  /* 0x0000000a00e57224 */ /* 0x000fe200078e02e5 */
[----:B------:R-:W-:Y:S01]  /*47d0*/  LOP3.LUT R14, R6, 0xbc, RZ, 0xfc, !PT ;  /* 0x000000bc060e7812 */ /* 0x000fe200078efcff */
[----:B------:R-:W-:Y:S01]  /*47e0*/  IMAD.HI.U32 R8, R7, R233, RZ ;  /* 0x000000e907087227 */ /* 0x000fe200078e00ff */
[C---:B------:R-:W-:Y:S02]  /*47f0*/  ISETP.GT.U32.AND P4, PT, R0.reuse, R197, PT ;  /* 0x000000c50000720c */ /* 0x040fe40003f84070 */
[-C--:B------:R-:W-:Y:S01]  /*4800*/  @!P6 IADD3 R199, R199, -R0.reuse, RZ ;  /* 0x80000000c7c7e210 */ /* 0x080fe20007ffe0ff */
[----:B------:R-:W-:Y:S01]  /*4810*/  IMAD.MOV R10, RZ, RZ, -R8 ;  /* 0x000000ffff0a7224 */ /* 0x000fe200078e0a08 */
[----:B------:R-:W-:Y:S01]  /*4820*/  ISETP.GT.U32.AND P6, PT, R0, R229, PT ;  /* 0x000000e50000720c */ /* 0x000fe20003fc4070 */
[----:B------:R-:W-:Y:S01]  /*4830*/  IMAD.HI.U32 R8, R7, R237, RZ ;  /* 0x000000ed07087227 */ /* 0x000fe200078e00ff */
[----:B------:R-:W-:-:S02]  /*4840*/  @!P5 IADD3 R195, R195, -R0, RZ ;  /* 0x80000000c3c3d210 */ /* 0x000fc40007ffe0ff */
[----:B------:R-:W-:Y:S01]  /*4850*/  ISETP.GE.AND P5, PT, R12, RZ, PT ;  /* 0x000000ff0c00720c */ /* 0x000fe20003fa6270 */
[C---:B------:R-:W-:Y:S01]  /*4860*/  IMAD R233, R0.reuse, R10, R233 ;  /* 0x0000000a00e97224 */ /* 0x040fe200078e02e9 */
[----:B------:R-:W-:Y:S01]  /*4870*/  ISETP.GT.U32.AND P0, PT, R0, R199, PT ;  /* 0x000000c70000720c */ /* 0x000fe20003f04070 */
[----:B------:R-:W-:Y:S01]  /*4880*/  IMAD.MOV R8, RZ, RZ, -R8 ;  /* 0x000000ffff087224 */ /* 0x000fe200078e0a08 */
[----:B------:R-:W-:Y:S01]  /*4890*/  LOP3.LUT R10, R6, 0xb8, RZ, 0xfc, !PT ;  /* 0x000000b8060a7812 */ /* 0x000fe200078efcff */
[----:B------:R-:W-:Y:S01]  /*48a0*/  @!P4 IMAD.IADD R197, R197, 0x1, -R0 ;  /* 0x00000001c5c5c824 */ /* 0x000fe200078e0a00 */
[C---:B------:R-:W-:Y:S01]  /*48b0*/  ISETP.GT.U32.AND P4, PT, R0.reuse, R233, PT ;  /* 0x000000e90000720c */ /* 0x040fe20003f84070 */
[----:B------:R-:W-:Y:S01]  /*48c0*/  IMAD R237, R0, R8, R237 ;  /* 0x0000000800ed7224 */ /* 0x000fe200078e02ed */
[----:B------:R-:W-:Y:S01]  /*48d0*/  IABS R239, R10 ;  /* 0x0000000a00ef7213 */ /* 0x000fe20000000000 */
[----:B------:R-:W-:Y:S01]  /*48e0*/  @!P2 IMAD.MOV R191, RZ, RZ, -R191 ;  /* 0x000000ffffbfa224 */ /* 0x000fe200078e0abf */
[----:B------:R-:W-:-:S02]  /*48f0*/  @!P6 IADD3 R229, R229, -R0, RZ ;  /* 0x80000000e5e5e210 */ /* 0x000fc40007ffe0ff */
[----:B------:R-:W-:Y:S01]  /*4900*/  LOP3.LUT R12, R6, 0xba, RZ, 0xfc, !PT ;  /* 0x000000ba060c7812 */ /* 0x000fe200078efcff */
[----:B------:R-:W-:Y:S01]  /*4910*/  @!P5 IMAD.MOV R197, RZ, RZ, -R197 ;  /* 0x000000ffffc5d224 */ /* 0x000fe200078e0ac5 */
[C---:B------:R-:W-:Y:S01]  /*4920*/  ISETP.GT.U32.AND P5, PT, R0.reuse, R229, PT ;  /* 0x000000e50000720c */ /* 0x040fe20003fa4070 */
[----:B------:R-:W-:Y:S01]  /*4930*/  IMAD.HI.U32 R8, R7, R239, RZ ;  /* 0x000000ef07087227 */ /* 0x000fe200078e00ff */
[----:B------:R-:W-:Y:S02]  /*4940*/  ISETP.GE.AND P2, PT, R15, RZ, PT ;  /* 0x000000ff0f00720c */ /* 0x000fe40003f46270 */
[----:B------:R-:W-:Y:S01]  /*4950*/  IABS R241, R12 ;  /* 0x0000000c00f17213 */ /* 0x000fe20000000000 */
[----:B------:R-:W-:Y:S01]  /*4960*/  @!P0 IMAD.IADD R199, R199, 0x1, -R0 ;  /* 0x00000001c7c78824 */ /* 0x000fe200078e0a00 */
[----:B------:R-:W-:Y:S01]  /*4970*/  IABS R245, R14 ;  /* 0x0000000e00f57213 */ /* 0x000fe20000000000 */
[----:B------:R-:W-:Y:S01]  /*4980*/  IMAD.MOV R8, RZ, RZ, -R8 ;  /* 0x000000ffff087224 */ /* 0x000fe200078e0a08 */
[----:B------:R-:W-:Y:S01]  /*4990*/  @!P3 IADD3 R195, -R195, RZ, RZ ;  /* 0x000000ffc3c3b210 */ /* 0x000fe20007ffe1ff */
[--C-:B------:R-:W-:Y:S01]  /*49a0*/  @!P4 IMAD.IADD R233, R233, 0x1, -R0.reuse ;  /* 0x00000001e9e9c824 */ /* 0x100fe200078e0a00 */
[----:B------:R-:W-:Y:S01]  /*49b0*/  @!P1 IADD3 R199, -R199, RZ, RZ ;  /* 0x000000ffc7c79210 */ /* 0x000fe20007ffe1ff */
[C---:B------:R-:W-:Y:S01]  /*49c0*/  IMAD R239, R0.reuse, R8, R239 ;  /* 0x0000000800ef7224 */ /* 0x040fe200078e02ef */
[C---:B------:R-:W-:Y:S01]  /*49d0*/  ISETP.GT.U32.AND P1, PT, R0.reuse, R237, PT ;  /* 0x000000ed0000720c */ /* 0x040fe20003f24070 */
[----:B------:R-:W-:Y:S01]  /*49e0*/  @!P5 IMAD.IADD R229, R229, 0x1, -R0 ;  /* 0x00000001e5e5d824 */ /* 0x000fe200078e0a00 */
[C---:B------:R-:W-:Y:S01]  /*49f0*/  ISETP.GT.U32.AND P4, PT, R0.reuse, R233, PT ;  /* 0x000000e90000720c */ /* 0x040fe20003f84070 */
[----:B------:R-:W-:Y:S01]  /*4a00*/  IMAD.HI.U32 R8, R7, R241, RZ ;  /* 0x000000f107087227 */ /* 0x000fe200078e00ff */
[----:B------:R-:W-:-:S02]  /*4a10*/  ISETP.GT.U32.AND P5, PT, R0, R239, PT ;  /* 0x000000ef0000720c */ /* 0x000fc40003fa4070 */
[----:B------:R-:W-:Y:S02]  /*4a20*/  LOP3.LUT R15, R6, 0xbe, RZ, 0xfc, !PT ;  /* 0x000000be060f7812 */ /* 0x000fe400078efcff */
[----:B------:R-:W-:Y:S02]  /*4a30*/  ISETP.GE.AND P3, PT, R16, RZ, PT ;  /* 0x000000ff1000720c */ /* 0x000fe40003f66270 */
[----:B------:R-:W-:Y:S01]  /*4a40*/  ISETP.GE.AND P6, PT, R10, RZ, PT ;  /* 0x000000ff0a00720c */ /* 0x000fe20003fc6270 */
[----:B------:R-:W-:Y:S01]  /*4a50*/  IMAD.HI.U32 R10, R7, R245, RZ ;  /* 0x000000f5070a7227 */ /* 0x000fe200078e00ff */
[----:B------:R-:W-:Y:S02]  /*4a60*/  IABS R247, R15 ;  /* 0x0000000f00f77213 */ /* 0x000fe40000000000 */
[----:B------:R-:W-:Y:S01]  /*4a70*/  @!P2 IADD3 R229, -R229, RZ, RZ ;  /* 0x000000ffe5e5a210 */ /* 0x000fe20007ffe1ff */
[--C-:B------:R-:W-:Y:S01]  /*4a80*/  @!P1 IMAD.IADD R237, R237, 0x1, -R0.reuse ;  /* 0x00000001eded9824 */ /* 0x100fe200078e0a00 */
[----:B------:R-:W-:Y:S01]  /*4a90*/  IADD3 R10, -R10, RZ, RZ ;  /* 0x000000ff0a0a7210 */ /* 0x000fe20007ffe1ff */
[--C-:B------:R-:W-:Y:S01]  /*4aa0*/  @!P5 IMAD.IADD R239, R239, 0x1, -R0.reuse ;  /* 0x00000001efefd824 */ /* 0x100fe200078e0a00 */
[----:B------:R-:W-:Y:S01]  /*4ab0*/  ISETP.GE.AND P1, PT, R14, RZ, PT ;  /* 0x000000ff0e00720c */ /* 0x000fe20003f26270 */
[----:B------:R-:W-:Y:S01]  /*4ac0*/  @!P4 IMAD.IADD R233, R233, 0x1, -R0 ;  /* 0x00000001e9e9c824 */ /* 0x000fe200078e0a00 */
[C---:B------:R-:W-:Y:S01]  /*4ad0*/  ISETP.GT.U32.AND P5, PT, R0.reuse, R237, PT ;  /* 0x000000ed0000720c */ /* 0x040fe20003fa4070 */
[----:B------:R-:W-:Y:S01]  /*4ae0*/  IMAD R245, R0, R10, R245 ;  /* 0x0000000a00f57224 */ /* 0x000fe200078e02f5 */
[----:B------:R-:W-:Y:S01]  /*4af0*/  ISETP.GE.AND P4, PT, R12, RZ, PT ;  /* 0x000000ff0c00720c */ /* 0x000fe20003f86270 */
[----:B------:R-:W-:Y:S01]  /*4b00*/  IMAD.MOV R12, RZ, RZ, -R8 ;  /* 0x000000ffff0c7224 */ /* 0x000fe200078e0a08 */
[----:B------:R-:W-:Y:S01]  /*4b10*/  ISETP.GT.U32.AND P2, PT, R0, R239, PT ;  /* 0x000000ef0000720c */ /* 0x000fe20003f44070 */
[----:B------:R-:W-:Y:S01]  /*4b20*/  IMAD.HI.U32 R8, R7, R247, RZ ;  /* 0x000000f707087227 */ /* 0x000fe200078e00ff */
[----:B------:R-:W-:-:S02]  /*4b30*/  LOP3.LUT R14, R6, 0xc0, RZ, 0xfc, !PT ;  /* 0x000000c0060e7812 */ /* 0x000fc400078efcff */
[----:B------:R-:W-:Y:S01]  /*4b40*/  LOP3.LUT R16, R6, 0xc2, RZ, 0xfc, !PT ;  /* 0x000000c206107812 */ /* 0x000fe200078efcff */
[C---:B------:R-:W-:Y:S01]  /*4b50*/  IMAD R241, R0.reuse, R12, R241 ;  /* 0x0000000c00f17224 */ /* 0x040fe200078e02f1 */
[----:B------:R-:W-:Y:S01]  /*4b60*/  IABS R249, R14 ;  /* 0x0000000e00f97213 */ /* 0x000fe20000000000 */
[----:B------:R-:W-:Y:S01]  /*4b70*/  IMAD.MOV R8, RZ, RZ, -R8 ;  /* 0x000000ffff087224 */ /* 0x000fe200078e0a08 */
[----:B------:R-:W-:Y:S01]  /*4b80*/  IABS R251, R16 ;  /* 0x0000001000fb7213 */ /* 0x000fe20000000000 */
[----:B------:R-:W-:Y:S01]  /*4b90*/  @!P3 IMAD.MOV R233, RZ, RZ, -R233 ;  /* 0x000000ffffe9b224 */ /* 0x000fe200078e0ae9 */
[C---:B------:R-:W-:Y:S01]  /*4ba0*/  ISETP.GT.U32.AND P3, PT, R0.reuse, R241, PT ;  /* 0x000000f10000720c */ /* 0x040fe20003f64070 */
[C---:B------:R-:W-:Y:S01]  /*4bb0*/  IMAD R247, R0.reuse, R8, R247 ;  /* 0x0000000800f77224 */ /* 0x040fe200078e02f7 */
[----:B------:R-:W-:Y:S01]  /*4bc0*/  ISETP.GE.AND P0, PT, R17, RZ, PT ;  /* 0x000000ff1100720c */ /* 0x000fe20003f06270 */
[--C-:B------:R-:W-:Y:S01]  /*4bd0*/  @!P5 IMAD.IADD R237, R237, 0x1, -R0.reuse ;  /* 0x00000001ededd824 */ /* 0x100fe200078e0a00 */
[C---:B------:R-:W-:Y:S01]  /*4be0*/  ISETP.GT.U32.AND P5, PT, R0.reuse, R245, PT ;  /* 0x000000f50000720c */ /* 0x040fe20003fa4070 */
[----:B------:R-:W-:Y:S01]  /*4bf0*/  @!P2 IMAD.IADD R239, R239, 0x1, -R0 ;  /* 0x00000001efefa824 */ /* 0x000fe200078e0a00 */
[----:B------:R-:W-:Y:S01]  /*4c00*/  ISETP.GT.U32.AND P2, PT, R0, R247, PT ;  /* 0x000000f70000720c */ /* 0x000fe20003f44070 */
[----:B------:R-:W-:-:S04]  /*4c10*/  IMAD.HI.U32 R8, R7, R249, RZ ;  /* 0x000000f907087227 */ /* 0x000fc800078e00ff */
[----:B------:R-:W-:Y:S02]  /*4c20*/  IMAD.HI.U32 R10, R7, R251, RZ ;  /* 0x000000fb070a7227 */ /* 0x000fe400078e00ff */
[----:B------:R-:W-:Y:S02]  /*4c30*/  @!P3 IADD3 R241, R241, -R0, RZ ;  /* 0x80000000f1f1b210 */ /* 0x000fe40007ffe0ff */
[----:B------:R-:W-:Y:S01]  /*4c40*/  IMAD.MOV R8, RZ, RZ, -R8 ;  /* 0x000000ffff087224 */ /* 0x000fe200078e0a08 */
[----:B------:R-:W-:Y:S01]  /*4c50*/  ISETP.GE.AND P3, PT, R15, RZ, PT ;  /* 0x000000ff0f00720c */ /* 0x000fe20003f66270 */
[--C-:B------:R-:W-:Y:S01]  /*4c60*/  @!P5 IMAD.IADD R245, R245, 0x1, -R0.reuse ;  /* 0x00000001f5f5d824 */ /* 0x100fe200078e0a00 */
[C---:B------:R-:W-:Y:S01]  /*4c70*/  ISETP.GT.U32.AND P5, PT, R0.reuse, R241, PT ;  /* 0x000000f10000720c */ /* 0x040fe20003fa4070 */
[----:B------:R-:W-:Y:S01]  /*4c80*/  @!P2 IMAD.IADD R247, R247, 0x1, -R0 ;  /* 0x00000001f7f7a824 */ /* 0x000fe200078e0a00 */
[----:B------:R-:W-:Y:S01]  /*4c90*/  @!P0 IADD3 R237, -R237, RZ, RZ ;  /* 0x000000ffeded8210 */ /* 0x000fe20007ffe1ff */
[----:B------:R-:W-:Y:S01]  /*4ca0*/  IMAD.MOV R12, RZ, RZ, -R10 ;  /* 0x000000ffff0c7224 */ /* 0x000fe200078e0a0a */
[C---:B------:R-:W-:Y:S01]  /*4cb0*/  ISETP.GT.U32.AND P2, PT, R0.reuse, R245, PT ;  /* 0x000000f50000720c */ /* 0x040fe20003f44070 */
[C---:B------:R-:W-:Y:S01]  /*4cc0*/  IMAD R249, R0.reuse, R8, R249 ;  /* 0x0000000800f97224 */ /* 0x040fe200078e02f9 */
[----:B------:R-:W-:Y:S01]  /*4cd0*/  ISETP.GT.U32.AND P0, PT, R0, R247, PT ;  /* 0x000000f70000720c */ /* 0x000fe20003f04070 */
[----:B------:R-:W-:-:S04]  /*4ce0*/  IMAD.HI.U32 R8, R7, R48, RZ ;  /* 0x0000003007087227 */ /* 0x000fc800078e00ff */
[----:B------:R-:W-:Y:S01]  /*4cf0*/  IMAD R251, R0, R12, R251 ;  /* 0x0000000c00fb7224 */ /* 0x000fe200078e02fb */
[----:B------:R-:W-:Y:S01]  /*4d00*/  IADD3 R15, -R8, RZ, RZ ;  /* 0x000000ff080f7210 */ /* 0x000fe20007ffe1ff */
[----:B------:R-:W-:Y:S01]  /*4d10*/  @!P5 IMAD.IADD R241, R241, 0x1, -R0 ;  /* 0x00000001f1f1d824 */ /* 0x000fe200078e0a00 */
[----:B------:R-:W-:Y:S01]  /*4d20*/  ISETP.GT.U32.AND P5, PT, R0, R249, PT ;  /* 0x000000f90000720c */ /* 0x000fe20003fa4070 */
[----:B------:R-:W-:Y:S01]  /*4d30*/  IMAD.HI.U32 R10, R7, R50, RZ ;  /* 0x00000032070a7227 */ /* 0x000fe200078e00ff */
[----:B------:R-:W-:-:S03]  /*4d40*/  LOP3.LUT R12, R6, 0xc8, RZ, 0xfc, !PT ;  /* 0x000000c8060c7812 */ /* 0x000fc600078efcff */
[----:B------:R-:W-:Y:S01]  /*4d50*/  @!P2 IMAD.IADD R245, R245, 0x1, -R0 ;  /* 0x00000001f5f5a824 */ /* 0x000fe200078e0a00 */
[C---:B------:R-:W-:Y:S01]  /*4d60*/  ISETP.GT.U32.AND P2, PT, R0.reuse, R251, PT ;  /* 0x000000fb0000720c */ /* 0x040fe20003f44070 */
[----:B------:R-:W-:Y:S01]  /*4d70*/  IMAD R48, R0, R15, R48 ;  /* 0x0000000f00307224 */ /* 0x000fe200078e0230 */
[----:B------:R-:W-:Y:S01]  /*4d80*/  IABS R52, R12 ;  /* 0x0000000c00347213 */ /* 0x000fe20000000000 */
[----:B------:R-:W-:Y:S01]  /*4d90*/  @!P6 IMAD.MOV R239, RZ, RZ, -R239 ;  /* 0x000000ffffefe224 */ /* 0x000fe200078e0aef */
[----:B------:R-:W-:Y:S01]  /*4da0*/  ISETP.GE.AND P6, PT, R14, RZ, PT ;  /* 0x000000ff0e00720c */ /* 0x000fe20003fc6270 */
[----:B------:R-:W-:Y:S01]  /*4db0*/  IMAD.MOV R17, RZ, RZ, -R10 ;  /* 0x000000ffff117224 */ /* 0x000fe200078e0a0a */
[----:B------:R-:W-:Y:S01]  /*4dc0*/  LOP3.LUT R14, R6, 0xca, RZ, 0xfc, !PT ;  /* 0x000000ca060e7812 */ /* 0x000fe200078efcff */
[----:B------:R-:W-:Y:S01]  /*4dd0*/  @!P4 IMAD.MOV R241, RZ, RZ, -R241 ;  /* 0x000000fffff1c224 */ /* 0x000fe200078e0af1 */
[----:B------:R-:W-:Y:S01]  /*4de0*/  @!P5 IADD3 R249, R249, -R0, RZ ;  /* 0x80000000f9f9d210 */ /* 0x000fe20007ffe0ff */
[C---:B------:R-:W-:Y:S01]  /*4df0*/  IMAD R50, R0.reuse, R17, R50 ;  /* 0x0000001100327224 */ /* 0x040fe200078e0232 */
[C---:B------:R-:W-:Y:S01]  /*4e00*/  ISETP.GT.U32.AND P5, PT, R0.reuse, R48, PT ;  /* 0x000000300000720c */ /* 0x040fe20003fa4070 */
[----:B------:R-:W-:Y:S01]  /*4e10*/  @!P1 IMAD.MOV R245, RZ, RZ, -R245 ;  /* 0x000000fffff59224 */ /* 0x000fe200078e0af5 */
[----:B------:R-:W-:Y:S01]  /*4e20*/  IABS R54, R14 ;  /* 0x0000000e00367213 */ /* 0x000fe20000000000 */
[--C-:B------:R-:W-:Y:S01]  /*4e30*/  @!P2 IMAD.IADD R251, R251, 0x1, -R0.reuse ;  /* 0x00000001fbfba824 */ /* 0x100fe200078e0a00 */
[----:B------:R-:W-:Y:S01]  /*4e40*/  ISETP.GT.U32.AND P1, PT, R0, R50, PT ;  /* 0x000000320000720c */ /* 0x000fe20003f24070 */
[----:B------:R-:W-:Y:S01]  /*4e50*/  @!P0 IMAD.IADD R247, R247, 0x1, -R0 ;  /* 0x00000001f7f78824 */ /* 0x000fe200078e0a00 */
[----:B------:R-:W-:Y:S01]  /*4e60*/  ISETP.GE.AND P0, PT, R16, RZ, PT ;  /* 0x000000ff1000720c */ /* 0x000fe20003f06270 */
[----:B------:R-:W-:Y:S01]  /*4e70*/  IMAD.HI.U32 R10, R7, R54, RZ ;  /* 0x00000036070a7227 */ /* 0x000fe200078e00ff */
[----:B------:R-:W-:-:S02]  /*4e80*/  ISETP.GT.U32.AND P4, PT, R0, R251, PT ;  /* 0x000000fb0000720c */ /* 0x000fc40003f84070 */
[----:B------:R-:W-:Y:S01]  /*4e90*/  ISETP.GT.U32.AND P2, PT, R0, R249, PT ;  /* 0x000000f90000720c */ /* 0x000fe20003f44070 */
[----:B------:R-:W-:Y:S01]  /*4ea0*/  @!P3 IMAD.MOV R247, RZ, RZ, -R247 ;  /* 0x000000fffff7b224 */ /* 0x000fe200078e0af7 */
[----:B------:R-:W-:Y:S01]  /*4eb0*/  IADD3 R17, -R10, RZ, RZ ;  /* 0x000000ff0a117210 */ /* 0x000fe20007ffe1ff */
[----:B------:R-:W-:Y:S01]  /*4ec0*/  IMAD.HI.U32 R8, R7, R52, RZ ;  /* 0x0000003407087227 */ /* 0x000fe200078e00ff */
[----:B------:R-:W-:Y:S02]  /*4ed0*/  @!P5 IADD3 R48, R48, -R0, RZ ;  /* 0x800000003030d210 */ /* 0x000fe40007ffe0ff */
[----:B------:R-:W-:Y:S01]  /*4ee0*/  ISETP.GE.AND P5, PT, R18, RZ, PT ;  /* 0x000000ff1200720c */ /* 0x000fe20003fa6270 */
[C---:B------:R-:W-:Y:S01]  /*4ef0*/  IMAD R54, R0.reuse, R17, R54 ;  /* 0x0000001100367224 */ /* 0x040fe200078e0236 */
[----:B------:R-:W-:Y:S01]  /*4f00*/  ISETP.GT.U32.AND P3, PT, R0, R48, PT ;  /* 0x000000300000720c */ /* 0x000fe20003f64070 */
[----:B------:R-:W-:Y:S01]  /*4f10*/  IMAD.MOV R15, RZ, RZ, -R8 ;  /* 0x000000ffff0f7224 */ /* 0x000fe200078e0a08 */
[C---:B------:R-:W-:Y:S01]  /*4f20*/  LOP3.LUT R8, R6.reuse, 0xcc, RZ, 0xfc, !PT ;  /* 0x000000cc06087812 */ /* 0x040fe200078efcff */
[--C-:B------:R-:W-:Y:S01]  /*4f30*/  @!P4 IMAD.IADD R251, R251, 0x1, -R0.reuse ;  /* 0x00000001fbfbc824 */ /* 0x100fe200078e0a00 */
[----:B------:R-:W-:Y:S01]  /*4f40*/  LOP3.LUT R10, R6, 0xd0, RZ, 0xfc, !PT ;  /* 0x000000d0060a7812 */ /* 0x000fe200078efcff */
[----:B------:R-:W-:Y:S01]  /*4f50*/  @!P1 IMAD.IADD R50, R50, 0x1, -R0 ;  /* 0x0000000132329824 */ /* 0x000fe200078e0a00 */
[----:B------:R-:W-:Y:S01]  /*4f60*/  IABS R56, R8 ;  /* 0x0000000800387213 */ /* 0x000fe20000000000 */
[----:B------:R-:W-:Y:S01]  /*4f70*/  @!P0 IMAD.MOV R251, RZ, RZ, -R251 ;  /* 0x000000fffffb8224 */ /* 0x000fe200078e0afb */
[C---:B------:R-:W-:Y:S01]  /*4f80*/  ISETP.GT.U32.AND P0, PT, R0.reuse, R54, PT ;  /* 0x000000360000720c */ /* 0x040fe20003f04070 */
[C---:B------:R-:W-:Y:S01]  /*4f90*/  IMAD R52, R0.reuse, R15, R52 ;  /* 0x0000000f00347224 */ /* 0x040fe200078e0234 */
[----:B------:R-:W-:Y:S01]  /*4fa0*/  ISETP.GT.U32.AND P1, PT, R0, R50, PT ;  /* 0x000000320000720c */ /* 0x000fe20003f24070 */
[--C-:B------:R-:W-:Y:S01]  /*4fb0*/  @!P2 IMAD.IADD R249, R249, 0x1, -R0.reuse ;  /* 0x00000001f9f9a824 */ /* 0x100fe200078e0a00 */
[----:B------:R-:W-:Y:S01]  /*4fc0*/  ISETP.GE.AND P2, PT, R19, RZ, PT ;  /* 0x000000ff1300720c */ /* 0x000fe20003f46270 */
[----:B------:R-:W-:Y:S01]  /*4fd0*/  @!P3 IMAD.IADD R48, R48, 0x1, -R0 ;  /* 0x000000013030b824 */ /* 0x000fe200078e0a00 */
[----:B------:R-:W-:-:S02]  /*4fe0*/  ISETP.GT.U32.AND P3, PT, R0, R52, PT ;  /* 0x000000340000720c */ /* 0x000fc40003f64070 */
[----:B------:R-:W-:Y:S01]  /*4ff0*/  @!P6 IADD3 R249, -R249, RZ, RZ ;  /* 0x000000fff9f9e210 */ /* 0x000fe20007ffe1ff */
[----:B------:R-:W-:Y:S01]  /*5000*/  @!P5 IMAD.MOV R48, RZ, RZ, -R48 ;  /* 0x000000ffff30d224 */ /* 0x000fe200078e0a30 */
[----:B------:R-:W-:Y:S02]  /*5010*/  ISETP.GE.AND P5, PT, R8, RZ, PT ;  /* 0x000000ff0800720c */ /* 0x000fe40003fa6270 */
[----:B------:R-:W-:Y:S01]  /*5020*/  LOP3.LUT R8, R6, 0xce, RZ, 0xfc, !PT ;  /* 0x000000ce06087812 */ /* 0x000fe200078efcff */
[--C-:B------:R-:W-:Y:S01]  /*5030*/  @!P0 IMAD.IADD R54, R54, 0x1, -R0.reuse ;  /* 0x0000000136368824 */ /* 0x100fe200078e0a00 */
[----:B------:R-:W-:Y:S01]  /*5040*/  ISETP.GE.AND P6, PT, R14, RZ, PT ;  /* 0x000000ff0e00720c */ /* 0x000fe20003fc6270 */
[----:B------:R-:W-:Y:S01]  /*5050*/  @!P1 IMAD.IADD R50, R50, 0x1, -R0 ;  /* 0x0000000132329824 */ /* 0x000fe200078e0a00 */
[----:B------:R-:W-:Y:S02]  /*5060*/  ISETP.GE.AND P1, PT, R8, RZ, PT ;  /* 0x000000ff0800720c */ /* 0x000fe40003f26270 */
[----:B------:R-:W-:Y:S01]  /*5070*/  IABS R58, R8 ;  /* 0x00000008003a7213 */ /* 0x000fe20000000000 */
[----:B------:R-:W-:Y:S01]  /*5080*/  IMAD.HI.U32 R8, R7, R56, RZ ;  /* 0x0000003807087227 */ /* 0x000fe200078e00ff */
[----:B------:R-:W-:-:S02]  /*5090*/  @!P3 IADD3 R52, R52, -R0, RZ ;  /* 0x800000003434b210 */ /* 0x000fc40007ffe0ff */
[C---:B------:R-:W-:Y:S01]  /*50a0*/  ISETP.GT.U32.AND P0, PT, R0.reuse, R54, PT ;  /* 0x000000360000720c */ /* 0x040fe20003f04070 */
[----:B------:R-:W-:Y:S01]  /*50b0*/  IMAD.MOV R15, RZ, RZ, -R8 ;  /* 0x000000ffff0f7224 */ /* 0x000fe200078e0a08 */
[----:B------:R-:W-:Y:S01]  /*50c0*/  ISETP.GT.U32.AND P3, PT, R0, R52, PT ;  /* 0x000000340000720c */ /* 0x000fe20003f64070 */
[C---:B------:R-:W-:Y:S01]  /*50d0*/  IMAD.HI.U32 R8, R7.reuse, R58, RZ ;  /* 0x0000003a07087227 */ /* 0x040fe200078e00ff */
[----:B------:R-:W-:Y:S02]  /*50e0*/  ISETP.GE.AND P4, PT, R12, RZ, PT ;  /* 0x000000ff0c00720c */ /* 0x000fe40003f86270 */
[----:B------:R-:W-:Y:S01]  /*50f0*/  IABS R60, R10 ;  /* 0x0000000a003c7213 */ /* 0x000fe20000000000 */
[----:B------:R-:W-:Y:S01]  /*5100*/  IMAD R56, R0, R15, R56 ;  /* 0x0000000f00387224 */ /* 0x000fe200078e0238 */
[C---:B------:R-:W-:Y:S01]  /*5110*/  LOP3.LUT R12, R6.reuse, 0xd2, RZ, 0xfc, !PT ;  /* 0x000000d2060c7812 */ /* 0x040fe200078efcff */
[----:B------:R-:W-:Y:S01]  /*5120*/  IMAD.MOV R15, RZ, RZ, -R8 ;  /* 0x000000ffff0f7224 */ /* 0x000fe200078e0a08 */
[----:B------:R-:W-:Y:S01]  /*5130*/  LOP3.LUT R14, R6, 0xd8, RZ, 0xfc, !PT ;  /* 0x000000d8060e7812 */ /* 0x000fe200078efcff */
[----:B------:R-:W-:Y:S01]  /*5140*/  @!P2 IMAD.MOV R50, RZ, RZ, -R50 ;  /* 0x000000ffff32a224 */ /* 0x000fe200078e0a32 */
[----:B------:R-:W-:Y:S01]  /*5150*/  ISETP.GE.AND P2, PT, R10, RZ, PT ;  /* 0x000000ff0a00720c */ /* 0x000fe20003f46270 */
[----:B------:R-:W-:Y:S01]  /*5160*/  @!P0 IMAD.IADD R54, R54, 0x1, -R0 ;  /* 0x0000000136368824 */ /* 0x000fe200078e0a00 */
[----:B------:R-:W-:Y:S01]  /*5170*/  IABS R201, R12 ;  /* 0x0000000c00c97213 */ /* 0x000fe20000000000 */
[----:B------:R-:W-:Y:S01]  /*5180*/  IMAD R58, R0, R15, R58 ;  /* 0x0000000f003a7224 */ /* 0x000fe200078e023a */
[----:B------:R-:W-:Y:S01]  /*5190*/  @!P3 IADD3 R52, R52, -R0, RZ ;  /* 0x800000003434b210 */ /* 0x000fe20007ffe0ff */
[----:B------:R-:W-:Y:S01]  /*51a0*/  @!P6 IMAD.MOV R54, RZ, RZ, -R54 ;  /* 0x000000ffff36e224 */ /* 0x000fe200078e0a36 */
[C---:B------:R-:W-:Y:S01]  /*51b0*/  ISETP.GT.U32.AND P3, PT, R0.reuse, R56, PT ;  /* 0x000000380000720c */ /* 0x040fe20003f64070 */
[----:B------:R-:W-:Y:S01]  /*51c0*/  IMAD.HI.U32 R10, R7, R60, RZ ;  /* 0x0000003c070a7227 */ /* 0x000fe200078e00ff */
[----:B------:R-:W-:-:S02]  /*51d0*/  ISETP.GT.U32.AND P6, PT, R0, R58, PT ;  /* 0x0000003a0000720c */ /* 0x000fc40003fc4070 */
[----:B------:R-:W-:Y:S01]  /*51e0*/  ISETP.GE.AND P0, PT, R12, RZ, PT ;  /* 0x000000ff0c00720c */ /* 0x000fe20003f06270 */
[----:B------:R-:W-:Y:S01]  /*51f0*/  IMAD.MOV R17, RZ, RZ, -R10 ;  /* 0x000000ffff117224 */ /* 0x000fe200078e0a0a */
[C---:B------:R-:W-:Y:S01]  /*5200*/  LOP3.LUT R10, R6.reuse, 0xd4, RZ, 0xfc, !PT ;  /* 0x000000d4060a7812 */ /* 0x040fe200078efcff */
[C---:B------:R-:W-:Y:S01]  /*5210*/  IMAD.HI.U32 R8, R7.reuse, R201, RZ ;  /* 0x000000c907087227 */ /* 0x040fe200078e00ff */
[----:B------:R-:W-:Y:S02]  /*5220*/  LOP3.LUT R12, R6, 0xd6, RZ, 0xfc, !PT ;  /* 0x000000d6060c7812 */ /* 0x000fe400078efcff */
[----:B------:R-:W-:Y:S01]  /*5230*/  IABS R31, R10 ;  /* 0x0000000a001f7213 */ /* 0x000fe20000000000 */
[----:B------:R-:W-:Y:S01]  /*5240*/  @!P4 IMAD.MOV R52, RZ, RZ, -R52 ;  /* 0x000000ffff34c224 */ /* 0x000fe200078e0a34 */
[----:B------:R-:W-:Y:S01]  /*5250*/  IABS R205, R12 ;  /* 0x0000000c00cd7213 */ /* 0x000fe20000000000 */
[----:B------:R-:W-:Y:S01]  /*5260*/  IMAD.MOV R8, RZ, RZ, -R8 ;  /* 0x000000ffff087224 */ /* 0x000fe200078e0a08 */
[----:B------:R-:W-:Y:S01]  /*5270*/  @!P3 IADD3 R56, R56, -R0, RZ ;  /* 0x800000003838b210 */ /* 0x000fe20007ffe0ff */
[----:B------:R-:W-:Y:S01]  /*5280*/  @!P6 IMAD.IADD R58, R58, 0x1, -R0 ;  /* 0x000000013a3ae824 */ /* 0x000fe200078e0a00 */
[----:B------:R-:W-:Y:S01]  /*5290*/  ISETP.GE.AND P3, PT, R10, RZ, PT ;  /* 0x000000ff0a00720c */ /* 0x000fe20003f66270 */
[C---:B------:R-:W-:Y:S01]  /*52a0*/  IMAD R201, R0.reuse, R8, R201 ;  /* 0x0000000800c97224 */ /* 0x040fe200078e02c9 */
[C---:B------:R-:W-:Y:S01]  /*52b0*/  ISETP.GT.U32.AND P4, PT, R0.reuse, R56, PT ;  /* 0x000000380000720c */ /* 0x040fe20003f84070 */
[----:B------:R-:W-:Y:S01]  /*52c0*/  IMAD.HI.U32 R8, R7, R31, RZ ;  /* 0x0000001f07087227 */ /* 0x000fe200078e00ff */
[----:B------:R-:W-:-:S02]  /*52d0*/  ISETP.GT.U32.AND P6, PT, R0, R58, PT ;  /* 0x0000003a0000720c */ /* 0x000fc40003fc4070 */
[----:B------:R-:W-:Y:S01]  /*52e0*/  IABS R29, R14 ;  /* 0x0000000e001d7213 */ /* 0x000fe20000000000 */
[----:B------:R-:W-:Y:S01]  /*52f0*/  IMAD.MOV R8, RZ, RZ, -R8 ;  /* 0x000000ffff087224 */ /* 0x000fe200078e0a08 */
[----:B------:R-:W-:Y:S01]  /*5300*/  LOP3.LUT R15, R6, 0xda, RZ, 0xfc, !PT ;  /* 0x000000da060f7812 */ /* 0x000fe200078efcff */
[----:B------:R-:W-:Y:S01]  /*5310*/  IMAD R60, R0, R17, R60 ;  /* 0x00000011003c7224 */ /* 0x000fe200078e023c */
[----:B------:R-:W-:Y:S01]  /*5320*/  LOP3.LUT R16, R6, 0xdc, RZ, 0xfc, !PT ;  /* 0x000000dc06107812 */ /* 0x000fe200078efcff */
[----:B------:R-:W-:Y:S01]  /*5330*/  IMAD R31, R0, R8, R31 ;  /* 0x00000008001f7224 */ /* 0x000fe200078e021f */
[----:B------:R-:W-:Y:S01]  /*5340*/  IABS R209, R15 ;  /* 0x0000000f00d17213 */ /* 0x000fe20000000000 */
[C---:B------:R-:W-:Y:S01]  /*5350*/  IMAD.HI.U32 R10, R7.reuse, R205, RZ ;  /* 0x000000cd070a7227 */ /* 0x040fe200078e00ff */
[----:B------:R-:W-:Y:S02]  /*5360*/  IABS R211, R16 ;  /* 0x0000001000d37213 */ /* 0x000fe40000000000 */
[----:B------:R-:W-:Y:S01]  /*5370*/  @!P4 IADD3 R56, R56, -R0, RZ ;  /* 0x800000003838c210 */ /* 0x000fe20007ffe0ff */
[----:B------:R-:W-:Y:S01]  /*5380*/  @!P6 IMAD.IADD R58, R58, 0x1, -R0 ;  /* 0x000000013a3ae824 */ /* 0x000fe200078e0a00 */
[C---:B------:R-:W-:Y:S01]  /*5390*/  ISETP.GT.U32.AND P6, PT, R0.reuse, R201, PT ;  /* 0x000000c90000720c */ /* 0x040fe20003fc4070 */
[----:B------:R-:W-:Y:S01]  /*53a0*/  IMAD.MOV R10, RZ, RZ, -R10 ;  /* 0x000000ffff0a7224 */ /* 0x000fe200078e0a0a */
[----:B------:R-:W-:Y:S01]  /*53b0*/  ISETP.GT.U32.AND P4, PT, R0, R60, PT ;  /* 0x0000003c0000720c */ /* 0x000fe20003f84070 */
[----:B------:R-:W-:Y:S01]  /*53c0*/  IMAD.HI.U32 R8, R7, R29, RZ ;  /* 0x0000001d07087227 */ /* 0x000fe200078e00ff */
[----:B------:R-:W-:-:S02]  /*53d0*/  @!P5 IADD3 R56, -R56, RZ, RZ ;  /* 0x000000ff3838d210 */ /* 0x000fc40007ffe1ff */
[C---:B------:R-:W-:Y:S01]  /*53e0*/  ISETP.GT.U32.AND P5, PT, R0.reuse, R31, PT ;  /* 0x0000001f0000720c */ /* 0x040fe20003fa4070 */
[----:B------:R-:W-:Y:S01]  /*53f0*/  IMAD R205, R0, R10, R205 ;  /* 0x0000000a00cd7224 */ /* 0x000fe200078e02cd */
[C---:B------:R-:W-:Y:S01]  /*5400*/  LOP3.LUT R18, R6.reuse, 0xe2, RZ, 0xfc, !PT ;  /* 0x000000e206127812 */ /* 0x040fe200078efcff */
[----:B------:R-:W-:Y:S01]  /*5410*/  IMAD.MOV R10, RZ, RZ, -R8 ;  /* 0x000000ffff0a7224 */ /* 0x000fe200078e0a08 */
[----:B------:R-:W-:Y:S01]  /*5420*/  LOP3.LUT R17, R6, 0xe0, RZ, 0xfc, !PT ;  /* 0x000000e006117812 */ /* 0x000fe200078efcff */
[----:B------:R-:W-:Y:S01]  /*5430*/  IMAD.HI.U32 R8, R7, R209, RZ ;  /* 0x000000d107087227 */ /* 0x000fe200078e00ff */
[----:B------:R-:W-:Y:S02]  /*5440*/  IABS R23, R18 ;  /* 0x0000001200177213 */ /* 0x000fe40000000000 */
[----:B------:R-:W-:Y:S01]  /*5450*/  @!P6 IADD3 R201, R201, -R0, RZ ;  /* 0x80000000c9c9e210 */ /* 0x000fe20007ffe0ff */
[----:B------:R-:W-:Y:S01]  /*5460*/  IMAD R29, R0, R10, R29 ;  /* 0x0000000a001d7224 */ /* 0x000fe200078e021d */
[----:B------:R-:W-:Y:S01]  /*5470*/  @!P4 IADD3 R60, R60, -R0, RZ ;  /* 0x800000003c3cc210 */ /* 0x000fe20007ffe0ff */
[----:B------:R-:W-:Y:S01]  /*5480*/  IMAD.MOV R8, RZ, RZ, -R8 ;  /* 0x000000ffff087224 */ /* 0x000fe200078e0a08 */
[----:B------:R-:W-:Y:S01]  /*5490*/  IABS R217, R17 ;  /* 0x0000001100d97213 */ /* 0x000fe20000000000 */
[----:B------:R-:W-:Y:S01]  /*54a0*/  @!P5 IMAD.IADD R31, R31, 0x1, -R0 ;  /* 0x000000011f1fd824 */ /* 0x000fe200078e0a00 */
[C---:B------:R-:W-:Y:S01]  /*54b0*/  ISETP.GT.U32.AND P5, PT, R0.reuse, R201, PT ;  /* 0x000000c90000720c */ /* 0x040fe20003fa4070 */
[----:B------:R-:W-:Y:S01]  /*54c0*/  @!P1 IMAD.MOV R58, RZ, RZ, -R58 ;  /* 0x000000ffff3a9224 */ /* 0x000fe200078e0a3a */
[C---:B------:R-:W-:Y:S01]  /*54d0*/  ISETP.GT.U32.AND P4, PT, R0.reuse, R60, PT ;  /* 0x0000003c0000720c */ /* 0x040fe20003f84070 */
[C---:B------:R-:W-:Y:S01]  /*54e0*/  IMAD R209, R0.reuse, R8, R209 ;  /* 0x0000000800d17224 */ /* 0x040fe200078e02d1 */
[C---:B------:R-:W-:Y:S01]  /*54f0*/  ISETP.GT.U32.AND P1, PT, R0.reuse, R205, PT ;  /* 0x000000cd0000720c */ /* 0x040fe20003f24070 */
[----:B------:R-:W-:Y:S01]  /*5500*/  IMAD.HI.U32 R10, R7, R211, RZ ;  /* 0x000000d3070a7227 */ /* 0x000fe200078e00ff */
[----:B------:R-:W-:-:S03]  /*5510*/  ISETP.GT.U32.AND P6, PT, R0, R29, PT ;  /* 0x0000001d0000720c */ /* 0x000fc60003fc4070 */
[----:B------:R-:W-:-:S04]  /*5520*/  IMAD.MOV R10, RZ, RZ, -R10 ;  /* 0x000000ffff0a7224 */ /* 0x000fc800078e0a0a */
[--C-:B------:R-:W-:Y:S01]  /*5530*/  @!P5 IMAD.IADD R201, R201, 0x1, -R0.reuse ;  /* 0x00000001c9c9d824 */ /* 0x100fe200078e0a00 */
[----:B------:R-:W-:Y:S01]  /*5540*/  ISETP.GT.U32.AND P5, PT, R0, R209, PT ;  /* 0x000000d10000720c */ /* 0x000fe20003fa4070 */
[--C-:B------:R-:W-:Y:S01]  /*5550*/  @!P4 IMAD.IADD R60, R60, 0x1, -R0.reuse ;  /* 0x000000013c3cc824 */ /* 0x100fe200078e0a00 */
[----:B------:R-:W-:Y:S01]  /*5560*/  ISETP.GE.AND P4, PT, R12, RZ, PT ;  /* 0x000000ff0c00720c */ /* 0x000fe20003f86270 */
[--C-:B------:R-:W-:Y:S01]  /*5570*/  @!P1 IMAD.IADD R205, R205, 0x1, -R0.reuse ;  /* 0x00000001cdcd9824 */ /* 0x100fe200078e0a00 */
[----:B------:R-:W-:Y:S01]  /*5580*/  LOP3.LUT R12, R6, 0xde, RZ, 0xfc, !PT ;  /* 0x000000de060c7812 */ /* 0x000fe200078efcff */
[----:B------:R-:W-:Y:S01]  /*5590*/  @!P6 IMAD.IADD R29, R29, 0x1, -R0 ;  /* 0x000000011d1de824 */ /* 0x000fe200078e0a00 */
[C---:B------:R-:W-:Y:S01]  /*55a0*/  ISETP.GT.U32.AND P1, PT, R0.reuse, R31, PT ;  /* 0x0000001f0000720c */ /* 0x040fe20003f24070 */
[----:B------:R-:W-:Y:S01]  /*55b0*/  IMAD R211, R0, R10, R211 ;  /* 0x0000000a00d37224 */ /* 0x000fe200078e02d3 */
[----:B------:R-:W-:Y:S01]  /*55c0*/  IABS R213, R12 ;  /* 0x0000000c00d57213 */ /* 0x000fe20000000000 */
[----:B------:R-:W-:Y:S01]  /*55d0*/  IMAD.HI.U32 R10, R7, R23, RZ ;  /* 0x00000017070a7227 */ /* 0x000fe200078e00ff */
[----:B------:R-:W-:-:S02]  /*55e0*/  @!P2 IADD3 R60, -R60, RZ, RZ ;  /* 0x000000ff3c3ca210 */ /* 0x000fc40007ffe1ff */
[C---:B------:R-:W-:Y:S01]  /*55f0*/  ISETP.GT.U32.AND P6, PT, R0.reuse, R29, PT ;  /* 0x0000001d0000720c */ /* 0x040fe20003fc4070 */
[----:B------:R-:W-:Y:S01]  /*5600*/  IMAD.HI.U32 R8, R7, R213, RZ ;  /* 0x000000d507087227 */ /* 0x000fe200078e00ff */
[----:B------:R-:W-:Y:S02]  /*5610*/  ISETP.GT.U32.AND P2, PT, R0, R205, PT ;  /* 0x000000cd0000720c */ /* 0x000fe40003f44070 */
[----:B------:R-:W-:Y:S01]  /*5620*/  IADD3 R10, -R10, RZ, RZ ;  /* 0x000000ff0a0a7210 */ /* 0x000fe20007ffe1ff */
[----:B------:R-:W-:Y:S01]  /*5630*/  @!P5 IMAD.IADD R209, R209, 0x1, -R0 ;  /* 0x00000001d1d1d824 */ /* 0x000fe200078e0a00 */
[----:B------:R-:W-:Y:S01]  /*5640*/  ISETP.GE.AND P5, PT, R15, RZ, PT ;  /* 0x000000ff0f00720c */ /* 0x000fe20003fa6270 */
[----:B------:R-:W-:Y:S01]  /*5650*/  IMAD.MOV R8, RZ, RZ, -R8 ;  /* 0x000000ffff087224 */ /* 0x000fe200078e0a08 */
[----:B------:R-:W-:Y:S01]  /*5660*/  LOP3.LUT R15, R6, 0xee, RZ, 0xfc, !PT ;  /* 0x000000ee060f7812 */ /* 0x000fe200078efcff */
[----:B------:R-:W-:Y:S01]  /*5670*/  @!P0 IMAD.MOV R201, RZ, RZ, -R201 ;  /* 0x000000ffffc98224 */ /* 0x000fe200078e0ac9 */
[C---:B------:R-:W-:Y:S01]  /*5680*/  ISETP.GT.U32.AND P0, PT, R0.reuse, R209, PT ;  /* 0x000000d10000720c */ /* 0x040fe20003f04070 */
[----:B------:R-:W-:Y:S01]  /*5690*/  IMAD R213, R0, R8, R213 ;  /* 0x0000000800d57224 */ /* 0x000fe200078e02d5 */
[----:B------:R-:W-:Y:S01]  /*56a0*/  IABS R207, R15 ;  /* 0x0000000f00cf7213 */ /* 0x000fe20000000000 */
[----:B------:R-:W-:-:S02]  /*56b0*/  IMAD.HI.U32 R8, R7, R217, RZ ;  /* 0x000000d907087227 */ /* 0x000fc400078e00ff */
[----:B------:R-:W-:Y:S02]  /*56c0*/  @!P2 IADD3 R205, R205, -R0, RZ ;  /* 0x80000000cdcda210 */ /* 0x000fe40007ffe0ff */
[----:B------:R-:W-:Y:S01]  /*56d0*/  @!P1 IMAD.IADD R31, R31, 0x1, -R0 ;  /* 0x000000011f1f9824 */ /* 0x000fe200078e0a00 */
[----:B------:R-:W-:Y:S01]  /*56e0*/  ISETP.GT.U32.AND P1, PT, R0, R211, PT ;  /* 0x000000d30000720c */ /* 0x000fe20003f24070 */
[----:B------:R-:W-:Y:S01]  /*56f0*/  IMAD.MOV R8, RZ, RZ, -R8 ;  /* 0x000000ffff087224 */ /* 0x000fe200078e0a08 */
[----:B------:R-:W-:Y:S01]  /*5700*/  ISETP.GE.AND P2, PT, R14, RZ, PT ;  /* 0x000000ff0e00720c */ /* 0x000fe20003f46270 */
[--C-:B------:R-:W-:Y:S01]  /*5710*/  @!P6 IMAD.IADD R29, R29, 0x1, -R0.reuse ;  /* 0x000000011d1de824 */ /* 0x100fe200078e0a00 */
[C---:B------:R-:W-:Y:S01]  /*5720*/  ISETP.GT.U32.AND P6, PT, R0.reuse, R213, PT ;  /* 0x000000d50000720c */ /* 0x040fe20003fc4070 */
[----:B------:R-:W-:Y:S01]  /*5730*/  IMAD R23, R0, R10, R23 ;  /* 0x0000000a00177224 */ /* 0x000fe200078e0217 */
[----:B------:R-:W-:Y:S01]  /*5740*/  LOP3.LUT R14, R6, 0xe4, RZ, 0xfc, !PT ;  /* 0x000000e4060e7812 */ /* 0x000fe200078efcff */
[----:B------:R-:W-:Y:S01]  /*5750*/  IMAD R217, R0, R8, R217 ;  /* 0x0000000800d97224 */ /* 0x000fe200078e02d9 */
[----:B------:R-:W-:Y:S01]  /*5760*/  LOP3.LUT R10, R6, 0xe6, RZ, 0xfc, !PT ;  /* 0x000000e6060a7812 */ /* 0x000fe200078efcff */
[--C-:B------:R-:W-:Y:S01]  /*5770*/  @!P0 IMAD.IADD R209, R209, 0x1, -R0.reuse ;  /* 0x00000001d1d18824 */ /* 0x100fe200078e0a00 */
[C---:B------:R-:W-:Y:S01]  /*5780*/  ISETP.GT.U32.AND P0, PT, R0.reuse, R23, PT ;  /* 0x000000170000720c */ /* 0x040fe20003f04070 */
[----:B------:R-:W-:Y:S01]  /*5790*/  @!P4 IMAD.MOV R205, RZ, RZ, -R205 ;  /* 0x000000ffffcdc224 */ /* 0x000fe200078e0acd */
[----:B------:R-:W-:Y:S01]  /*57a0*/  IABS R221, R14 ;  /* 0x0000000e00dd7213 */ /* 0x000fe20000000000 */
[----:B------:R-:W-:Y:S01]  /*57b0*/  @!P1 IMAD.IADD R211, R211, 0x1, -R0 ;  /* 0x00000001d3d39824 */ /* 0x000fe200078e0a00 */
[----:B------:R-:W-:Y:S01]  /*57c0*/  ISETP.GT.U32.AND P4, PT, R0, R217, PT ;  /* 0x000000d90000720c */ /* 0x000fe20003f84070 */
[----:B------:R-:W-:Y:S01]  /*57d0*/  @!P2 IMAD.MOV R29, RZ, RZ, -R29 ;  /* 0x000000ffff1da224 */ /* 0x000fe200078e0a1d */
[----:B------:R-:W-:Y:S01]  /*57e0*/  IABS R19, R10 ;  /* 0x0000000a00137213 */ /* 0x000fe20000000000 */
[----:B------:R-:W-:Y:S01]  /*57f0*/  IMAD.HI.U32 R8, R7, R221, RZ ;  /* 0x000000dd07087227 */ /* 0x000fe200078e00ff */
[----:B------:R-:W-:-:S02]  /*5800*/  ISETP.GE.AND P2, PT, R12, RZ, PT ;  /* 0x000000ff0c00720c */ /* 0x000fc40003f46270 */
[----:B------:R-:W-:Y:S01]  /*5810*/  LOP3.LUT R12, R6, 0xe8, RZ, 0xfc, !PT ;  /* 0x000000e8060c7812 */ /* 0x000fe200078efcff */
[----:B------:R-:W-:Y:S01]  /*5820*/  @!P6 IMAD.IADD R213, R213, 0x1, -R0 ;  /* 0x00000001d5d5e824 */ /* 0x000fe200078e0a00 */
[C---:B------:R-:W-:Y:S01]  /*5830*/  ISETP.GT.U32.AND P6, PT, R0.reuse, R211, PT ;  /* 0x000000d30000720c */ /* 0x040fe20003fc4070 */
[----:B------:R-:W-:Y:S01]  /*5840*/  IMAD.MOV R8, RZ, RZ, -R8 ;  /* 0x000000ffff087224 */ /* 0x000fe200078e0a08 */
[----:B------:R-:W-:Y:S01]  /*5850*/  @!P0 IADD3 R23, R23, -R0, RZ ;  /* 0x8000000017178210 */ /* 0x000fe20007ffe0ff */
[----:B------:R-:W-:Y:S01]  /*5860*/  @!P5 IMAD.MOV R209, RZ, RZ, -R209 ;  /* 0x000000ffffd1d224 */ /* 0x000fe200078e0ad1 */
[----:B------:R-:W-:Y:S01]  /*5870*/  IABS R225, R12 ;  /* 0x0000000c00e17213 */ /* 0x000fe20000000000 */
[----:B------:R-:W-:Y:S01]  /*5880*/  @!P4 IMAD.IADD R217, R217, 0x1, -R0 ;  /* 0x00000001d9d9c824 */ /* 0x000fe200078e0a00 */
[C---:B------:R-:W-:Y:S01]  /*5890*/  ISETP.GT.U32.AND P0, PT, R0.reuse, R23, PT ;  /* 0x000000170000720c */ /* 0x040fe20003f04070 */
[----:B------:R-:W-:Y:S01]  /*58a0*/  IMAD R221, R0, R8, R221 ;  /* 0x0000000800dd7224 */ /* 0x000fe200078e02dd */
[----:B------:R-:W-:Y:S01]  /*58b0*/  ISETP.GE.AND P1, PT, R16, RZ, PT ;  /* 0x000000ff1000720c */ /* 0x000fe20003f26270 */
[----:B------:R-:W-:Y:S01]  /*58c0*/  IMAD.HI.U32 R8, R7, R19, RZ ;  /* 0x0000001307087227 */ /* 0x000fe200078e00ff */
[----:B------:R-:W-:-:S02]  /*58d0*/  ISETP.GT.U32.AND P5, PT, R0, R217, PT ;  /* 0x000000d90000720c */ /* 0x000fc40003fa4070 */
[----:B------:R-:W-:Y:S01]  /*58e0*/  @!P3 IADD3 R31, -R31, RZ, RZ ;  /* 0x000000ff1f1fb210 */ /* 0x000fe20007ffe1ff */
[----:B------:R-:W-:Y:S01]  /*58f0*/  IMAD.MOV R8, RZ, RZ, -R8 ;  /* 0x000000ffff087224 */ /* 0x000fe200078e0a08 */
[----:B------:R-:W-:Y:S02]  /*5900*/  @!P6 IADD3 R211, R211, -R0, RZ ;  /* 0x80000000d3d3e210 */ /* 0x000fe40007ffe0ff */
[----:B------:R-:W-:Y:S01]  /*5910*/  ISETP.GE.AND P6, PT, R17, RZ, PT ;  /* 0x000000ff1100720c */ /* 0x000fe20003fc6270 */
[C---:B------:R-:W-:Y:S01]  /*5920*/  IMAD R19, R0.reuse, R8, R19 ;  /* 0x0000000800137224 */ /* 0x040fe200078e0213 */
[----:B------:R-:W-:Y:S01]  /*5930*/  ISETP.GT.U32.AND P3, PT, R0, R213, PT ;  /* 0x000000d50000720c */ /* 0x000fe20003f64070 */
[----:B------:R-:W-:Y:S01]  /*5940*/  IMAD.HI.U32 R8, R7, R225, RZ ;  /* 0x000000e107087227 */ /* 0x000fe200078e00ff */
[----:B------:R-:W-:Y:S02]  /*5950*/  ISETP.GE.AND P4, PT, R14, RZ, PT ;  /* 0x000000ff0e00720c */ /* 0x000fe40003f86270 */
[C---:B------:R-:W-:Y:S01]  /*5960*/  LOP3.LUT R14, R6.reuse, 0xec, RZ, 0xfc, !PT ;  /* 0x000000ec060e7812 */ /* 0x040fe200078efcff */
[----:B------:R-:W-:Y:S01]  /*5970*/  IMAD.MOV R8, RZ, RZ, -R8 ;  /* 0x000000ffff087224 */ /* 0x000fe200078e0a08 */
[----:B------:R-:W-:Y:S01]  /*5980*/  LOP3.LUT R16, R6, 0xf4, RZ, 0xfc, !PT ;  /* 0x000000f406107812 */ /* 0x000fe200078efcff */
[--C-:B------:R-:W-:Y:S01]  /*5990*/  @!P0 IMAD.IADD R23, R23, 0x1, -R0.reuse ;  /* 0x0000000117178824 */ /* 0x100fe200078e0a00 */
[----:B------:R-:W-:Y:S01]  /*59a0*/  ISETP.GT.U32.AND P0, PT, R0, R19, PT ;  /* 0x000000130000720c */ /* 0x000fe20003f04070 */
[--C-:B------:R-:W-:Y:S01]  /*59b0*/  @!P5 IMAD.IADD R217, R217, 0x1, -R0.reuse ;  /* 0x00000001d9d9d824 */ /* 0x100fe200078e0a00 */
[----:B------:R-:W-:Y:S01]  /*59c0*/  ISETP.GE.AND P5, PT, R12, RZ, PT ;  /* 0x000000ff0c00720c */ /* 0x000fe20003fa6270 */
[----:B------:R-:W-:Y:S01]  /*59d0*/  IMAD R225, R0, R8, R225 ;  /* 0x0000000800e17224 */ /* 0x000fe200078e02e1 */
[----:B------:R-:W-:Y:S01]  /*59e0*/  IABS R203, R14 ;  /* 0x0000000e00cb7213 */ /* 0x000fe20000000000 */
[----:B------:R-:W-:Y:S01]  /*59f0*/  @!P1 IMAD.MOV R211, RZ, RZ, -R211 ;  /* 0x000000ffffd39224 */ /* 0x000fe200078e0ad3 */
[----:B------:R-:W-:Y:S01]  /*5a00*/  ISETP.GE.AND P1, PT, R10, RZ, PT ;  /* 0x000000ff0a00720c */ /* 0x000fe20003f26270 */
[----:B------:R-:W-:Y:S01]  /*5a10*/  @!P6 IMAD.MOV R217, RZ, RZ, -R217 ;  /* 0x000000ffffd9e224 */ /* 0x000fe200078e0ad9 */
[----:B------:R-:W-:Y:S01]  /*5a20*/  ISETP.GT.U32.AND P6, PT, R0, R225, PT ;  /* 0x000000e10000720c */ /* 0x000fe20003fc4070 */
[----:B------:R-:W-:Y:S01]  /*5a30*/  @!P3 IMAD.IADD R213, R213, 0x1, -R0 ;  /* 0x00000001d5d5b824 */ /* 0x000fe200078e0a00 */
[----:B------:R-:W-:-:S02]  /*5a40*/  LOP3.LUT R10, R6, 0xea, RZ, 0xfc, !PT ;  /* 0x000000ea060a7812 */ /* 0x000fc400078efcff */
[----:B------:R-:W-:Y:S01]  /*5a50*/  ISETP.GE.AND P3, PT, R18, RZ, PT ;  /* 0x000000ff1200720c */ /* 0x000fe20003f66270 */
[----:B------:R-:W-:Y:S01]  /*5a60*/  @!P0 IMAD.IADD R19, R19, 0x1, -R0 ;  /* 0x0000000113138824 */ /* 0x000fe200078e0a00 */
[----:B------:R-:W-:Y:S02]  /*5a70*/  @!P2 IADD3 R213, -R213, RZ, RZ ;  /* 0x000000ffd5d5a210 */ /* 0x000fe40007ffe1ff */
[----:B------:R-:W-:Y:S02]  /*5a80*/  IABS R17, R10 ;  /* 0x0000000a00117213 */ /* 0x000fe40000000000 */
[C---:B------:R-:W-:Y:S02]  /*5a90*/  ISETP.GT.U32.AND P2, PT, R0.reuse, R221, PT ;  /* 0x000000dd0000720c */ /* 0x040fe40003f44070 */
[----:B------:R-:W-:Y:S01]  /*5aa0*/  ISETP.GT.U32.AND P0, PT, R0, R19, PT ;  /* 0x000000130000720c */ /* 0x000fe20003f04070 */
[----:B------:R-:W-:Y:S01]  /*5ab0*/  IMAD.HI.U32 R8, R7, R17, RZ ;  /* 0x0000001107087227 */ /* 0x000fe200078e00ff */
[----:B------:R-:W-:-:S02]  /*5ac0*/  IABS R219, R16 ;  /* 0x0000001000db7213 */ /* 0x000fc40000000000 */
[----:B------:R-:W-:Y:S01]  /*5ad0*/  LOP3.LUT R18, R6, 0xfa, RZ, 0xfc, !PT ;  /* 0x000000fa06127812 */ /* 0x000fe200078efcff */
[----:B------:R-:W-:Y:S01]  /*5ae0*/  @!P6 IMAD.IADD R225, R225, 0x1, -R0 ;  /* 0x00000001e1e1e824 */ /* 0x000fe200078e0a00 */
[----:B------:R-:W-:Y:S01]  /*5af0*/  IADD3 R12, -R8, RZ, RZ ;  /* 0x000000ff080c7210 */ /* 0x000fe20007ffe1ff */
[----:B------:R-:W-:Y:S01]  /*5b00*/  IMAD.HI.U32 R8, R7, R203, RZ ;  /* 0x000000cb07087227 */ /* 0x000fe200078e00ff */
[----:B------:R-:W-:Y:S02]  /*5b10*/  IABS R231, R18 ;  /* 0x0000001200e77213 */ /* 0x000fe40000000000 */
[C---:B------:R-:W-:Y:S01]  /*5b20*/  ISETP.GT.U32.AND P6, PT, R0.reuse, R225, PT ;  /* 0x000000e10000720c */ /* 0x040fe20003fc4070 */
[C---:B------:R-:W-:Y:S01]  /*5b30*/  IMAD R17, R0.reuse, R12, R17 ;  /* 0x0000000c00117224 */ /* 0x040fe200078e0211 */
[-C--:B------:R-:W-:Y:S01]  /*5b40*/  @!P2 IADD3 R221, R221, -R0.reuse, RZ ;  /* 0x80000000dddda210 */ /* 0x080fe20007ffe0ff */
[----:B------:R-:W-:Y:S01]  /*5b50*/  IMAD.MOV R8, RZ, RZ, -R8 ;  /* 0x000000ffff087224 */ /* 0x000fe200078e0a08 */
[----:B------:R-:W-:Y:S01]  /*5b60*/  @!P0 IADD3 R19, R19, -R0, RZ ;  /* 0x8000000013138210 */ /* 0x000fe20007ffe0ff */
[----:B------:R-:W-:Y:S01]  /*5b70*/  @!P3 IMAD.MOV R23, RZ, RZ, -R23 ;  /* 0x000000ffff17b224 */ /* 0x000fe200078e0a17 */
[C---:B------:R-:W-:Y:S01]  /*5b80*/  ISETP.GT.U32.AND P2, PT, R0.reuse, R221, PT ;  /* 0x000000dd0000720c */ /* 0x040fe20003f44070 */
[----:B------:R-:W-:Y:S01]  /*5b90*/  IMAD R203, R0, R8, R203 ;  /* 0x0000000800cb7224 */ /* 0x000fe200078e02cb */
[----:B------:R-:W-:Y:S01]  /*5ba0*/  ISETP.GE.AND P3, PT, R10, RZ, PT ;  /* 0x000000ff0a00720c */ /* 0x000fe20003f66270 */
[----:B------:R-:W-:Y:S01]  /*5bb0*/  IMAD.HI.U32 R10, R7, R207, RZ ;  /* 0x000000cf070a7227 */ /* 0x000fe200078e00ff */
[----:B------:R-:W-:-:S02]  /*5bc0*/  ISETP.GT.U32.AND P0, PT, R0, R17, PT ;  /* 0x000000110000720c */ /* 0x000fc40003f04070 */
[----:B------:R-:W-:Y:S01]  /*5bd0*/  LOP3.LUT R8, R6, 0xf0, RZ, 0xfc, !PT ;  /* 0x000000f006087812 */ /* 0x000fe200078efcff */
[----:B------:R-:W-:Y:S02]  /*5be0*/  IMAD.MOV R10, RZ, RZ, -R10 ;  /* 0x000000ffff0a7224 */ /* 0x000fe400078e0a0a */
[--C-:B------:R-:W-:Y:S01]  /*5bf0*/  @!P6 IMAD.IADD R225, R225, 0x1, -R0.reuse ;  /* 0x00000001e1e1e824 */ /* 0x100fe200078e0a00 */
[C---:B------:R-:W-:Y:S01]  /*5c00*/  ISETP.GT.U32.AND P6, PT, R0.reuse, R203, PT ;  /* 0x000000cb0000720c */ /* 0x040fe20003fc4070 */
[----:B------:R-:W-:Y:S02]  /*5c10*/  IMAD R207, R0, R10, R207 ;  /* 0x0000000a00cf7224 */ /* 0x000fe400078e02cf */
[----:B------:R-:W-:Y:S01]  /*5c20*/  @!P2 IMAD.IADD R221, R221, 0x1, -R0 ;  /* 0x00000001dddda824 */ /* 0x000fe200078e0a00 */
[----:B------:R-:W-:Y:S01]  /*5c30*/  ISETP.GE.AND P2, PT, R14, RZ, PT ;  /* 0x000000ff0e00720c */ /* 0x000fe20003f46270 */
[----:B------:R-:W-:Y:S01]  /*5c40*/  @!P5 IMAD.MOV R225, RZ, RZ, -R225 ;  /* 0x000000ffffe1d224 */ /* 0x000fe200078e0ae1 */
[----:B------:R-:W-:Y:S01]  /*5c50*/  ISETP.GT.U32.AND P5, PT, R0, R207, PT ;  /* 0x000000cf0000720c */ /* 0x000fe20003fa4070 */
[----:B------:R-:W-:Y:S01]  /*5c60*/  @!P4 IMAD.MOV R221, RZ, RZ, -R221 ;  /* 0x000000ffffddc224 */ /* 0x000fe200078e0add */
[----:B------:R-:W-:Y:S01]  /*5c70*/  @!P0 IADD3 R17, R17, -R0, RZ ;  /* 0x8000000011118210 */ /* 0x000fe20007ffe0ff */
[----:B------:R-:W-:Y:S01]  /*5c80*/  @!P1 IMAD.MOV R19, RZ, RZ, -R19 ;  /* 0x000000ffff139224 */ /* 0x000fe200078e0a13 */
[----:B------:R-:W-:Y:S01]  /*5c90*/  LOP3.LUT R14, R6, 0xf2, RZ, 0xfc, !PT ;  /* 0x000000f2060e7812 */ /* 0x000fe200078efcff */
[----:B------:R-:W-:Y:S01]  /*5ca0*/  IMAD.HI.U32 R12, R7, R219, RZ ;  /* 0x000000db070c7227 */ /* 0x000fe200078e00ff */
[----:B------:R-:W-:-:S02]  /*5cb0*/  ISETP.GE.AND P4, PT, R15, RZ, PT ;  /* 0x000000ff0f00720c */ /* 0x000fc40003f86270 */
[----:B------:R-:W-:Y:S01]  /*5cc0*/  IABS R15, R8 ;  /* 0x00000008000f7213 */ /* 0x000fe20000000000 */
[----:B------:R-:W-:Y:S01]  /*5cd0*/  @!P6 IMAD.IADD R203, R203, 0x1, -R0 ;  /* 0x00000001cbcbe824 */ /* 0x000fe200078e0a00 */
[----:B------:R-:W-:Y:S01]  /*5ce0*/  ISETP.GT.U32.AND P0, PT, R0, R17, PT ;  /* 0x000000110000720c */ /* 0x000fe20003f04070 */
[----:B------:R-:W-:Y:S01]  /*5cf0*/  IMAD.MOV R12, RZ, RZ, -R12 ;  /* 0x000000ffff0c7224 */ /* 0x000fe200078e0a0c */
[----:B------:R-:W-:Y:S02]  /*5d00*/  IABS R215, R14 ;  /* 0x0000000e00d77213 */ /* 0x000fe40000000000 */
[----:B------:R-:W-:Y:S01]  /*5d10*/  ISETP.GE.AND P1, PT, R8, RZ, PT ;  /* 0x000000ff0800720c */ /* 0x000fe20003f26270 */
[----:B------:R-:W-:Y:S01]  /*5d20*/  IMAD.HI.U32 R8, R7, R15, RZ ;  /* 0x0000000f07087227 */ /* 0x000fe200078e00ff */
[----:B------:R-:W-:Y:S02]  /*5d30*/  ISETP.GT.U32.AND P6, PT, R0, R203, PT ;  /* 0x000000cb0000720c */ /* 0x000fe40003fc4070 */
[----:B------:R-:W-:Y:S01]  /*5d40*/  @!P5 IADD3 R207, R207, -R0, RZ ;  /* 0x80000000cfcfd210 */ /* 0x000fe20007ffe0ff */
[----:B------:R-:W-:-:S03]  /*5d50*/  IMAD.HI.U32 R10, R7, R215, RZ ;  /* 0x000000d7070a7227 */ /* 0x000fc600078e00ff */
[----:B------:R-:W-:Y:S01]  /*5d60*/  ISETP.GT.U32.AND P5, PT, R0, R207, PT ;  /* 0x000000cf0000720c */ /* 0x000fe20003fa4070 */
[----:B------:R-:W-:Y:S01]  /*5d70*/  IMAD.MOV R8, RZ, RZ, -R8 ;  /* 0x000000ffff087224 */ /* 0x000fe200078e0a08 */
[----:B------:R-:W-:Y:S01]  /*5d80*/  IADD3 R10, -R10, RZ, RZ ;  /* 0x000000ff0a0a7210 */ /* 0x000fe20007ffe1ff */
[--C-:B------:R-:W-:Y:S01]  /*5d90*/  @!P0 IMAD.IADD R17, R17, 0x1, -R0.reuse ;  /* 0x0000000111118824 */ /* 0x100fe200078e0a00 */
[----:B------:R-:W-:Y:S01]  /*5da0*/  ISETP.GE.AND P0, PT, R14, RZ, PT ;  /* 0x000000ff0e00720c */ /* 0x000fe20003f06270 */
[----:B------:R-:W-:Y:S01]  /*5db0*/  IMAD R15, R0, R8, R15 ;  /* 0x00000008000f7224 */ /* 0x000fe200078e020f */
[----:B------:R-:W-:Y:S01]  /*5dc0*/  LOP3.LUT R14, R6, 0xf8, RZ, 0xfc, !PT ;  /* 0x000000f8060e7812 */ /* 0x000fe200078efcff */
[----:B------:R-:W-:Y:S01]  /*5dd0*/  IMAD R219, R0, R12, R219 ;  /* 0x0000000c00db7224 */ /* 0x000fe200078e02db */
[----:B------:R-:W-:Y:S01]  /*5de0*/  LOP3.LUT R12, R6, 0xf6, RZ, 0xfc, !PT ;  /* 0x000000f6060c7812 */ /* 0x000fe200078efcff */
[----:B------:R-:W-:Y:S01]  /*5df0*/  IMAD R215, R0, R10, R215 ;  /* 0x0000000a00d77224 */ /* 0x000fe200078e02d7 */
[----:B------:R-:W-:Y:S01]  /*5e00*/  LOP3.LUT R10, R6, 0xfc, RZ, 0xfc, !PT ;  /* 0x000000fc060a7812 */ /* 0x000fe200078efcff */
[----:B------:R-:W-:Y:S01]  /*5e10*/  @!P3 IMAD.MOV R17, RZ, RZ, -R17 ;  /* 0x000000ffff11b224 */ /* 0x000fe200078e0a11 */
[----:B------:R-:W-:Y:S01]  /*5e20*/  IABS R223, R12 ;  /* 0x0000000c00df7213 */ /* 0x000fe20000000000 */
[----:B------:R-:W-:Y:S01]  /*5e30*/  @!P6 IMAD.IADD R203, R203, 0x1, -R0 ;  /* 0x00000001cbcbe824 */ /* 0x000fe200078e0a00 */
[C---:B------:R-:W-:Y:S01]  /*5e40*/  ISETP.GT.U32.AND P3, PT, R0.reuse, R15, PT ;  /* 0x0000000f0000720c */ /* 0x040fe20003f64070 */
[----:B------:R-:W-:Y:S01]  /*5e50*/  IMAD.HI.U32 R8, R7, R231, RZ ;  /* 0x000000e707087227 */ /* 0x000fe200078e00ff */
[----:B------:R-:W-:-:S02]  /*5e60*/  ISETP.GT.U32.AND P6, PT, R0, R215, PT ;  /* 0x000000d70000720c */ /* 0x000fc40003fc4070 */
[----:B------:R-:W-:Y:S01]  /*5e70*/  @!P5 IADD3 R207, R207, -R0, RZ ;  /* 0x80000000cfcfd210 */ /* 0x000fe20007ffe0ff */
[----:B------:R-:W-:Y:S01]  /*5e80*/  IMAD.HI.U32 R6, R7, R223, RZ ;  /* 0x000000df07067227 */ /* 0x000fe200078e00ff */
[C---:B------:R-:W-:Y:S02]  /*5e90*/  ISETP.GT.U32.AND P5, PT, R0.reuse, R219, PT ;  /* 0x000000db0000720c */ /* 0x040fe40003fa4070 */
[----:B------:R-:W-:Y:S01]  /*5ea0*/  IABS R227, R14 ;  /* 0x0000000e00e37213 */ /* 0x000fe20000000000 */
[----:B------:R-:W-:Y:S01]  /*5eb0*/  IMAD.MOV R6, RZ, RZ, -R6 ;  /* 0x000000ffff067224 */ /* 0x000fe200078e0a06 */
[----:B------:R-:W-:Y:S01]  /*5ec0*/  IABS R235, R10 ;  /* 0x0000000a00eb7213 */ /* 0x000fe20000000000 */
[----:B------:R-:W-:Y:S02]  /*5ed0*/  @!P2 IMAD.MOV R203, RZ, RZ, -R203 ;  /* 0x000000ffffcba224 */ /* 0x000fe400078e0acb */
[----:B------:R-:W-:Y:S02]  /*5ee0*/  IMAD R223, R0, R6, R223 ;  /* 0x0000000600df7224 */ /* 0x000fe400078e02df */
[----:B------:R-:W-:-:S02]  /*5ef0*/  @!P3 IMAD.IADD R15, R15, 0x1, -R0 ;  /* 0x000000010f0fb824 */ /* 0x000fc400078e0a00 */
[----:B------:R-:W-:Y:S01]  /*5f00*/  @!P6 IMAD.IADD R215, R215, 0x1, -R0 ;  /* 0x00000001d7d7e824 */ /* 0x000fe200078e0a00 */
[C---:B------:R-:W-:Y:S01]  /*5f10*/  ISETP.GT.U32.AND P6, PT, R0.reuse, R223, PT ;  /* 0x000000df0000720c */ /* 0x040fe20003fc4070 */
[----:B------:R-:W-:Y:S01]  /*5f20*/  IMAD.HI.U32 R6, R7, R227, RZ ;  /* 0x000000e307067227 */ /* 0x000fe200078e00ff */
[C---:B------:R-:W-:Y:S02]  /*5f30*/  ISETP.GT.U32.AND P3, PT, R0.reuse, R15, PT ;  /* 0x0000000f0000720c */ /* 0x040fe40003f64070 */
[----:B------:R-:W-:Y:S01]  /*5f40*/  @!P5 IADD3 R219, R219, -R0, RZ ;  /* 0x80000000dbdbd210 */ /* 0x000fe20007ffe0ff */
[----:B------:R-:W-:Y:S01]  /*5f50*/  IMAD.MOV R6, RZ, RZ, -R6 ;  /* 0x000000ffff067224 */ /* 0x000fe200078e0a06 */
[C---:B------:R-:W-:Y:S01]  /*5f60*/  ISETP.GT.U32.AND P2, PT, R0.reuse, R215, PT ;  /* 0x000000d70000720c */ /* 0x040fe20003f44070 */
[----:B------:R-:W-:Y:S01]  /*5f70*/  IMAD.HI.U32 R7, R7, R235, RZ ;  /* 0x000000eb07077227 */ /* 0x000fe200078e00ff */
[----:B------:R-:W-:-:S03]  /*5f80*/  ISETP.GT.U32.AND P5, PT, R0, R219, PT ;  /* 0x000000db0000720c */ /* 0x000fc60003fa4070 */
[C---:B------:R-:W-:Y:S01]  /*5f90*/  IMAD R227, R0.reuse, R6, R227 ;  /* 0x0000000600e37224 */ /* 0x040fe200078e02e3 */
[----:B------:R-:W-:Y:S01]  /*5fa0*/  IADD3 R6, R243, -0x1, RZ ;  /* 0xfffffffff3067810 */ /* 0x000fe20007ffe0ff */
[----:B------:R-:W-:Y:S02]  /*5fb0*/  @!P6 IMAD.IADD R223, R223, 0x1, -R0 ;  /* 0x00000001dfdfe824 */ /* 0x000fe400078e0a00 */
[----:B------:R-:W-:Y:S01]  /*5fc0*/  @!P3 IADD3 R15, R15, -R0, RZ ;  /* 0x800000000f0fb210 */ /* 0x000fe20007ffe0ff */
[----:B------:R-:W-:Y:S01]  /*5fd0*/  IMAD.MOV R8, RZ, RZ, -R8 ;  /* 0x000000ffff087224 */ /* 0x000fe200078e0a08 */
[C---:B------:R-:W-:Y:S01]  /*5fe0*/  ISETP.GT.U32.AND P3, PT, R0.reuse, R227, PT ;  /* 0x000000e30000720c */ /* 0x040fe20003f64070 */
[----:B------:R-:W-:Y:S01]  /*5ff0*/  IMAD.MOV R7, RZ, RZ, -R7 ;  /* 0x000000ffff077224 */ /* 0x000fe200078e0a07 */
[C---:B------:R-:W-:Y:S01]  /*6000*/  ISETP.GT.U32.AND P6, PT, R0.reuse, R223, PT ;  /* 0x000000df0000720c */ /* 0x040fe20003fc4070 */
[C---:B------:R-:W-:Y:S01]  /*6010*/  IMAD R231, R0.reuse, R8, R231 ;  /* 0x0000000800e77224 */ /* 0x040fe200078e02e7 */
[-C--:B------:R-:W-:Y:S01]  /*6020*/  @!P5 IADD3 R219, R219, -R0.reuse, RZ ;  /* 0x80000000dbdbd210 */ /* 0x080fe20007ffe0ff */
[C---:B------:R-:W-:Y:S01]  /*6030*/  IMAD R235, R0.reuse, R7, R235 ;  /* 0x0000000700eb7224 */ /* 0x040fe200078e02eb */
[----:B------:R-:W-:Y:S01]  /*6040*/  IADD3 R7, R243, -0x9, RZ ;  /* 0xfffffff7f3077810 */ /* 0x000fe20007ffe0ff */
[--C-:B------:R-:W-:Y:S01]  /*6050*/  @!P2 IMAD.IADD R215, R215, 0x1, -R0.reuse ;  /* 0x00000001d7d7a824 */ /* 0x100fe200078e0a00 */
[C---:B------:R-:W-:Y:S01]  /*6060*/  ISETP.GT.U32.AND P2, PT, R0.reuse, R231, PT ;  /* 0x000000e70000720c */ /* 0x040fe20003f44070 */
[----:B------:R-:W-:Y:S01]  /*6070*/  @!P1 IMAD.MOV R15, RZ, RZ, -R15 ;  /* 0x000000ffff0f9224 */ /* 0x000fe200078e0a0f */
[----:B------:R-:W-:Y:S01]  /*6080*/  ISETP.GT.U32.AND P5, PT, R0, R235, PT ;  /* 0x000000eb0000720c */ /* 0x000fe20003fa4070 */
[----:B------:R-:W-:Y:S01]  /*6090*/  @!P0 IMAD.MOV R215, RZ, RZ, -R215 ;  /* 0x000000ffffd78224 */ /* 0x000fe200078e0ad7 */
[----:B------:R-:W-:Y:S01]  /*60a0*/  LOP3.LUT R8, RZ, c[0x0][0x17c], RZ, 0x33, !PT ;  /* 0x00005f00ff087a12 */ /* 0x000fe200078e33ff */
[----:B------:R-:W-:Y:S01]  /*60b0*/  @!P3 IMAD.IADD R227, R227, 0x1, -R0 ;  /* 0x00000001e3e3b824 */ /* 0x000fe200078e0a00 */
[----:B------:R-:W-:Y:S01]  /*60c0*/  ISETP.GE.U32.AND P3, PT, R6, 0x7fffffc0, PT ;  /* 0x7fffffc00600780c */ /* 0x000fe20003f66070 */
[----:B------:R-:W-:Y:S01]  /*60d0*/  @!P4 IMAD.MOV R207, RZ, RZ, -R207 ;  /* 0x000000ffffcfc224 */ /* 0x000fe200078e0acf */
[----:B------:R-:W-:-:S02]  /*60e0*/  @!P6 IADD3 R223, R223, -R0, RZ ;  /* 0x80000000dfdfe210 */ /* 0x000fc40007ffe0ff */
[----:B------:R-:W-:Y:S02]  /*60f0*/  ISETP.GT.U32.AND P1, PT, R0, R227, PT ;  /* 0x000000e30000720c */ /* 0x000fe40003f24070 */
[----:B------:R-:W-:Y:S01]  /*6100*/  ISETP.GE.AND P6, PT, R12, RZ, PT ;  /* 0x000000ff0c00720c */ /* 0x000fe20003fc6270 */
[--C-:B------:R-:W-:Y:S01]  /*6110*/  @!P2 IMAD.IADD R231, R231, 0x1, -R0.reuse ;  /* 0x00000001e7e7a824 */ /* 0x100fe200078e0a00 */
[----:B------:R-:W-:Y:S01]  /*6120*/  ISETP.GE.AND P2, PT, R14, RZ, PT ;  /* 0x000000ff0e00720c */ /* 0x000fe20003f46270 */
[----:B------:R-:W-:Y:S01]  /*6130*/  @!P5 IMAD.IADD R235, R235, 0x1, -R0 ;  /* 0x00000001ebebd824 */ /* 0x000fe200078e0a00 */
[----:B------:R-:W-:Y:S02]  /*6140*/  ISETP.GE.AND P4, PT, R16, RZ, PT ;  /* 0x000000ff1000720c */ /* 0x000fe40003f86270 */
[C---:B------:R-:W-:Y:S02]  /*6150*/  ISETP.GT.U32.AND P5, PT, R0.reuse, R231, PT ;  /* 0x000000e70000720c */ /* 0x040fe40003fa4070 */
[----:B------:R-:W-:-:S02]  /*6160*/  ISETP.GT.U32.AND P0, PT, R0, R235, PT ;  /* 0x000000eb0000720c */ /* 0x000fc40003f04070 */
[----:B------:R-:W-:Y:S02]  /*6170*/  IADD3 R6, R243, -0x5, RZ ;  /* 0xfffffffbf3067810 */ /* 0x000fe40007ffe0ff */
[-C--:B------:R-:W-:Y:S01]  /*6180*/  @!P1 IADD3 R227, R227, -R0.reuse, RZ ;  /* 0x80000000e3e39210 */ /* 0x080fe20007ffe0ff */
[----:B------:R-:W-:Y:S01]  /*6190*/  @!P6 IMAD.MOV R223, RZ, RZ, -R223 ;  /* 0x000000ffffdfe224 */ /* 0x000fe200078e0adf */
[----:B------:R-:W-:Y:S02]  /*61a0*/  ISETP.GE.AND P6, PT, R18, RZ, PT ;  /* 0x000000ff1200720c */ /* 0x000fe40003fc6270 */
[----:B------:R-:W-:Y:S01]  /*61b0*/  ISETP.GE.U32.AND P1, PT, R6, 0x7fffffbc, PT ;  /* 0x7fffffbc0600780c */ /* 0x000fe20003f26070 */
[----:B------:R-:W-:Y:S01]  /*61c0*/  @!P2 IMAD.MOV R227, RZ, RZ, -R227 ;  /* 0x000000ffffe3a224 */ /* 0x000fe200078e0ae3 */
[----:B------:R-:W-:Y:S01]  /*61d0*/  IADD3 R6, R243, -0xd, RZ ;  /* 0xfffffff3f3067810 */ /* 0x000fe20007ffe0ff */
[----:B------:R-:W-:Y:S01]  /*61e0*/  @!P4 IMAD.MOV R219, RZ, RZ, -R219 ;  /* 0x000000ffffdbc224 */ /* 0x000fe200078e0adb */
[----:B------:R-:W-:Y:S01]  /*61f0*/  ISETP.GE.AND P2, PT, R10, RZ, PT ;  /* 0x000000ff0a00720c */ /* 0x000fe20003f46270 */
[----:B------:R-:W-:Y:S01]  /*6200*/  @!P0 IMAD.IADD R235, R235, 0x1, -R0 ;  /* 0x00000001ebeb8824 */ /* 0x000fe200078e0a00 */
[----:B------:R-:W-:Y:S01]  /*6210*/  @!P5 IADD3 R231, R231, -R0, RZ ;  /* 0x80000000e7e7d210 */ /* 0x000fe20007ffe0ff */
[----:B------:R-:W-:Y:S01]  /*6220*/  IMAD R0, R20, c[0x0][0x18c], RZ ;  /* 0x0000630014007a24 */ /* 0x000fe200078e02ff */
[----:B------:R-:W-:-:S02]  /*6230*/  ISETP.GE.U32.AND P5, PT, R6, 0x7fffffb4, PT ;  /* 0x7fffffb40600780c */ /* 0x000fc40003fa6070 */
[----:B------:R-:W-:Y:S01]  /*6240*/  ISETP.NE.AND P0, PT, RZ, c[0x0][0x17c], PT ;  /* 0x00005f00ff007a0c */ /* 0x000fe20003f05270 */
[----:B------:R-:W-:Y:S01]  /*6250*/  @!P6 IMAD.MOV R231, RZ, RZ, -R231 ;  /* 0x000000ffffe7e224 */ /* 0x000fe200078e0ae7 */
[----:B------:R-:W-:Y:S02]  /*6260*/  IADD3 R6, R243, -0x11, RZ ;  /* 0xffffffeff3067810 */ /* 0x000fe40007ffe0ff */
[----:B------:R-:W-:Y:S02]  /*6270*/  ISETP.GE.U32.AND P4, PT, R7, 0x7fffffb8, PT ;  /* 0x7fffffb80700780c */ /* 0x000fe40003f86070 */
[----:B------:R-:W-:Y:S01]  /*6280*/  SEL R18, R8, R39, !P0 ;  /* 0x0000002708127207 */ /* 0x000fe20004000000 */
[----:B------:R-:W-:Y:S01]  /*6290*/  @!P2 IMAD.MOV R235, RZ, RZ, -R235 ;  /* 0x000000ffffeba224 */ /* 0x000fe200078e0aeb */
[----:B------:R-:W-:Y:S02]  /*62a0*/  ISETP.GE.U32.AND P6, PT, R6, 0x7fffffb0, PT ;  /* 0x7fffffb00600780c */ /* 0x000fe40003fc6070 */
[----:B------:R-:W-:Y:S01]  /*62b0*/  SEL R7, R8, R11, !P0 ;  /* 0x0000000b08077207 */ /* 0x000fe20004000000 */
[----:B------:R-:W-:Y:S01]  /*62c0*/  IMAD R18, R18, c[0x0][0x190], RZ ;  /* 0x0000640012127a24 */ /* 0x000fe200078e02ff */
[----:B------:R-:W-:-:S02]  /*62d0*/  SEL R39, R8, R83, !P0 ;  /* 0x0000005308277207 */ /* 0x000fc40004000000 */
[C---:B------:R-:W-:Y:S02]  /*62e0*/  SEL R6, R8.reuse, R9, !P0 ;  /* 0x0000000908067207 */ /* 0x040fe40004000000 */
[C---:B------:R-:W-:Y:S02]  /*62f0*/  SEL R83, R8.reuse, R115, !P0 ;  /* 0x0000007308537207 */ /* 0x040fe40004000000 */
[C---:B------:R-:W-:Y:S02]  /*6300*/  SEL R115, R8.reuse, R149, !P0 ;  /* 0x0000009508737207 */ /* 0x040fe40004000000 */
[C---:B------:R-:W-:Y:S01]  /*6310*/  SEL R149, R8.reuse, R181, !P0 ;  /* 0x000000b508957207 */ /* 0x040fe20004000000 */
[----:B------:R-:W-:Y:S01]  /*6320*/  IMAD R83, R83, c[0x0][0x190], RZ ;  /* 0x0000640053537a24 */ /* 0x000fe200078e02ff */
[C---:B------:R-:W-:Y:S01]  /*6330*/  SEL R10, R8.reuse, R13, !P0 ;  /* 0x0000000d080a7207 */ /* 0x040fe20004000000 */
[----:B------:R-:W-:Y:S01]  /*6340*/  IMAD R115, R115, c[0x0][0x190], RZ ;  /* 0x0000640073737a24 */ /* 0x000fe200078e02ff */
[----:B------:R-:W-:Y:S01]  /*6350*/  SEL R181, R8, R247, !P0 ;  /* 0x000000f708b57207 */ /* 0x000fe20004000000 */
[----:B------:R-:W-:Y:S01]  /*6360*/  IMAD R247, R7, c[0x0][0x190], RZ ;  /* 0x0000640007f77a24 */ /* 0x000fe200078e02ff */
[----:B------:R-:W-:Y:S01]  /*6370*/  LEA R244, P2, R0, c[0x0][0x168], 0x2 ;  /* 0x00005a0000f47a11 */ /* 0x000fe200078410ff */
[----:B------:R-:W-:Y:S01]  /*6380*/  IMAD R7, R2, c[0x0][0x184], RZ ;  /* 0x0000610002077a24 */ /* 0x000fe200078e02ff */
[C---:B------:R-:W-:Y:S01]  /*6390*/  SEL R9, R8.reuse, R21, !P0 ;  /* 0x0000001508097207 */ /* 0x040fe20004000000 */
[----:B------:R-:W-:Y:S01]  /*63a0*/  IMAD R149, R149, c[0x0][0x190], RZ ;  /* 0x0000640095957a24 */ /* 0x000fe200078e02ff */
[C---:B------:R-:W-:Y:S01]  /*63b0*/  SEL R12, R8.reuse, R37, !P0 ;  /* 0x00000025080c7207 */ /* 0x040fe20004000000 */
[----:B------:R-:W-:Y:S01]  /*63c0*/  IMAD R181, R181, c[0x0][0x190], RZ ;  /* 0x00006400b5b57a24 */ /* 0x000fe200078e02ff */
[----:B------:R-:W-:-:S02]  /*63d0*/  SEL R13, R8, R33, !P0 ;  /* 0x00000021080d7207 */ /* 0x000fc40004000000 */
[C---:B------:R-:W-:Y:S02]  /*63e0*/  SEL R16, R8.reuse, R35, !P0 ;  /* 0x0000002308107207 */ /* 0x040fe40004000000 */
[C---:B------:R-:W-:Y:S01]  /*63f0*/  SEL R24, R8.reuse, R47, !P0 ;  /* 0x0000002f08187207 */ /* 0x040fe20004000000 */
[----:B------:R-:W-:Y:S01]  /*6400*/  IMAD R13, R13, c[0x0][0x190], RZ ;  /* 0x000064000d0d7a24 */ /* 0x000fe200078e02ff */
[----:B------:R-:W-:Y:S01]  /*6410*/  SEL R214, R8, R15, !P0 ;  /* 0x0000000f08d67207 */ /* 0x000fe20004000000 */
[----:B------:R-:W-:Y:S01]  /*6420*/  IMAD R15, R6, c[0x0][0x190], RZ ;  /* 0x00006400060f7a24 */ /* 0x000fe200078e02ff */
[----:B------:R-:W-:Y:S01]  /*6430*/  SEL R20, R8, R43, !P0 ;  /* 0x0000002b08147207 */ /* 0x000fe20004000000 */
[----:B------:R-:W-:Y:S01]  /*6440*/  IMAD R6, R4, c[0x0][0x184], RZ ;  /* 0x0000610004067a24 */ /* 0x000fe200078e02ff */
[----:B------:R-:W-:Y:S01]  /*6450*/  SEL R21, R8, R41, !P0 ;  /* 0x0000002908157207 */ /* 0x000fe20004000000 */
[----:B------:R-:W-:Y:S01]  /*6460*/  IMAD R16, R16, c[0x0][0x190], RZ ;  /* 0x0000640010107a24 */ /* 0x000fe200078e02ff */
[----:B------:R-:W-:Y:S01]  /*6470*/  SEL R22, R8, R45, !P0 ;  /* 0x0000002d08167207 */ /* 0x000fe20004000000 */
[----:B------:R-:W-:Y:S01]  /*6480*/  IMAD R20, R20, c[0x0][0x190], RZ ;  /* 0x0000640014147a24 */ /* 0x000fe200078e02ff */
        /* <DEDUP_REMOVED lines=8> */
[----:B------:R-:W-:-:S02]  /*6510*/  SEL R35, R8, R63, !P0 ;  /* 0x0000003f08237207 */ /* 0x000fc40004000000 */
[C---:B------:R-:W-:Y:S02]  /*6520*/  SEL R44, R8.reuse, R69, !P0 ;  /* 0x00000045082c7207 */ /* 0x040fe40004000000 */
[C---:B------:R-:W-:Y:S01]  /*6530*/  SEL R37, R8.reuse, R73, !P0 ;  /* 0x0000004908257207 */ /* 0x040fe20004000000 */
[----:B------:R-:W-:Y:S01]  /*6540*/  IMAD R35, R35, c[0x0][0x190], RZ ;  /* 0x0000640023237a24 */ /* 0x000fe200078e02ff */
[C---:B------:R-:W-:Y:S02]  /*6550*/  SEL R34, R8.reuse, R77, !P0 ;  /* 0x0000004d08227207 */ /* 0x040fe40004000000 */
[C---:B------:R-:W-:Y:S02]  /*6560*/  SEL R41, R8.reuse, R71, !P0 ;  /* 0x0000004708297207 */ /* 0x040fe40004000000 */
[C---:B------:R-:W-:Y:S02]  /*6570*/  SEL R46, R8.reuse, R75, !P0 ;  /* 0x0000004b082e7207 */ /* 0x040fe40004000000 */
[C---:B------:R-:W-:Y:S01]  /*6580*/  SEL R36, R8.reuse, R79, !P0 ;  /* 0x0000004f08247207 */ /* 0x040fe20004000000 */
[----:B------:R-:W-:Y:S01]  /*6590*/  IMAD R41, R41, c[0x0][0x190], RZ ;  /* 0x0000640029297a24 */ /* 0x000fe200078e02ff */
[----:B------:R-:W-:-:S02]  /*65a0*/  SEL R42, R8, R81, !P0 ;  /* 0x00000051082a7207 */ /* 0x000fc40004000000 */
[C---:B------:R-:W-:Y:S02]  /*65b0*/  SEL R45, R8.reuse, R85, !P0 ;  /* 0x00000055082d7207 */ /* 0x040fe40004000000 */
[C---:B------:R-:W-:Y:S02]  /*65c0*/  SEL R38, R8.reuse, R87, !P0 ;  /* 0x0000005708267207 */ /* 0x040fe40004000000 */
[C---:B------:R-:W-:Y:S02]  /*65d0*/  SEL R43, R8.reuse, R89, !P0 ;  /* 0x00000059082b7207 */ /* 0x040fe40004000000 */
[C---:B------:R-:W-:Y:S02]  /*65e0*/  SEL R59, R8.reuse, R91, !P0 ;  /* 0x0000005b083b7207 */ /* 0x040fe40004000000 */
[C---:B------:R-:W-:Y:S02]  /*65f0*/  SEL R61, R8.reuse, R93, !P0 ;  /* 0x0000005d083d7207 */ /* 0x040fe40004000000 */
[C---:B------:R-:W-:Y:S01]  /*6600*/  SEL R63, R8.reuse, R95, !P0 ;  /* 0x0000005f083f7207 */ /* 0x040fe20004000000 */
[----:B------:R-:W-:Y:S01]  /*6610*/  IMAD R59, R59, c[0x0][0x190], RZ ;  /* 0x000064003b3b7a24 */ /* 0x000fe200078e02ff */
        /* <DEDUP_REMOVED lines=66> */
[----:B------:R-:W-:Y:S01]  /*6a40*/  SEL R135, R8, R167, !P0 ;  /* 0x000000a708877207 */ /* 0x000fe20004000000 */
[----:B------:R-:W-:Y:S01]  /*6a50*/  IMAD R131, R131, c[0x0][0x190], RZ ;  /* 0x0000640083837a24 */ /* 0x000fe200078e02ff */
[----:B------:R-:W-:Y:S01]  /*6a60*/  LEA.HI.X.SX32 R0, R0, c[0x0][0x16c], 0x2, P2 ;  /* 0x00005b0000007a11 */ /* 0x000fe200010f16ff */
[----:B------:R-:W-:Y:S01]  /*6a70*/  IMAD R133, R133, c[0x0][0x190], RZ ;  /* 0x0000640085857a24 */ /* 0x000fe200078e02ff */
[C---:B------:R-:W-:Y:S01]  /*6a80*/  SEL R11, R8.reuse, R25, !P0 ;  /* 0x00000019080b7207 */ /* 0x040fe20004000000 */
[----:B------:R-:W-:Y:S01]  /*6a90*/  IMAD R135, R135, c[0x0][0x190], RZ ;  /* 0x0000640087877a24 */ /* 0x000fe200078e02ff */
[----:B------:R-:W-:-:S02]  /*6aa0*/  SEL R14, R8, R27, !P0 ;  /* 0x0000001b080e7207 */ /* 0x000fc40004000000 */
[C---:B------:R-:W-:Y:S01]  /*6ab0*/  SEL R137, R8.reuse, R169, !P0 ;  /* 0x000000a908897207 */ /* 0x040fe20004000000 */
[----:B------:R-:W-:Y:S01]  /*6ac0*/  IMAD R11, R11, c[0x0][0x190], RZ ;  /* 0x000064000b0b7a24 */ /* 0x000fe200078e02ff */
        /* <DEDUP_REMOVED lines=27> */
[----:B------:R-:W-:Y:S01]  /*6c80*/  LEA R4, P2, R247, R244, 0x2 ;  /* 0x000000f4f7047211 */ /* 0x000fe200078410ff */
[----:B------:R-:W-:Y:S01]  /*6c90*/  IMAD R165, R165, c[0x0][0x190], RZ ;  /* 0x00006400a5a57a24 */ /* 0x000fe200078e02ff */
[----:B------:R-:W-:Y:S01]  /*6ca0*/  SEL R25, R8, R49, !P0 ;  /* 0x0000003108197207 */ /* 0x000fe20004000000 */
        /* <DEDUP_REMOVED lines=83> */
[----:B------:R-:W-:Y:S01]  /*71e0*/  LEA.HI.X.SX32 R5, R247, R0, 0x2, P2 ;  /* 0x00000000f7057211 */ /* 0x000fe200010f16ff */
[----:B------:R-:W-:Y:S01]  /*71f0*/  IMAD R206, R206, c[0x0][0x190], RZ ;  /* 0x00006400cece7a24 */ /* 0x000fe200078e02ff */
[----:B------:R-:W-:Y:S01]  /*7200*/  LEA R2, P2, R7, c[0x0][0x160], 0x2 ;  /* 0x0000580007027a11 */ /* 0x000fe200078410ff */
[----:B------:R-:W-:Y:S01]  /*7210*/  IMAD R205, R205, c[0x0][0x190], RZ ;  /* 0x00006400cdcd7a24 */ /* 0x000fe200078e02ff */
[----:B------:R-:W-:Y:S01]  /*7220*/  LEA.HI.X.SX32 R247, R6, c[0x0][0x164], 0x2, P0 ;  /* 0x0000590006f77a11 */ /* 0x000fe200000f16ff */
[----:B------:R1:W-:Y:S01]  /*7230*/  STL.64 [R1+0x2258], R4 ;  /* 0x0022580401007387 */ /* 0x0003e20000100a00 */
[----:B------:R-:W-:Y:S01]  /*7240*/  LEA R250, P0, R8, c[0x0][0x160], 0x2 ;  /* 0x0000580008fa7a11 */ /* 0x000fe200078010ff */
[----:B------:R-:W-:Y:S01]  /*7250*/  IMAD R210, R210, c[0x0][0x190], RZ ;  /* 0x00006400d2d27a24 */ /* 0x000fe200078e02ff */
[----:B------:R-:W-:Y:S01]  /*7260*/  LEA.HI.X.SX32 R3, R7, c[0x0][0x164], 0x2, P2 ;  /* 0x0000590007037a11 */ /* 0x000fe200010f16ff */
[----:B------:R-:W-:Y:S01]  /*7270*/  IMAD R209, R209, c[0x0][0x190], RZ ;  /* 0x00006400d1d17a24 */ /* 0x000fe200078e02ff */
[----:B------:R-:W-:Y:S01]  /*7280*/  LEA R248, P2, R9, c[0x0][0x160], 0x2 ;  /* 0x0000580009f87a11 */ /* 0x000fe200078410ff */
[----:B------:R-:W-:Y:S01]  /*7290*/  IMAD R230, R203, c[0x0][0x190], RZ ;  /* 0x00006400cbe67a24 */ /* 0x000fe200078e02ff */
[----:B------:R-:W-:Y:S01]  /*72a0*/  LEA.HI.X.SX32 R251, R8, c[0x0][0x164], 0x2, P0 ;  /* 0x0000590008fb7a11 */ /* 0x000fe200000f16ff */
[----:B------:R-:W-:Y:S01]  /*72b0*/  IMAD R211, R211, c[0x0][0x190], RZ ;  /* 0x00006400d3d37a24 */ /* 0x000fe200078e02ff */
[-C--:B------:R-:W-:Y:S01]  /*72c0*/  LEA R44, P0, R15, R244.reuse, 0x2 ;  /* 0x000000f40f2c7211 */ /* 0x080fe200078010ff */
[----:B------:R-:W-:Y:S01]  /*72d0*/  IMAD R213, R213, c[0x0][0x190], RZ ;  /* 0x00006400d5d57a24 */ /* 0x000fe200078e02ff */
[----:B------:R-:W-:Y:S01]  /*72e0*/  LEA.HI.X.SX32 R249, R9, c[0x0][0x164], 0x2, P2 ;  /* 0x0000590009f97a11 */ /* 0x000fe200010f16ff */
[----:B------:R-:W-:Y:S01]  /*72f0*/  IMAD R217, R217, c[0x0][0x190], RZ ;  /* 0x00006400d9d97a24 */ /* 0x000fe200078e02ff */
[----:B------:R-:W-:Y:S01]  /*7300*/  LEA R36, P2, R17, R244, 0x2 ;  /* 0x000000f411247211 */ /* 0x000fe200078410ff */
[----:B------:R-:W-:Y:S01]  /*7310*/  IMAD R220, R220, c[0x0][0x190], RZ ;  /* 0x00006400dcdc7a24 */ /* 0x000fe200078e02ff */
[----:B------:R-:W-:Y:S01]  /*7320*/  LEA.HI.X.SX32 R45, R15, R0, 0x2, P0 ;  /* 0x000000000f2d7211 */ /* 0x000fe200000f16ff */
[----:B------:R-:W-:Y:S01]  /*7330*/  IMAD R221, R221, c[0x0][0x190], RZ ;  /* 0x00006400dddd7a24 */ /* 0x000fe200078e02ff */
[----:B-1----:R-:W-:Y:S01]  /*7340*/  LEA R4, P0, R19, R244, 0x2 ;  /* 0x000000f413047211 */ /* 0x002fe200078010ff */
[----:B------:R-:W-:Y:S01]  /*7350*/  IMAD R224, R224, c[0x0][0x190], RZ ;  /* 0x00006400e0e07a24 */ /* 0x000fe200078e02ff */
[----:B------:R-:W-:Y:S01]  /*7360*/  LEA.HI.X.SX32 R37, R17, R0, 0x2, P2 ;  /* 0x0000000011257211 */ /* 0x000fe200010f16ff */
[----:B------:R-:W-:Y:S01]  /*7370*/  STL.64 [R1+0x38], R44 ;  /* 0x0000382c01007387 */ /* 0x000fe20000100a00 */
[----:B------:R-:W-:Y:S01]  /*7380*/  LEA R6, P2, R11, R244, 0x2 ;  /* 0x000000f40b067211 */ /* 0x000fe200078410ff */
[----:B------:R-:W-:Y:S01]  /*7390*/  IMAD R225, R225, c[0x0][0x190], RZ ;  /* 0x00006400e1e17a24 */ /* 0x000fe200078e02ff */
[-C--:B------:R-:W-:Y:S01]  /*73a0*/  LEA.HI.X.SX32 R5, R19, R0.reuse, 0x2, P0 ;  /* 0x0000000013057211 */ /* 0x080fe200000f16ff */
[----:B------:R-:W-:Y:S01]  /*73b0*/  STL.64 [R1+0x30], R36 ;  /* 0x0000302401007387 */ /* 0x000fe20000100a00 */
[----:B------:R-:W-:Y:S01]  /*73c0*/  LEA.HI.X.SX32 R7, R11, R0, 0x2, P2 ;  /* 0x000000000b077211 */ /* 0x000fe200010f16ff */
[----:B------:R-:W-:Y:S01]  /*73d0*/  IMAD R228, R228, c[0x0][0x190], RZ ;  /* 0x00006400e4e47a24 */ /* 0x000fe200078e02ff */
[----:B------:R-:W-:Y:S01]  /*73e0*/  LEA R8, P2, R13, R244, 0x2 ;  /* 0x000000f40d087211 */ /* 0x000fe200078410ff */
[----:B------:R1:W-:Y:S01]  /*73f0*/  STL.64 [R1+0x28], R4 ;  /* 0x0000280401007387 */ /* 0x0003e20000100a00 */
[----:B------:R-:W-:Y:S01]  /*7400*/  IMAD R238, R219, c[0x0][0x190], RZ ;  /* 0x00006400dbee7a24 */ /* 0x000fe200078e02ff */
[----:B------:R-:W-:Y:S01]  /*7410*/  IADD3 R245, R243, -0x15, RZ ;  /* 0xffffffebf3f57810 */ /* 0x000fe20007ffe0ff */
[----:B------:R-:W-:Y:S01]  /*7420*/  IMAD R242, R235, c[0x0][0x190], RZ ;  /* 0x00006400ebf27a24 */ /* 0x000fe200078e02ff */
[----:B------:R-:W-:Y:S01]  /*7430*/  LEA.HI.X.SX32 R9, R13, R0, 0x2, P2 ;  /* 0x000000000d097211 */ /* 0x000fe200010f16ff */
[----:B------:R2:W-:Y:S04]  /*7440*/  STL.64 [R1+0x20], R6 ;  /* 0x0000200601007387 */ /* 0x0005e80000100a00 */
[----:B------:R3:W-:Y:S01]  /*7450*/  STL.64 [R1+0x10], R8 ;  /* 0x0000100801007387 */ /* 0x0007e20000100a00 */
[----:B-1----:R-:W-:-:S04]  /*7460*/  LEA R4, P0, R23, R244, 0x2 ;  /* 0x000000f417047211 */ /* 0x002fc800078010ff */
[----:B------:R-:W-:Y:S02]  /*7470*/  LEA.HI.X.SX32 R5, R23, R0, 0x2, P0 ;  /* 0x0000000017057211 */ /* 0x000fe400000f16ff */
[CC--:B--2---:R-:W-:Y:S02]  /*7480*/  LEA R6, P0, R241.reuse, R244.reuse, 0x2 ;  /* 0x000000f4f1067211 */ /* 0x0c4fe400078010ff */
[C---:B---3--:R-:W-:Y:S01]  /*7490*/  LEA R8, P2, R16.reuse, R244, 0x2 ;  /* 0x000000f410087211 */ /* 0x048fe200078410ff */
[----:B------:R-:W-:Y:S01]  /*74a0*/  STL.64 [R1+0x18], R4 ;  /* 0x0000180401007387 */ /* 0x000fe20000100a00 */
[-C--:B------:R-:W-:Y:S01]  /*74b0*/  LEA.HI.X.SX32 R7, R241, R0.reuse, 0x2, P0 ;  /* 0x00000000f1077211 */ /* 0x080fe200000f16ff */
[----:B------:R-:W-:Y:S01]  /*74c0*/  IMAD R241, R231, c[0x0][0x190], RZ ;  /* 0x00006400e7f17a24 */ /* 0x000fe200078e02ff */
[----:B------:R-:W-:Y:S01]  /*74d0*/  LEA.HI.X.SX32 R9, R16, R0, 0x2, P2 ;  /* 0x0000000010097211 */ /* 0x000fe200010f16ff */
[----:B------:R1:W-:Y:S04]  /*74e0*/  STL.64 [R1+0x2260], R4 ;  /* 0x0022600401007387 */ /* 0x0003e80000100a00 */
[----:B------:R2:W-:Y:S04]  /*74f0*/  STL.64 [R1+0x8], R6 ;  /* 0x0000080601007387 */ /* 0x0005e80000100a00 */
[----:B------:R3:W-:Y:S04]  /*7500*/  STL.64 [R1], R8 ;  /* 0x0000000801007387 */ /* 0x0007e80000100a00 */
[----:B-1----:R-:W1:Y:S01]  /*7510*/  S2R R5, SR_TID.X ;  /* 0x0000000000057919 */ /* 0x002e620000002100 */
[----:B------:R-:W-:-:S02]  /*7520*/  IADD3 R4, R243, -0x19, RZ ;  /* 0xffffffe7f3047810 */ /* 0x000fc40007ffe0ff */
[-C--:B--2---:R-:W-:Y:S02]  /*7530*/  LEA R6, P0, R18, R244.reuse, 0x2 ;  /* 0x000000f412067211 */ /* 0x084fe400078010ff */
[----:B---3--:R-:W-:Y:S02]  /*7540*/  LEA R8, P2, R20, R244, 0x2 ;  /* 0x000000f414087211 */ /* 0x008fe400078410ff */
[----:B------:R-:W-:Y:S02]  /*7550*/  LEA.HI.X.SX32 R7, R18, R0, 0x2, P0 ;  /* 0x0000000012077211 */ /* 0x000fe400000f16ff */
[----:B------:R-:W-:Y:S02]  /*7560*/  LEA R10, P0, R21, R244, 0x2 ;  /* 0x000000f4150a7211 */ /* 0x000fe400078010ff */
[----:B------:R-:W-:Y:S01]  /*7570*/  LEA.HI.X.SX32 R9, R20, R0, 0x2, P2 ;  /* 0x0000000014097211 */ /* 0x000fe200010f16ff */
[----:B------:R-:W-:Y:S01]  /*7580*/  STL.64 [R1+0x2268], R6 ;  /* 0x0022680601007387 */ /* 0x000fe20000100a00 */
[----:B------:R-:W-:-:S02]  /*7590*/  LEA R12, P2, R22, R244, 0x2 ;  /* 0x000000f4160c7211 */ /* 0x000fc400078410ff */
[----:B------:R-:W-:Y:S01]  /*75a0*/  LEA.HI.X.SX32 R11, R21, R0, 0x2, P0 ;  /* 0x00000000150b7211 */ /* 0x000fe200000f16ff */
[----:B------:R-:W-:Y:S01]  /*75b0*/  STL.64 [R1+0x2270], R8 ;  /* 0x0022700801007387 */ /* 0x000fe20000100a00 */
[----:B------:R-:W-:Y:S02]  /*75c0*/  LEA R14, P0, R24, R244, 0x2 ;  /* 0x000000f4180e7211 */ /* 0x000fe400078010ff */
[----:B------:R-:W-:Y:S01]  /*75d0*/  LEA.HI.X.SX32 R13, R22, R0, 0x2, P2 ;  /* 0x00000000160d7211 */ /* 0x000fe200010f16ff */
[----:B------:R-:W-:Y:S01]  /*75e0*/  STL.64 [R1+0x2278], R10 ;  /* 0x0022780a01007387 */ /* 0x000fe20000100a00 */
[----:B------:R-:W-:Y:S02]  /*75f0*/  LEA R16, P2, R25, R244, 0x2 ;  /* 0x000000f419107211 */ /* 0x000fe400078410ff */
[----:B------:R-:W-:Y:S01]  /*7600*/  LEA.HI.X.SX32 R15, R24, R0, 0x2, P0 ;  /* 0x00000000180f7211 */ /* 0x000fe200000f16ff */
[----:B------:R-:W-:Y:S01]  /*7610*/  STL.64 [R1+0x2280], R12 ;  /* 0x0022800c01007387 */ /* 0x000fe20000100a00 */
[----:B------:R-:W-:-:S02]  /*7620*/  LEA R18, P0, R26, R244, 0x2 ;  /* 0x000000f41a127211 */ /* 0x000fc400078010ff */
[----:B------:R-:W-:Y:S01]  /*7630*/  LEA.HI.X.SX32 R17, R25, R0, 0x2, P2 ;  /* 0x0000000019117211 */ /* 0x000fe200010f16ff */
[----:B------:R2:W-:Y:S01]  /*7640*/  STL.64 [R1+0x2288], R14 ;  /* 0x0022880e01007387 */ /* 0x0005e20000100a00 */
        /* <DEDUP_REMOVED lines=8> */
[----:B------:R-:W-:Y:S01]  /*76d0*/  STL.64 [R1+0x22a0], R20 ;  /* 0x0022a01401007387 */ /* 0x000fe20000100a00 */
[----:B------:R-:W-:Y:S01]  /*76e0*/  LEA R26, P0, R27, R244, 0x2 ;  /* 0x000000f41b1a7211 */ /* 0x000fe200078010ff */
[----:B--2---:R-:W-:Y:S01]  /*76f0*/  IMAD.WIDE R14, R252, 0x4, R246 ;  /* 0x00000004fc0e7825 */ /* 0x004fe200078e02f6 */
        /* <DEDUP_REMOVED lines=8> */
[----:B------:R-:W-:Y:S02]  /*7780*/  LEA R32, P2, R33, R244, 0x2 ;  /* 0x000000f421207211 */ /* 0x000fe400078410ff */
[----:B------:R-:W-:Y:S02]  /*7790*/  LEA.HI.X.SX32 R31, R31, R0, 0x2, P0 ;  /* 0x000000001f1f7211 */ /* 0x000fe400000f16ff */
[----:B------:R-:W-:Y:S02]  /*77a0*/  LEA R34, P0, R35, R244, 0x2 ;  /* 0x000000f423227211 */ /* 0x000fe400078010ff */
[----:B------:R-:W-:Y:S02]  /*77b0*/  LEA.HI.X.SX32 R33, R33, R0, 0x2, P2 ;  /* 0x0000000021217211 */ /* 0x000fe400010f16ff */
[----:B------:R-:W-:-:S02]  /*77c0*/  LEA R36, P2, R239, R244, 0x2 ;  /* 0x000000f4ef247211 */ /* 0x000fc400078410ff */
[----:B------:R-:W-:Y:S02]  /*77d0*/  LEA.HI.X.SX32 R35, R35, R0, 0x2, P0 ;  /* 0x0000000023237211 */ /* 0x000fe400000f16ff */
[----:B------:R-:W-:Y:S02]  /*77e0*/  LEA R38, P0, R237, R244, 0x2 ;  /* 0x000000f4ed267211 */ /* 0x000fe400078010ff */
[----:B------:R-:W-:Y:S01]  /*77f0*/  LEA.HI.X.SX32 R37, R239, R0, 0x2, P2 ;  /* 0x00000000ef257211 */ /* 0x000fe200010f16ff */
[----:B------:R-:W-:Y:S01]  /*7800*/  IMAD R239, R227, c[0x0][0x190], RZ ;  /* 0x00006400e3ef7a24 */ /* 0x000fe200078e02ff */
[----:B------:R-:W-:Y:S02]  /*7810*/  LEA R40, P2, R41, R244, 0x2 ;  /* 0x000000f429287211 */ /* 0x000fe400078410ff */
[----:B------:R-:W-:Y:S01]  /*7820*/  LEA.HI.X.SX32 R39, R237, R0, 0x2, P0 ;  /* 0x00000000ed277211 */ /* 0x000fe200000f16ff */
[----:B------:R-:W-:Y:S01]  /*7830*/  IMAD R237, R223, c[0x0][0x190], RZ ;  /* 0x00006400dfed7a24 */ /* 0x000fe200078e02ff */
        /* <DEDUP_REMOVED lines=11> */
[----:B------:R-:W-:Y:S02]  /*78f0*/  LEA.HI.X.SX32 R49, R49, R0, 0x2, P2 ;  /* 0x0000000031317211 */ /* 0x000fe400010f16ff */
[----:B------:R-:W-:Y:S02]  /*7900*/  LEA R52, P2, R53, R244, 0x2 ;  /* 0x000000f435347211 */ /* 0x000fe400078410ff */
[----:B------:R-:W-:Y:S02]  /*7910*/  LEA.HI.X.SX32 R51, R51, R0, 0x2, P0 ;  /* 0x0000000033337211 */ /* 0x000fe400000f16ff */
        /* <DEDUP_REMOVED lines=152> */
[C---:B------:R-:W-:Y:S02]  /*82a0*/  LEA R206, P0, R210.reuse, R244, 0x2 ;  /* 0x000000f4d2ce7211 */ /* 0x040fe400078010ff */
        /* <DEDUP_REMOVED lines=33> */
[----:B-1----:R-:W-:-:S02]  /*84c0*/  LOP3.LUT R5, R5, 0x7f, RZ, 0xc0, !PT ;  /* 0x0000007f05057812 */ /* 0x002fc400078ec0ff */
[----:B------:R-:W-:Y:S02]  /*84d0*/  LEA R240, P2, R241, R244, 0x2 ;  /* 0x000000f4f1f07211 */ /* 0x000fe400078410ff */
[----:B------:R-:W-:Y:S01]  /*84e0*/  LEA.HI.X.SX32 R239, R239, R0, 0x2, P0 ;  /* 0x00000000efef7211 */ /* 0x000fe200000f16ff */
[----:B------:R-:W-:Y:S01]  /*84f0*/  IMAD.SHL.U32 R6, R5, 0x4, RZ ;  /* 0x0000000405067824 */ /* 0x000fe200078e00ff */
[C---:B------:R-:W-:Y:S02]  /*8500*/  LEA R244, P0, R242.reuse, R244, 0x2 ;  /* 0x000000f4f2f47211 */ /* 0x040fe400078010ff */
[-C--:B------:R-:W-:Y:S02]  /*8510*/  LEA.HI.X.SX32 R241, R241, R0.reuse, 0x2, P2 ;  /* 0x00000000f1f17211 */ /* 0x080fe400010f16ff */
[----:B------:R-:W-:Y:S01]  /*8520*/  ISETP.GE.U32.AND P2, PT, R245, 0x7fffffac, PT ;  /* 0x7fffffacf500780c */ /* 0x000fe20003f46070 */
[----:B------:R1:W-:Y:S01]  /*8530*/  LDGSTS.E [R6], [R246.64], !P3 ;  /* 0x00000000f6067fae */ /* 0x0003e2000d921844 */
[----:B------:R-:W-:Y:S01]  /*8540*/  LEA.HI.X.SX32 R245, R242, R0, 0x2, P0 ;  /* 0x00000000f2f57211 */ /* 0x000fe200000f16ff */
[----:B------:R-:W-:Y:S01]  /*8550*/  IMAD.SHL.U32 R0, R252, 0x4, RZ ;  /* 0x00000004fc007824 */ /* 0x000fe200078e00ff */
[----:B------:R-:W-:Y:S01]  /*8560*/  IADD3 R242, R243, -0x1d, RZ ;  /* 0xffffffe3f3f27810 */ /* 0x000fe20007ffe0ff */
[----:B------:R1:W-:Y:S01]  /*8570*/  LDGSTS.E [R6+0x200], [R2.64], !P3 ;  /* 0x0020000002067fae */ /* 0x0003e2000d921844 */
[----:B------:R-:W-:Y:S01]  /*8580*/  ISETP.GE.U32.AND P0, PT, R4, 0x7fffffa8, PT ;  /* 0x7fffffa80400780c */ /* 0x000fe20003f06070 */
[----:B------:R-:W-:Y:S01]  /*8590*/  IMAD.WIDE R12, R0, 0x4, R246 ;  /* 0x00000004000c7825 */ /* 0x000fe200078e02f6 */
[----:B------:R-:W-:Y:S01]  /*85a0*/  LOP3.LUT R7, R6, 0x60, RZ, 0x3c, !PT ;  /* 0x0000006006077812 */ /* 0x000fe200078e3cff */
[----:B------:R1:W-:Y:S02]  /*85b0*/  LDGSTS.E [R6+0x400], [R250.64], !P3 ;  /* 0x00400000fa067fae */ /* 0x0003e4000d921844 */
[----:B------:R-:W-:-:S02]  /*85c0*/  IMAD.WIDE R10, R0, 0x4, R2 ;  /* 0x00000004000a7825 */ /* 0x000fc400078e0202 */
[----:B------:R1:W-:Y:S01]  /*85d0*/  LDGSTS.E [R6+0x600], [R248.64], !P3 ;  /* 0x00600000f8067fae */ /* 0x0003e2000d921844 */
[----:B------:R-:W-:Y:S01]  /*85e0*/  ISETP.GE.U32.AND P3, PT, R242, 0x7fffffa4, PT ;  /* 0x7fffffa4f200780c */ /* 0x000fe20003f66070 */
[----:B------:R-:W-:Y:S02]  /*85f0*/  IMAD.WIDE R8, R0, 0x4, R250 ;  /* 0x0000000400087825 */ /* 0x000fe400078e02fa */
[----:B------:R2:W-:Y:S02]  /*8600*/  LDGSTS.E [R6+0x2000], [R12.64], !P1 ;  /* 0x020000000c067fae */ /* 0x0005e4000c921844 */
[----:B------:R-:W-:Y:S02]  /*8610*/  IMAD.SHL.U32 R242, R252, 0x8, RZ ;  /* 0x00000008fcf27824 */ /* 0x000fe400078e00ff */
[----:B------:R-:W-:Y:S01]  /*8620*/  IMAD.WIDE R4, R0, 0x4, R248 ;  /* 0x0000000400047825 */ /* 0x000fe200078e02f8 */
[----:B------:R-:W-:Y:S01]  /*8630*/  IADD3 R0, R243, -0x21, RZ ;  /* 0xffffffdff3007810 */ /* 0x000fe20007ffe0ff */
[----:B------:R2:W-:Y:S04]  /*8640*/  STL.64 [R1+0x300], R12 ;  /* 0x0003000c01007387 */ /* 0x0005e80000100a00 */
[----:B------:R3:W-:Y:S04]  /*8650*/  LDGSTS.E [R6+0x2200], [R10.64], !P1 ;  /* 0x022000000a067fae */ /* 0x0007e8000c921844 */
[----:B------:R3:W-:Y:S04]  /*8660*/  STL.64 [R1+0x2f8], R10 ;  /* 0x0002f80a01007387 */ /* 0x0007e80000100a00 */
[----:B------:R4:W-:Y:S01]  /*8670*/  LDGSTS.E [R6+0x2400], [R8.64], !P1 ;  /* 0x0240000008067fae */ /* 0x0009e2000c921844 */
[----:B--2---:R-:W-:-:S03]  /*8680*/  IMAD.WIDE R12, R242, 0x4, R246 ;  /* 0x00000004f20c7825 */ /* 0x004fc600078e02f6 */
[----:B------:R4:W-:Y:S04]  /*8690*/  STL.64 [R1+0x2f0], R8 ;  /* 0x0002f00801007387 */ /* 0x0009e80000100a00 */
[----:B------:R2:W-:Y:S01]  /*86a0*/  LDGSTS.E [R6+0x2600], [R4.64], !P1 ;  /* 0x0260000004067fae */ /* 0x0005e2000c921844 */
[----:B---3--:R-:W-:Y:S01]  /*86b0*/  IMAD.WIDE R10, R242, 0x4, R2 ;  /* 0x00000004f20a7825 */ /* 0x008fe200078e0202 */
[----:B------:R-:W-:Y:S02]  /*86c0*/  ISETP.GE.U32.AND P1, PT, R0, 0x7fffffa0, PT ;  /* 0x7fffffa00000780c */ /* 0x000fe40003f26070 */
[----:B------:R2:W-:Y:S01]  /*86d0*/  STL.64 [R1+0x2e8], R4 ;  /* 0x0002e80401007387 */ /* 0x0005e20000100a00 */
[----:B------:R-:W-:Y:S02]  /*86e0*/  IMAD R0, R252, 0xc, RZ ;  /* 0x0000000cfc007824 */ /* 0x000fe400078e02ff */
[C---:B----4-:R-:W-:Y:S01]  /*86f0*/  IMAD.WIDE R8, R242.reuse, 0x4, R250 ;  /* 0x00000004f2087825 */ /* 0x050fe200078e02fa */
[----:B------:R3:W-:Y:S04]  /*8700*/  LDGSTS.E [R6+0x4000], [R12.64], !P4 ;  /* 0x040000000c067fae */ /* 0x0007e8000e121844 */
[----:B------:R3:W-:Y:S01]  /*8710*/  STL.64 [R1+0x2c0], R12 ;  /* 0x0002c00c01007387 */ /* 0x0007e20000100a00 */
[----:B--2---:R-:W-:Y:S01]  /*8720*/  IMAD.WIDE R4, R242, 0x4, R248 ;  /* 0x00000004f2047825 */ /* 0x004fe200078e02f8 */
[----:B------:R-:W-:-:S02]  /*8730*/  IADD3 R242, R243, -0x25, RZ ;  /* 0xffffffdbf3f27810 */ /* 0x000fc40007ffe0ff */
[----:B------:R2:W-:Y:S04]  /*8740*/  LDGSTS.E [R6+0x4200], [R10.64], !P4 ;  /* 0x042000000a067fae */ /* 0x0005e8000e121844 */
[----:B------:R2:W-:Y:S01]  /*8750*/  STL.64 [R1+0x2b8], R10 ;  /* 0x0002b80a01007387 */ /* 0x0005e20000100a00 */
[----:B---3--:R-:W-:-:S03]  /*8760*/  IMAD.WIDE R12, R0, 0x4, R246 ;  /* 0x00000004000c7825 */ /* 0x008fc600078e02f6 */
[----:B------:R3:W-:Y:S04]  /*8770*/  LDGSTS.E [R6+0x4400], [R8.64], !P4 ;  /* 0x0440000008067fae */ /* 0x0007e8000e121844 */
[----:B------:R3:W-:Y:S04]  /*8780*/  STL.64 [R1+0x2b0], R8 ;  /* 0x0002b00801007387 */ /* 0x0007e80000100a00 */
[----:B------:R4:W-:Y:S01]  /*8790*/  LDGSTS.E [R6+0x4600], [R4.64], !P4 ;  /* 0x0460000004067fae */ /* 0x0009e2000e121844 */
[----:B--2---:R-:W-:Y:S01]  /*87a0*/  IMAD.WIDE R10, R0, 0x4, R2 ;  /* 0x00000004000a7825 */ /* 0x004fe200078e0202 */
[----:B------:R-:W-:-:S02]  /*87b0*/  ISETP.GE.U32.AND P4, PT, R242, 0x7fffff9c, PT ;  /* 0x7fffff9cf200780c */ /* 0x000fc40003f86070 */
[----:B------:R4:W-:Y:S01]  /*87c0*/  STL.64 [R1+0x2a8], R4 ;  /* 0x0002a80401007387 */ /* 0x0009e20000100a00 */
[----:B------:R-:W-:Y:S01]  /*87d0*/  SHF.L.U32 R242, R252, 0x4, RZ ;  /* 0x00000004fcf27819 */ /* 0x000fe200000006ff */
[C---:B---3--:R-:W-:Y:S02]  /*87e0*/  IMAD.WIDE R8, R0.reuse, 0x4, R250 ;  /* 0x0000000400087825 */ /* 0x048fe400078e02fa */
[----:B------:R2:W-:Y:S04]  /*87f0*/  LDGSTS.E [R6+0x6000], [R12.64], !P5 ;  /* 0x060000000c067fae */ /* 0x0005e8000e921844 */
[----:B------:R3:W-:Y:S01]  /*8800*/  LDGSTS.E [R6+0x6200], [R10.64], !P5 ;  /* 0x062000000a067fae */ /* 0x0007e2000e921844 */
[----:B----4-:R-:W-:Y:S01]  /*8810*/  IMAD.WIDE R4, R0, 0x4, R248 ;  /* 0x0000000400047825 */ /* 0x010fe200078e02f8 */
[----:B------:R-:W-:-:S02]  /*8820*/  IADD3 R0, R243, -0x29, RZ ;  /* 0xffffffd7f3007810 */ /* 0x000fc40007ffe0ff */
[----:B------:R2:W-:Y:S04]  /*8830*/  STL.64 [R1+0x280], R12 ;  /* 0x0002800c01007387 */ /* 0x0005e80000100a00 */
[----:B------:R4:W-:Y:S04]  /*8840*/  LDGSTS.E [R6+0x6400], [R8.64], !P5 ;  /* 0x0640000008067fae */ /* 0x0009e8000e921844 */
[----:B------:R3:W-:Y:S04]  /*8850*/  STL.64 [R1+0x278], R10 ;  /* 0x0002780a01007387 */ /* 0x0007e80000100a00 */
[----:B------:R5:W-:Y:S01]  /*8860*/  LDGSTS.E [R6+0x6600], [R4.64], !P5 ;  /* 0x0660000004067fae */ /* 0x000be2000e921844 */
[----:B--2---:R-:W-:Y:S01]  /*8870*/  IMAD.WIDE R12, R242, 0x4, R246 ;  /* 0x00000004f20c7825 */ /* 0x004fe200078e02f6 */
[----:B------:R-:W-:-:S02]  /*8880*/  ISETP.GE.U32.AND P5, PT, R0, 0x7fffff98, PT ;  /* 0x7fffff980000780c */ /* 0x000fc40003fa6070 */
[----:B------:R4:W-:Y:S01]  /*8890*/  STL.64 [R1+0x270], R8 ;  /* 0x0002700801007387 */ /* 0x0009e20000100a00 */
[----:B------:R-:W-:Y:S02]  /*88a0*/  IMAD R0, R252, 0x14, RZ ;  /* 0x00000014fc007824 */ /* 0x000fe400078e02ff */
[C---:B---3--:R-:W-:Y:S01]  /*88b0*/  IMAD.WIDE R10, R242.reuse, 0x4, R2 ;  /* 0x00000004f20a7825 */ /* 0x048fe200078e0202 */
[----:B------:R5:W-:Y:S04]  /*88c0*/  STL.64 [R1+0x268], R4 ;  /* 0x0002680401007387 */ /* 0x000be80000100a00 */
[----:B------:R2:W-:Y:S01]  /*88d0*/  STL.64 [R1+0x240], R12 ;  /* 0x0002400c01007387 */ /* 0x0005e20000100a00 */
[----:B----4-:R-:W-:-:S03]  /*88e0*/  IMAD.WIDE R8, R242, 0x4, R250 ;  /* 0x00000004f2087825 */ /* 0x010fc600078e02fa */
[----:B------:R2:W-:Y:S01]  /*88f0*/  LDGSTS.E [R6+0x8000], [R12.64], !P6 ;  /* 0x080000000c067fae */ /* 0x0005e2000f121844 */
[----:B-----5:R-:W-:Y:S01]  /*8900*/  IMAD.WIDE R4, R242, 0x4, R248 ;  /* 0x00000004f2047825 */ /* 0x020fe200078e02f8 */
[----:B------:R-:W-:Y:S02]  /*8910*/  IADD3 R242, R243, -0x2d, RZ ;  /* 0xffffffd3f3f27810 */ /* 0x000fe40007ffe0ff */
[----:B------:R3:W-:Y:S04]  /*8920*/  STL.64 [R1+0x238], R10 ;  /* 0x0002380a01007387 */ /* 0x0007e80000100a00 */
[----:B------:R3:W-:Y:S01]  /*8930*/  LDGSTS.E [R6+0x8200], [R10.64], !P6 ;  /* 0x082000000a067fae */ /* 0x0007e2000f121844 */
[----:B--2---:R-:W-:-:S03]  /*8940*/  IMAD.WIDE R12, R0, 0x4, R246 ;  /* 0x00000004000c7825 */ /* 0x004fc600078e02f6 */
[----:B------:R2:W-:Y:S04]  /*8950*/  STL.64 [R1+0x230], R8 ;  /* 0x0002300801007387 */ /* 0x0005e80000100a00 */
[----:B------:R2:W-:Y:S01]  /*8960*/  LDGSTS.E [R6+0x8400], [R8.64], !P6 ;  /* 0x0840000008067fae */ /* 0x0005e2000f121844 */
[----:B---3--:R-:W-:-:S03]  /*8970*/  IMAD.WIDE R10, R0, 0x4, R2 ;  /* 0x00000004000a7825 */ /* 0x008fc600078e0202 */
[----:B------:R3:W-:Y:S04]  /*8980*/  STL.64 [R1+0x228], R4 ;  /* 0x0002280401007387 */ /* 0x0007e80000100a00 */
[----:B------:R3:W-:Y:S01]  /*8990*/  LDGSTS.E [R6+0x8600], [R4.64], !P6 ;  /* 0x0860000004067fae */ /* 0x0007e2000f121844 */
[----:B------:R-:W-:Y:S01]  /*89a0*/  ISETP.GE.U32.AND P6, PT, R242, 0x7fffff94, PT ;  /* 0x7fffff94f200780c */ /* 0x000fe20003fc6070 */
[----:B------:R-:W-:Y:S02]  /*89b0*/  IMAD R242, R252, 0x18, RZ ;  /* 0x00000018fcf27824 */ /* 0x000fe400078e02ff */
[C---:B--2---:R-:W-:Y:S01]  /*89c0*/  IMAD.WIDE R8, R0.reuse, 0x4, R250 ;  /* 0x0000000400087825 */ /* 0x044fe200078e02fa */
[----:B------:R2:W-:Y:S04]  /*89d0*/  LDGSTS.E [R6+0xa000], [R12.64], !P2 ;  /* 0x0a0000000c067fae */ /* 0x0005e8000d121844 */
[----:B------:R4:W-:Y:S01]  /*89e0*/  LDGSTS.E [R6+0xa200], [R10.64], !P2 ;  /* 0x0a2000000a067fae */ /* 0x0009e2000d121844 */
[----:B---3--:R-:W-:Y:S01]  /*89f0*/  IMAD.WIDE R4, R0, 0x4, R248 ;  /* 0x0000000400047825 */ /* 0x008fe200078e02f8 */
        /* <DEDUP_REMOVED lines=9> */
[C---:B----4-:R-:W-:Y:S01]  /*8a90*/  IMAD.WIDE R10, R242.reuse, 0x4, R2 ;  /* 0x00000004f20a7825 */ /* 0x050fe200078e0202 */
[----:B------:R5:W-:Y:S04]  /*8aa0*/  STL.64 [R1+0x1e8], R4 ;  /* 0x0001e80401007387 */ /* 0x000be80000100a00 */
[----:B------:R2:W-:Y:S01]  /*8ab0*/  STL.64 [R1+0x1c0], R12 ;  /* 0x0001c00c01007387 */ /* 0x0005e20000100a00 */
[----:B---3--:R-:W-:-:S03]  /*8ac0*/  IMAD.WIDE R8, R242, 0x4, R250 ;  /* 0x00000004f2087825 */ /* 0x008fc600078e02fa */
        /* <DEDUP_REMOVED lines=12> */
[----:B------:R-:W-:Y:S02]  /*8b90*/  IMAD.SHL.U32 R242, R252, 0x20, RZ ;  /* 0x00000020fcf27824 */ /* 0x000fe400078e00ff */
        /* <DEDUP_REMOVED lines=108> */
[----:B-----5:R-:W-:-:S03]  /*9260*/  IMAD.WIDE R4, R242, 0x4, R248 ;  /* 0x00000004f2047825 */ /* 0x020fc600078e02f8 */
[----:B------:R3:W-:Y:S01]  /*9270*/  STL.64 [R1+0x70], R10 ;  /* 0x0000700a01007387 */ /* 0x0007e20000100a00 */
[----:B------:R-:W-:-:S03]  /*9280*/  IADD3 R242, R243, -0x16, RZ ;  /* 0xffffffeaf3f27810 */ /* 0x000fc60007ffe0ff */
        /* <DEDUP_REMOVED lines=8> */
[----:B--2---:R-:W-:Y:S02]  /*9310*/  IMAD.WIDE R8, R0, 0x4, R250 ;  /* 0x0000000400087825 */ /* 0x004fe400078e02fa */
[----:B------:R2:W-:Y:S01]  /*9320*/  STL.64 [R1+0x58], R12 ;  /* 0x0000580c01007387 */ /* 0x0005e20000100a00 */
[----:B------:R-:W-:-:S03]  /*9330*/  IADD3 R242, R243, -0x1e, RZ ;  /* 0xffffffe2f3f27810 */ /* 0x000fc60007ffe0ff */
[----:B------:R2:W-:Y:S01]  /*9340*/  LDGSTS.E [R6+0x1e000], [R12.64], !P1 ;  /* 0x1e0000000c067fae */ /* 0x0005e2000c921844 */
[----:B---3--:R-:W-:Y:S01]  /*9350*/  IMAD.WIDE R4, R0, 0x4, R248 ;  /* 0x0000000400047825 */ /* 0x008fe200078e02f8 */
[----:B------:R-:W-:Y:S02]  /*9360*/  IADD3 R0, R243, -0x1a, RZ ;  /* 0xffffffe6f3007810 */ /* 0x000fe40007ffe0ff */
[----:B------:R3:W-:Y:S04]  /*9370*/  STL.64 [R1+0x50], R10 ;  /* 0x0000500a01007387 */ /* 0x0007e80000100a00 */
[----:B------:R3:W-:Y:S01]  /*9380*/  LDGSTS.E [R6+0x1e200], [R10.64], !P1 ;  /* 0x1e2000000a067fae */ /* 0x0007e2000c921844 */
[----:B--2---:R-:W-:-:S03]  /*9390*/  IMAD.WIDE R12, R252, 0x4, R2 ;  /* 0x00000004fc0c7825 */ /* 0x004fc600078e0202 */
[----:B------:R2:W-:Y:S04]  /*93a0*/  STL.64 [R1+0x48], R8 ;  /* 0x0000480801007387 */ /* 0x0005e80000100a00 */
[----:B------:R2:W-:Y:S04]  /*93b0*/  LDGSTS.E [R6+0x1e400], [R8.64], !P1 ;  /* 0x1e40000008067fae */ /* 0x0005e8000c921844 */
[----:B------:R4:W-:Y:S01]  /*93c0*/  STL.64 [R1+0x40], R4 ;  /* 0x0000400401007387 */ /* 0x0009e20000100a00 */
[----:B---3--:R-:W-:-:S03]  /*93d0*/  IMAD.WIDE R10, R252, 0x4, R250 ;  /* 0x00000004fc0a7825 */ /* 0x008fc600078e02fa */
[----:B------:R4:W-:Y:S01]  /*93e0*/  LDGSTS.E [R6+0x1e600], [R4.64], !P1 ;  /* 0x1e60000004067fae */ /* 0x0009e2000c921844 */
[----:B------:R-:W-:Y:S01]  /*93f0*/  ISETP.GE.U32.AND P1, PT, R0, 0x7fffffa7, PT ;  /* 0x7fffffa70000780c */ /* 0x000fe20003f26070 */
[C---:B------:R-:W-:Y:S02]  /*9400*/  IMAD R0, R252.reuse, 0x5, RZ ;  /* 0x00000005fc007824 */ /* 0x040fe400078e02ff */
[----:B--2---:R-:W-:Y:S01]  /*9410*/  IMAD.WIDE R8, R252, 0x4, R248 ;  /* 0x00000004fc087825 */ /* 0x004fe200078e02f8 */
[----:B------:R2:W-:Y:S04]  /*9420*/  STL.64 [R1+0x320], R14 ;  /* 0x0003200e01007387 */ /* 0x0005e80000100a00 */
[----:B------:R3:W-:Y:S01]  /*9430*/  STL.64 [R1+0x318], R12 ;  /* 0x0003180c01007387 */ /* 0x0007e20000100a00 */
[----:B----4-:R-:W-:-:S03]  /*9440*/  LOP3.LUT R4, R6, 0x20, RZ, 0x3c, !PT ;  /* 0x0000002006047812 */ /* 0x010fc600078e3cff */
[----:B------:R4:W-:Y:S04]  /*9450*/  STL.64 [R1+0x310], R10 ;  /* 0x0003100a01007387 */ /* 0x0009e80000100a00 */
[----:B------:R2:W-:Y:S04]  /*9460*/  LDGSTS.E [R4+0x800], [R14.64], !P4 ;  /* 0x008000000e047fae */ /* 0x0005e8000e121844 */
[----:B------:R3:W-:Y:S04]  /*9470*/  LDGSTS.E [R4+0xa00], [R12.64], !P4 ;  /* 0x00a000000c047fae */ /* 0x0007e8000e121844 */
[----:B------:R4:W-:Y:S01]  /*9480*/  LDGSTS.E [R4+0xc00], [R10.64], !P4 ;  /* 0x00c000000a047fae */ /* 0x0009e2000e121844 */
[----:B--2---:R-:W-:-:S03]  /*9490*/  IMAD.WIDE R14, R0, 0x4, R246 ;  /* 0x00000004000e7825 */ /* 0x004fc600078e02f6 */
[----:B------:R2:W-:Y:S01]  /*94a0*/  STL.64 [R1+0x308], R8 ;  /* 0x0003080801007387 */ /* 0x0005e20000100a00 */
[----:B---3--:R-:W-:-:S03]  /*94b0*/  IMAD.WIDE R12, R0, 0x4, R2 ;  /* 0x00000004000c7825 */ /* 0x008fc600078e0202 */
[----:B------:R2:W-:Y:S01]  /*94c0*/  LDGSTS.E [R4+0xe00], [R8.64], !P4 ;  /* 0x00e0000008047fae */ /* 0x0005e2000e121844 */
[----:B------:R-:W-:Y:S01]  /*94d0*/  ISETP.GE.U32.AND P4, PT, R242, 0x7fffffa3, PT ;  /* 0x7fffffa3f200780c */ /* 0x000fe20003f86070 */
[----:B----4-:R-:W-:Y:S02]  /*94e0*/  IMAD.WIDE R10, R0, 0x4, R250 ;  /* 0x00000004000a7825 */ /* 0x010fe400078e02fa */
[----:B------:R3:W-:Y:S02]  /*94f0*/  LDGSTS.E [R4+0x2800], [R14.64], !P5 ;  /* 0x028000000e047fae */ /* 0x0007e4000e921844 */
[----:B------:R-:W-:Y:S02]  /*9500*/  IMAD R242, R252, 0x9, RZ ;  /* 0x00000009fcf27824 */ /* 0x000fe400078e02ff */
[----:B------:R4:W-:Y:S01]  /*9510*/  LDGSTS.E [R4+0x2a00], [R12.64], !P5 ;  /* 0x02a000000c047fae */ /* 0x0009e2000e921844 */
[----:B--2---:R-:W-:Y:S01]  /*9520*/  IMAD.WIDE R8, R0, 0x4, R248 ;  /* 0x0000000400087825 */ /* 0x004fe200078e02f8 */
[----:B------:R-:W-:-:S02]  /*9530*/  IADD3 R0, R243, -0x22, RZ ;  /* 0xffffffdef3007810 */ /* 0x000fc40007ffe0ff */
[----:B------:R3:W-:Y:S04]  /*9540*/  STL.64 [R1+0x2e0], R14 ;  /* 0x0002e00e01007387 */ /* 0x0007e80000100a00 */
[----:B------:R2:W-:Y:S04]  /*9550*/  LDGSTS.E [R4+0x2c00], [R10.64], !P5 ;  /* 0x02c000000a047fae */ /* 0x0005e8000e921844 */
[----:B------:R4:W-:Y:S04]  /*9560*/  STL.64 [R1+0x2d8], R12 ;  /* 0x0002d80c01007387 */ /* 0x0009e80000100a00 */
[----:B------:R5:W-:Y:S01]  /*9570*/  LDGSTS.E [R4+0x2e00], [R8.64], !P5 ;  /* 0x02e0000008047fae */ /* 0x000be2000e921844 */
[----:B---3--:R-:W-:Y:S01]  /*9580*/  IMAD.WIDE R14, R242, 0x4, R246 ;  /* 0x00000004f20e7825 */ /* 0x008fe200078e02f6 */
[----:B------:R-:W-:-:S02]  /*9590*/  ISETP.GE.U32.AND P5, PT, R0, 0x7fffff9f, PT ;  /* 0x7fffff9f0000780c */ /* 0x000fc40003fa6070 */
[----:B------:R2:W-:Y:S01]  /*95a0*/  STL.64 [R1+0x2d0], R10 ;  /* 0x0002d00a01007387 */ /* 0x0005e20000100a00 */
[----:B------:R-:W-:Y:S02]  /*95b0*/  IMAD R0, R252, 0xd, RZ ;  /* 0x0000000dfc007824 */ /* 0x000fe400078e02ff */
[C---:B----4-:R-:W-:Y:S01]  /*95c0*/  IMAD.WIDE R12, R242.reuse, 0x4, R2 ;  /* 0x00000004f20c7825 */ /* 0x050fe200078e0202 */
[----:B------:R5:W-:Y:S04]  /*95d0*/  STL.64 [R1+0x2c8], R8 ;  /* 0x0002c80801007387 */ /* 0x000be80000100a00 */
[----:B------:R3:W-:Y:S01]  /*95e0*/  STL.64 [R1+0x2a0], R14 ;  /* 0x0002a00e01007387 */ /* 0x0007e20000100a00 */
[----:B--2---:R-:W-:-:S03]  /*95f0*/  IMAD.WIDE R10, R242, 0x4, R250 ;  /* 0x00000004f20a7825 */ /* 0x004fc600078e02fa */
[----:B------:R3:W-:Y:S01]  /*9600*/  LDGSTS.E [R4+0x4800], [R14.64], !P6 ;  /* 0x048000000e047fae */ /* 0x0007e2000f121844 */
[----:B-----5:R-:W-:Y:S01]  /*9610*/  IMAD.WIDE R8, R242, 0x4, R248 ;  /* 0x00000004f2087825 */ /* 0x020fe200078e02f8 */
[----:B------:R-:W-:Y:S02]  /*9620*/  IADD3 R242, R243, -0x26, RZ ;  /* 0xffffffdaf3f27810 */ /* 0x000fe40007ffe0ff */
[----:B------:R2:W-:Y:S04]  /*9630*/  STL.64 [R1+0x298], R12 ;  /* 0x0002980c01007387 */ /* 0x0005e80000100a00 */
[----:B------:R2:W-:Y:S01]  /*9640*/  LDGSTS.E [R4+0x4a00], [R12.64], !P6 ;  /* 0x04a000000c047fae */ /* 0x0005e2000f121844 */
[----:B---3--:R-:W-:-:S03]  /*9650*/  IMAD.WIDE R14, R0, 0x4, R246 ;  /* 0x00000004000e7825 */ /* 0x008fc600078e02f6 */
[----:B------:R3:W-:Y:S04]  /*9660*/  STL.64 [R1+0x290], R10 ;  /* 0x0002900a01007387 */ /* 0x0007e80000100a00 */
[----:B------:R3:W-:Y:S01]  /*9670*/  LDGSTS.E [R4+0x4c00], [R10.64], !P6 ;  /* 0x04c000000a047fae */ /* 0x0007e2000f121844 */
[----:B--2---:R-:W-:-:S03]  /*9680*/  IMAD.WIDE R12, R0, 0x4, R2 ;  /* 0x00000004000c7825 */ /* 0x004fc600078e0202 */
[----:B------:R2:W-:Y:S04]  /*9690*/  STL.64 [R1+0x288], R8 ;  /* 0x0002880801007387 */ /* 0x0005e80000100a00 */
[----:B------:R2:W-:Y:S01]  /*96a0*/  LDGSTS.E [R4+0x4e00], [R8.64], !P6 ;  /* 0x04e0000008047fae */ /* 0x0005e2000f121844 */
[----:B------:R-:W-:Y:S01]  /*96b0*/  ISETP.GE.U32.AND P6, PT, R242, 0x7fffff9b, PT ;  /* 0x7fffff9bf200780c */ /* 0x000fe20003fc6070 */
[----:B------:R-:W-:Y:S02]  /*96c0*/  IMAD R242, R252, 0x11, RZ ;  /* 0x00000011fcf27824 */ /* 0x000fe400078e02ff */
[C---:B---3--:R-:W-:Y:S01]  /*96d0*/  IMAD.WIDE R10, R0.reuse, 0x4, R250 ;  /* 0x00000004000a7825 */ /* 0x048fe200078e02fa */
[----:B------:R3:W-:Y:S04]  /*96e0*/  LDGSTS.E [R4+0x6800], [R14.64], !P2 ;  /* 0x068000000e047fae */ /* 0x0007e8000d121844 */
        /* <DEDUP_REMOVED lines=177> */
[----:B------:R-:W-:Y:S02]  /*a200*/  IMAD.SHL.U32 R242, R252, 0x2, RZ ;  /* 0x00000002fcf27824 */ /* 0x000fe400078e00ff */
[C---:B---3--:R-:W-:Y:S01]  /*a210*/  IMAD.WIDE R10, R0.reuse, 0x4, R250 ;  /* 0x00000004000a7825 */ /* 0x048fe200078e02fa */
[----:B------:R3:W-:Y:S04]  /*a220*/  LDGSTS.E [R4+0x1e800], [R14.64], !P5 ;  /* 0x1e8000000e047fae */ /* 0x0007e8000e921844 */
[----:B------:R4:W-:Y:S01]  /*a230*/  LDGSTS.E [R4+0x1ea00], [R12.64], !P5 ;  /* 0x1ea000000c047fae */ /* 0x0009e2000e921844 */
[----:B--2---:R-:W-:Y:S01]  /*a240*/  IMAD.WIDE R8, R0, 0x4, R248 ;  /* 0x0000000400087825 */ /* 0x004fe200078e02f8 */
[----:B------:R-:W-:-:S02]  /*a250*/  IADD3 R0, R243, -0x1b, RZ ;  /* 0xffffffe5f3007810 */ /* 0x000fc40007ffe0ff */
[----:B------:R4:W-:Y:S04]  /*a260*/  LDGSTS.E [R4+0x1ec00], [R10.64], !P5 ;  /* 0x1ec000000a047fae */ /* 0x0009e8000e921844 */
[----:B------:R3:W-:Y:S04]  /*a270*/  STL.64 [R1+0x400], R14 ;  /* 0x0004000e01007387 */ /* 0x0007e80000100a00 */
[----:B------:R4:W-:Y:S01]  /*a280*/  LDGSTS.E [R4+0x1ee00], [R8.64], !P5 ;  /* 0x1ee0000008047fae */ /* 0x0009e2000e921844 */
[----:B------:R-:W-:Y:S01]  /*a290*/  ISETP.GE.U32.AND P5, PT, R0, 0x7fffffa6, PT ;  /* 0x7fffffa60000780c */ /* 0x000fe20003fa6070 */
[----:B------:R-:W-:-:S02]  /*a2a0*/  IMAD R0, R252, 0x6, RZ ;  /* 0x00000006fc007824 */ /* 0x000fc400078e02ff */
[----:B------:R2:W-:Y:S01]  /*a2b0*/  STL.64 [R1+0x408], R12 ;  /* 0x0004080c01007387 */ /* 0x0005e20000100a00 */
[----:B---3--:R-:W-:-:S03]  /*a2c0*/  IMAD.WIDE R14, R242, 0x4, R246 ;  /* 0x00000004f20e7825 */ /* 0x008fc600078e02f6 */
[----:B------:R3:W-:Y:S01]  /*a2d0*/  STL.64 [R1+0x410], R10 ;  /* 0x0004100a01007387 */ /* 0x0007e20000100a00 */
[----:B----4-:R-:W-:-:S03]  /*a2e0*/  LOP3.LUT R4, R6, 0x40, RZ, 0x3c, !PT ;  /* 0x0000004006047812 */ /* 0x010fc600078e3cff */
[----:B------:R4:W-:Y:S01]  /*a2f0*/  STL.64 [R1+0x418], R8 ;  /* 0x0004180801007387 */ /* 0x0009e20000100a00 */
[----:B--2---:R-:W-:-:S03]  /*a300*/  IMAD.WIDE R12, R242, 0x4, R2 ;  /* 0x00000004f20c7825 */ /* 0x004fc600078e0202 */
[----:B------:R2:W-:Y:S01]  /*a310*/  STL.64 [R1+0x518], R14 ;  /* 0x0005180e01007387 */ /* 0x0005e20000100a00 */
[----:B---3--:R-:W-:-:S03]  /*a320*/  IMAD.WIDE R10, R242, 0x4, R250 ;  /* 0x00000004f20a7825 */ /* 0x008fc600078e02fa */
[----:B------:R2:W-:Y:S01]  /*a330*/  LDGSTS.E [R4+0x1000], [R14.64], !P6 ;  /* 0x010000000e047fae */ /* 0x0005e2000f121844 */
[----:B----4-:R-:W-:Y:S01]  /*a340*/  IMAD.WIDE R8, R242, 0x4, R248 ;  /* 0x00000004f2087825 */ /* 0x010fe200078e02f8 */
        /* <DEDUP_REMOVED lines=223> */
[----:B------:R-:W-:Y:S01]  /*b140*/  STL.64 [R1+0x678], R14 ;  /* 0x0006780e01007387 */ /* 0x000fe20000100a00 */
[----:B---3--:R-:W-:Y:S01]  /*b150*/  IMAD.WIDE R8, R0, 0x4, R248 ;  /* 0x0000000400087825 */ /* 0x008fe200078e02f8 */
[----:B------:R-:W-:-:S02]  /*b160*/  IADD3 R0, R243, -0x1c, RZ ;  /* 0xffffffe4f3007810 */ /* 0x000fc40007ffe0ff */
[----:B------:R3:W-:Y:S04]  /*b170*/  LDGSTS.E [R4+0x1f200], [R12.64], !P2 ;  /* 0x1f2000000c047fae */ /* 0x0007e8000d121844 */
        /* <DEDUP_REMOVED lines=9> */
[----:B------:R4:W-:Y:S03]  /*b210*/  STL.64 [R1+0x830], R12 ;  /* 0x0008300c01007387 */ /* 0x0009e60000100a00 */
[C---:B--2---:R-:W-:Y:S01]  /*b220*/  IMAD.WIDE R4, R242.reuse, 0x4, R248 ;  /* 0x00000004f2047825 */ /* 0x044fe200078e02f8 */
[----:B------:R4:W-:Y:S03]  /*b230*/  LDGSTS.E [R7+0x1800], [R12.64], !P0 ;  /* 0x018000000c077fae */ /* 0x0009e6000c121844 */
[----:B---3--:R-:W-:Y:S01]  /*b240*/  IMAD.WIDE R8, R242, 0x4, R250 ;  /* 0x00000004f2087825 */ /* 0x008fe200078e02fa */
[----:B------:R-:W-:Y:S01]  /*b250*/  IADD3 R242, R243, -0x20, RZ ;  /* 0xffffffe0f3f27810 */ /* 0x000fe20007ffe0ff */
[----:B------:R2:W-:Y:S04]  /*b260*/  STL.64 [R1+0x828], R10 ;  /* 0x0008280a01007387 */ /* 0x0005e80000100a00 */
[----:B------:R2:W-:Y:S01]  /*b270*/  LDGSTS.E [R7+0x1a00], [R10.64], !P0 ;  /* 0x01a000000a077fae */ /* 0x0005e2000c121844 */
[----:B----4-:R-:W-:-:S03]  /*b280*/  IMAD.WIDE R12, R0, 0x4, R246 ;  /* 0x00000004000c7825 */ /* 0x010fc600078e02f6 */
        /* <DEDUP_REMOVED lines=55> */
[----:B-----5:R-:W-:-:S03]  /*b600*/  IMAD.WIDE R4, R242, 0x4, R248 ;  /* 0x00000004f2047825 */ /* 0x020fc600078e02f8 */
[----:B------:R2:W-:Y:S01]  /*b610*/  STL.64 [R1+0x7a8], R10 ;  /* 0x0007a80a01007387 */ /* 0x0005e20000100a00 */
[----:B------:R-:W-:-:S03]  /*b620*/  IADD3 R242, R243, -0x30, RZ ;  /* 0xffffffd0f3f27810 */ /* 0x000fc60007ffe0ff */
        /* <DEDUP_REMOVED lines=9> */
[----:B---3--:R-:W-:Y:S01]  /*b6c0*/  IMAD.WIDE R8, R0, 0x4, R250 ;  /* 0x0000000400087825 */ /* 0x008fe200078e02fa */
[----:B------:R3:W-:Y:S03]  /*b6d0*/  LDGSTS.E [R7+0xb800], [R12.64], !P6 ;  /* 0x0b8000000c077fae */ /* 0x0007e6000f121844 */
[----:B------:R-:W-:Y:S01]  /*b6e0*/  IMAD.WIDE R16, R242, 0x4, R246 ;  /* 0x00000004f2107825 */ /* 0x000fe200078e02f6 */
[----:B------:R4:W-:Y:S03]  /*b6f0*/  LDGSTS.E [R7+0xba00], [R10.64], !P6 ;  /* 0x0ba000000a077fae */ /* 0x0009e6000f121844 */
[----:B--2---:R-:W-:Y:S01]  /*b700*/  IMAD.WIDE R4, R0, 0x4, R248 ;  /* 0x0000000400047825 */ /* 0x004fe200078e02f8 */
[----:B------:R-:W-:Y:S01]  /*b710*/  IADD3 R0, R243, -0x34, RZ ;  /* 0xffffffccf3007810 */ /* 0x000fe20007ffe0ff */
[----:B------:R2:W-:Y:S02]  /*b720*/  LDGSTS.E [R7+0xbc00], [R8.64], !P6 ;  /* 0x0bc0000008077fae */ /* 0x0005e4000f121844 */
[----:B------:R-:W-:-:S02]  /*b730*/  IMAD.WIDE R14, R242, 0x4, R2 ;  /* 0x00000004f20e7825 */ /* 0x000fc400078e0202 */
[----:B------:R5:W-:Y:S01]  /*b740*/  LDGSTS.E [R7+0xbe00], [R4.64], !P6 ;  /* 0x0be0000004077fae */ /* 0x000be2000f121844 */
[----:B------:R-:W-:Y:S01]  /*b750*/  ISETP.GE.U32.AND P6, PT, R0, 0x7fffff8d, PT ;  /* 0x7fffff8d0000780c */ /* 0x000fe20003fc6070 */
[----:B------:R-:W-:Y:S02]  /*b760*/  IMAD R0, R252, 0x1b, RZ ;  /* 0x0000001bfc007824 */ /* 0x000fe400078e02ff */
[----:B------:R3:W-:Y:S02]  /*b770*/  STL.64 [R1+0x790], R12 ;  /* 0x0007900c01007387 */ /* 0x0007e40000100a00 */
[C---:B------:R-:W-:Y:S02]  /*b780*/  IMAD.WIDE R24, R0.reuse, 0x4, R246 ;  /* 0x0000000400187825 */ /* 0x040fe400078e02f6 */
[----:B------:R-:W-:Y:S02]  /*b790*/  STL.64 [R1+0x788], R10 ;  /* 0x0007880a01007387 */ /* 0x000fe40000100a00 */
[----:B------:R-:W-:-:S02]  /*b7a0*/  IMAD.WIDE R22, R0, 0x4, R2 ;  /* 0x0000000400167825 */ /* 0x000fc400078e0202 */
[----:B------:R2:W-:Y:S02]  /*b7b0*/  STL.64 [R1+0x780], R8 ;  /* 0x0007800801007387 */ /* 0x0005e40000100a00 */
[C---:B------:R-:W-:Y:S02]  /*b7c0*/  IMAD.WIDE R20, R0.reuse, 0x4, R250 ;  /* 0x0000000400147825 */ /* 0x040fe400078e02fa */
[----:B------:R5:W-:Y:S02]  /*b7d0*/  STL.64 [R1+0x778], R4 ;  /* 0x0007780401007387 */ /* 0x000be40000100a00 */
[----:B------:R-:W-:Y:S02]  /*b7e0*/  IMAD.WIDE R18, R0, 0x4, R248 ;  /* 0x0000000400127825 */ /* 0x000fe400078e02f8 */
[----:B------:R1:W-:Y:S02]  /*b7f0*/  STL.64 [R1+0x770], R24 ;  /* 0x0007701801007387 */ /* 0x0003e40000100a00 */
[----:B---3--:R-:W-:-:S02]  /*b800*/  IMAD.WIDE R12, R242, 0x4, R250 ;  /* 0x00000004f20c7825 */ /* 0x008fc400078e02fa */
[----:B------:R-:W-:Y:S01]  /*b810*/  STL.64 [R1+0x750], R16 ;  /* 0x0007501001007387 */ /* 0x000fe20000100a00 */
[----:B--2---:R-:W-:Y:S01]  /*b820*/  IADD3 R8, R243, -0x40, RZ ;  /* 0xffffffc0f3087810 */ /* 0x004fe20007ffe0ff */
[----:B----4-:R-:W-:Y:S02]  /*b830*/  IMAD.WIDE R10, R242, 0x4, R248 ;  /* 0x00000004f20a7825 */ /* 0x010fe400078e02f8 */
[----:B-----5:R-:W2:Y:S02]  /*b840*/  S2R R5, SR_TID.X ;  /* 0x0000000000057919 */ /* 0x020ea40000002100 */
[C---:B------:R-:W-:Y:S02]  /*b850*/  IMAD R0, R252.reuse, 0x23, RZ ;  /* 0x00000023fc007824 */ /* 0x040fe400078e02ff */
[----:B------:R1:W-:Y:S01]  /*b860*/  LDGSTS.E [R7+0xd800], [R24.64], !P2 ;  /* 0x0d80000018077fae */ /* 0x0003e2000d121844 */
[----:B------:R-:W-:Y:S02]  /*b870*/  IMAD R242, R252, 0x27, RZ ;  /* 0x00000027fcf27824 */ /* 0x000fe400078e02ff */
[----:B------:R-:W-:Y:S01]  /*b880*/  IMAD.WIDE R26, R0, 0x4, R246 ;  /* 0x00000004001a7825 */ /* 0x000fe200078e02f6 */
[----:B------:R3:W-:Y:S03]  /*b890*/  STL.64 [R1+0x768], R22 ;  /* 0x0007681601007387 */ /* 0x0007e60000100a00 */
[----:B------:R-:W-:Y:S01]  /*b8a0*/  IMAD.MOV.U32 R4, RZ, RZ, 0x3f ;  /* 0x0000003fff047424 */ /* 0x000fe200078e00ff */
[----:B------:R3:W-:Y:S01]  /*b8b0*/  LDGSTS.E [R7+0xda00], [R22.64], !P2 ;  /* 0x0da0000016077fae */ /* 0x0007e2000d121844 */
[----:B------:R-:W-:-:S03]  /*b8c0*/  IMAD R9, R252, 0x2f, RZ ;  /* 0x0000002ffc097824 */ /* 0x000fc600078e02ff */
[----:B------:R4:W-:Y:S01]  /*b8d0*/  STL.64 [R1+0x760], R20 ;  /* 0x0007601401007387 */ /* 0x0009e20000100a00 */
[----:B-1----:R-:W-:Y:S01]  /*b8e0*/  IMAD.WIDE R24, R0, 0x4, R2 ;  /* 0x0000000400187825 */ /* 0x002fe200078e0202 */
[----:B------:R-:W-:Y:S02]  /*b8f0*/  IADD3 R4, R4, c[0x0][0x180], RZ ;  /* 0x0000600004047a10 */ /* 0x000fe40007ffe0ff */
[----:B------:R4:W-:Y:S04]  /*b900*/  LDGSTS.E [R7+0xdc00], [R20.64], !P2 ;  /* 0x0dc0000014077fae */ /* 0x0009e8000d121844 */
[----:B------:R1:W-:Y:S01]  /*b910*/  STL.64 [R1+0x758], R18 ;  /* 0x0007581201007387 */ /* 0x0003e20000100a00 */
[----:B---3--:R-:W-:Y:S01]  /*b920*/  IMAD.WIDE R22, R0, 0x4, R250 ;  /* 0x0000000400167825 */ /* 0x008fe200078e02fa */
[----:B--2---:R-:W-:-:S02]  /*b930*/  LOP3.LUT R5, R5, 0x3f, RZ, 0xc0, !PT ;  /* 0x0000003f05057812 */ /* 0x004fc400078ec0ff */
[----:B------:R1:W-:Y:S01]  /*b940*/  LDGSTS.E [R7+0xde00], [R18.64], !P2 ;  /* 0x0de0000012077fae */ /* 0x0003e2000d121844 */
[----:B------:R-:W-:-:S03]  /*b950*/  ISETP.GE.U32.AND P2, PT, R8, 0x7fffff81, PT ;  /* 0x7fffff810800780c */ /* 0x000fc60003f46070 */
[----:B------:R2:W-:Y:S01]  /*b960*/  STL.64 [R1+0x748], R14 ;  /* 0x0007480e01007387 */ /* 0x0005e20000100a00 */
[----:B----4-:R-:W-:-:S03]  /*b970*/  IMAD.WIDE R20, R0, 0x4, R248 ;  /* 0x0000000400147825 */ /* 0x010fc600078e02f8 */
[----:B------:R3:W-:Y:S01]  /*b980*/  STL.64 [R1+0x740], R12 ;  /* 0x0007400c01007387 */ /* 0x0007e20000100a00 */
[----:B-1----:R-:W-:-:S03]  /*b990*/  IMAD.WIDE R18, R242, 0x4, R246 ;  /* 0x00000004f2127825 */ /* 0x002fc600078e02f6 */
[----:B------:R1:W-:Y:S04]  /*b9a0*/  STL.64 [R1+0x738], R10 ;  /* 0x0007380a01007387 */ /* 0x0003e80000100a00 */
[----:B------:R4:W-:Y:S04]  /*b9b0*/  LDGSTS.E [R7+0xf800], [R16.64], !P0 ;  /* 0x0f80000010077fae */ /* 0x0009e8000c121844 */
[----:B------:R2:W-:Y:S04]  /*b9c0*/  LDGSTS.E [R7+0xfa00], [R14.64], !P0 ;  /* 0x0fa000000e077fae */ /* 0x0005e8000c121844 */
[----:B------:R5:W-:Y:S04]  /*b9d0*/  STL.64 [R1+0x730], R26 ;  /* 0x0007301a01007387 */ /* 0x000be80000100a00 */
[----:B------:R3:W-:Y:S01]  /*b9e0*/  LDGSTS.E [R7+0xfc00], [R12.64], !P0 ;  /* 0x0fc000000c077fae */ /* 0x0007e2000c121844 */
[----:B----4-:R-:W-:-:S03]  /*b9f0*/  IMAD.WIDE R16, R242, 0x4, R2 ;  /* 0x00000004f2107825 */ /* 0x010fc600078e0202 */
[----:B------:R-:W-:Y:S01]  /*ba00*/  STL.64 [R1+0x710], R18 ;  /* 0x0007101201007387 */ /* 0x000fe20000100a00 */
[----:B--2---:R-:W-:-:S03]  /*ba10*/  IMAD.WIDE R14, R242, 0x4, R250 ;  /* 0x00000004f20e7825 */ /* 0x004fc600078e02fa */
[----:B------:R1:W-:Y:S01]  /*ba20*/  LDGSTS.E [R7+0xfe00], [R10.64], !P0 ;  /* 0x0fe000000a077fae */ /* 0x0003e2000c121844 */
[----:B------:R-:W-:Y:S02]  /*ba30*/  ISETP.GE.AND P0, PT, R5, R8, PT ;  /* 0x000000080500720c */ /* 0x000fe40003f06270 */
[----:B------:R-:W-:Y:S01]  /*ba40*/  IADD3 R8, R243, -0x80, RZ ;  /* 0xffffff80f3087810 */ /* 0x000fe20007ffe0ff */
[----:B------:R2:W-:Y:S01]  /*ba50*/  STL.64 [R1+0x728], R24 ;  /* 0x0007281801007387 */ /* 0x0005e20000100a00 */
[----:B---3--:R-:W-:-:S03]  /*ba60*/  IMAD.WIDE R12, R242, 0x4, R248 ;  /* 0x00000004f20c7825 */ /* 0x008fc600078e02f8 */
[----:B------:R3:W-:Y:S04]  /*ba70*/  STL.64 [R1+0x720], R22 ;  /* 0x0007201601007387 */ /* 0x0007e80000100a00 */
[----:B------:R5:W-:Y:S01]  /*ba80*/  LDGSTS.E [R7+0x11800], [R26.64], !P3 ;  /* 0x118000001a077fae */ /* 0x000be2000d921844 */
[----:B-1----:R-:W-:-:S03]  /*ba90*/  IMAD R10, R252, 0x2b, RZ ;  /* 0x0000002bfc0a7824 */ /* 0x002fc600078e02ff */
[----:B------:R-:W-:Y:S04]  /*baa0*/  STL.64 [R1+0x718], R20 ;  /* 0x0007181401007387 */ /* 0x000fe80000100a00 */
[----:B------:R2:W-:Y:S04]  /*bab0*/  LDGSTS.E [R7+0x11a00], [R24.64], !P3 ;  /* 0x11a0000018077fae */ /* 0x0005e8000d921844 */
[----:B-----5:R-:W4:Y:S04]  /*bac0*/  LDL.LU.64 R26, [R1+0x22b8] ;  /* 0x0022b800011a7983 */ /* 0x020f280000300a00 */
[----:B------:R3:W-:Y:S04]  /*bad0*/  LDGSTS.E [R7+0x11c00], [R22.64], !P3 ;  /* 0x11c0000016077fae */ /* 0x0007e8000d921844 */
[----:B------:R1:W-:Y:S04]  /*bae0*/  STL.64 [R1+0x708], R16 ;  /* 0x0007081001007387 */ /* 0x0003e80000100a00 */
[----:B------:R5:W-:Y:S04]  /*baf0*/  LDGSTS.E [R7+0x11e00], [R20.64], !P3 ;  /* 0x11e0000014077fae */ /* 0x000be8000d921844 */
[----:B--2---:R-:W2:Y:S04]  /*bb00*/  LDL.LU.64 R24, [R1+0x22b0] ;  /* 0x0022b00001187983 */ /* 0x004ea80000300a00 */
[----:B------:R1:W-:Y:S04]  /*bb10*/  LDGSTS.E [R7+0x13800], [R18.64], !P1 ;  /* 0x1380000012077fae */ /* 0x0003e8000c921844 */
[----:B------:R1:W-:Y:S04]  /*bb20*/  STL.64 [R1+0x700], R14 ;  /* 0x0007000e01007387 */ /* 0x0003e80000100a00 */
[----:B------:R1:W-:Y:S01]  /*bb30*/  LDGSTS.E [R7+0x13a00], [R16.64], !P1 ;  /* 0x13a0000010077fae */ /* 0x0003e2000c921844 */
[----:B------:R-:W-:-:S03]  /*bb40*/  ISETP.GT.AND P3, PT, R4, 0x3f, PT ;  /* 0x0000003f0400780c */ /* 0x000fc60003f64270 */
[----:B---3--:R-:W3:Y:S04]  /*bb50*/  LDL.LU.64 R22, [R1+0x22a8] ;  /* 0x0022a80001167983 */ /* 0x008ee80000300a00 */
[----:B------:R5:W-:Y:S01]  /*bb60*/  LDGSTS.E [R7+0x13c00], [R14.64], !P1 ;  /* 0x13c000000e077fae */ /* 0x000be2000c921844 */
[----:B-1----:R-:W-:-:S03]  /*bb70*/  IMAD.WIDE R16, R10, 0x4, R246 ;  /* 0x000000040a107825 */ /* 0x002fc600078e02f6 */
[----:B------:R1:W-:Y:S04]  /*bb80*/  STL.64 [R1+0x6f8], R12 ;  /* 0x0006f80c01007387 */ /* 0x0003e80000100a00 */
[----:B------:R1:W-:Y:S01]  /*bb90*/  LDGSTS.E [R7+0x13e00], [R12.64], !P1 ;  /* 0x13e000000c077fae */ /* 0x0003e2000c921844 */
[----:B-----5:R-:W-:-:S03]  /*bba0*/  IMAD.WIDE R14, R10, 0x4, R2 ;  /* 0x000000040a0e7825 */ /* 0x020fc600078e0202 */
[----:B------:R-:W5:Y:S01]  /*bbb0*/  LDL.LU.64 R20, [R1+0x22a0] ;  /* 0x0022a00001147983 */ /* 0x000f620000300a00 */
[----:B------:R-:W-:-:S03]  /*bbc0*/  ISETP.GE.AND P1, PT, R5, c[0x0][0x180], PT ;  /* 0x0000600005007a0c */ /* 0x000fc60003f26270 */
[----:B------:R-:W2:Y:S01]  /*bbd0*/  LDL.LU.64 R18, [R1+0x2298] ;  /* 0x0022980001127983 */ /* 0x000ea20000300a00 */
[----:B------:R-:W-:Y:S01]  /*bbe0*/  SEL R0, RZ, 0x4, !P3 ;  /* 0x00000004ff007807 */ /* 0x000fe20005800000 */
[----:B-1----:R-:W-:Y:S02]  /*bbf0*/  IMAD.WIDE R12, R10, 0x4, R250 ;  /* 0x000000040a0c7825 */ /* 0x002fe400078e02fa */
[----:B------:R1:W-:Y:S01]  /*bc00*/  STL.64 [R1+0x6f0], R16 ;  /* 0x0006f01001007387 */ /* 0x0003e20000100a00 */
[----:B------:R-:W-:Y:S01]  /*bc10*/  SEL R0, R0, RZ, !P1 ;  /* 0x000000ff00007207 */ /* 0x000fe20004800000 */
[----:B------:R-:W-:Y:S02]  /*bc20*/  IMAD.WIDE R10, R10, 0x4, R248 ;  /* 0x000000040a0a7825 */ /* 0x000fe400078e02f8 */
[----:B------:R1:W-:Y:S04]  /*bc30*/  LDGSTS.E [R7+0x15800], [R16.64], !P4 ;  /* 0x1580000010077fae */ /* 0x0003e8000e121844 */
[----:B------:R1:W-:Y:S04]  /*bc40*/  STL.64 [R1+0x6e8], R14 ;  /* 0x0006e80e01007387 */ /* 0x0003e80000100a00 */
[----:B------:R1:W-:Y:S02]  /*bc50*/  LDGSTS.E [R7+0x15a00], [R14.64], !P4 ;  /* 0x15a000000e077fae */ /* 0x0003e4000e121844 */
[----:B-1----:R-:W-:-:S02]  /*bc60*/  IMAD.WIDE R16, R9, 0x4, R246 ;  /* 0x0000000409107825 */ /* 0x002fc400078e02f6 */
[----:B------:R1:W-:Y:S04]  /*bc70*/  STL.64 [R1+0x6e0], R12 ;  /* 0x0006e00c01007387 */ /* 0x0003e80000100a00 */
[----:B------:R1:W-:Y:S01]  /*bc80*/  LDGSTS.E [R7+0x15c00], [R12.64], !P4 ;  /* 0x15c000000c077fae */ /* 0x0003e2000e121844 */
[----:B------:R-:W-:-:S03]  /*bc90*/  IMAD.WIDE R14, R9, 0x4, R2 ;  /* 0x00000004090e7825 */ /* 0x000fc600078e0202 */
[----:B------:R1:W-:Y:S04]  /*bca0*/  STL.64 [R1+0x6d8], R10 ;  /* 0x0006d80a01007387 */ /* 0x0003e80000100a00 */
[----:B------:R1:W-:Y:S01]  /*bcb0*/  LDGSTS.E [R7+0x15e00], [R10.64], !P4 ;  /* 0x15e000000a077fae */ /* 0x0003e2000e121844 */
[----:B------:R-:W-:Y:S01]  /*bcc0*/  ISETP.GE.U32.AND P4, PT, R8, 0x7fffff41, PT ;  /* 0x7fffff410800780c */ /* 0x000fe20003f86070 */
[C---:B-1----:R-:W-:Y:S02]  /*bcd0*/  IMAD.WIDE R12, R9.reuse, 0x4, R250 ;  /* 0x00000004090c7825 */ /* 0x042fe400078e02fa */
[----:B------:R1:W-:Y:S04]  /*bce0*/  LDGSTS.E [R7+0x17800], [R16.64], !P5 ;  /* 0x1780000010077fae */ /* 0x0003e8000e921844 */
[----:B------:R1:W-:Y:S01]  /*bcf0*/  LDGSTS.E [R7+0x17a00], [R14.64], !P5 ;  /* 0x17a000000e077fae */ /* 0x0003e2000e921844 */
[----:B------:R-:W-:-:S03]  /*bd00*/  IMAD.WIDE R10, R9, 0x4, R248 ;  /* 0x00000004090a7825 */ /* 0x000fc600078e02f8 */
[----:B------:R1:W-:Y:S04]  /*bd10*/  LDGSTS.E [R7+0x17c00], [R12.64], !P5 ;  /* 0x17c000000c077fae */ /* 0x0003e8000e921844 */
[----:B------:R1:W-:Y:S04]  /*bd20*/  STL.64 [R1+0x6d0], R16 ;  /* 0x0006d01001007387 */ /* 0x0003e80000100a00 */
[----:B------:R1:W-:Y:S01]  /*bd30*/  LDGSTS.E [R7+0x17e00], [R10.64], !P5 ;  /* 0x17e000000a077fae */ /* 0x0003e2000e921844 */
[----:B------:R-:W-:Y:S01]  /*bd40*/  ISETP.NE.U32.AND P5, PT, R0, RZ, PT ;  /* 0x000000ff0000720c */ /* 0x000fe20003fa5070 */
[----:B------:R-:W-:Y:S01]  /*bd50*/  IMAD R0, R252, 0x33, RZ ;  /* 0x00000033fc007824 */ /* 0x000fe200078e02ff */
[----:B------:R-:W-:Y:S01]  /*bd60*/  ISETP.GE.AND P1, PT, R5, R8, PT ;  /* 0x000000080500720c */ /* 0x000fe20003f26270 */
[----:B-1----:R-:W2:Y:S04]  /*bd70*/  LDL.LU.64 R16, [R1+0x2290] ;  /* 0x0022900001107983 */ /* 0x002ea80000300a00 */
[----:B------:R1:W-:Y:S01]  /*bd80*/  STL.64 [R1+0x6c8], R14 ;  /* 0x0006c80e01007387 */ /* 0x0003e20000100a00 */
[----:B------:R-:W-:-:S03]  /*bd90*/  IMAD.WIDE R8, R0, 0x4, R2 ;  /* 0x0000000400087825 */ /* 0x000fc600078e0202 */
[----:B-1----:R-:W2:Y:S01]  /*bda0*/  LDL.LU.64 R14, [R1+0x2288] ;  /* 0x00228800010e7983 */ /* 0x002ea20000300a00 */
[----:B------:R-:W-:-:S03]  /*bdb0*/  IADD3 R5, R243, -0x3c, RZ ;  /* 0xffffffc4f3057810 */ /* 0x000fc60007ffe0ff */
[----:B------:R-:W-:Y:S04]  /*bdc0*/  STL.64 [R1+0x6c0], R12 ;  /* 0x0006c00c01007387 */ /* 0x000fe80000100a00 */
[----:B------:R1:W-:Y:S02]  /*bdd0*/  STL.64 [R1+0x6b8], R10 ;  /* 0x0006b80a01007387 */ /* 0x0003e40000100a00 */
[----:B-1----:R-:W-:-:S05]  /*bde0*/  IMAD.WIDE R10, R0, 0x4, R246 ;  /* 0x00000004000a7825 */ /* 0x002fca00078e02f6 */
[----:B------:R1:W-:Y:S04]  /*bdf0*/  STL.64 [R1+0x6b0], R10 ;  /* 0x0006b00a01007387 */ /* 0x0003e80000100a00 */
[----:B------:R1:W-:Y:S04]  /*be00*/  LDGSTS.E [R7+0x19800], [R10.64], !P6 ;  /* 0x198000000a077fae */ /* 0x0003e8000f121844 */
[----:B------:R1:W-:Y:S04]  /*be10*/  STL.64 [R1+0x6a8], R8 ;  /* 0x0006a80801007387 */ /* 0x0003e80000100a00 */
[----:B------:R1:W-:Y:S02]  /*be20*/  LDGSTS.E [R7+0x19a00], [R8.64], !P6 ;  /* 0x19a0000008077fae */ /* 0x0003e4000f121844 */
[----:B-1----:R-:W-:-:S05]  /*be30*/  IMAD.WIDE R10, R0, 0x4, R250 ;  /* 0x00000004000a7825 */ /* 0x002fca00078e02fa */
[----:B------:R1:W-:Y:S01]  /*be40*/  LDGSTS.E [R7+0x19c00], [R10.64], !P6 ;  /* 0x19c000000a077fae */ /* 0x0003e2000f121844 */
[----:B------:R-:W-:Y:S01]  /*be50*/  IMAD.WIDE R8, R0, 0x4, R248 ;  /* 0x0000000400087825 */ /* 0x000fe200078e02f8 */
[----:B------:R-:W-:Y:S02]  /*be60*/  IADD3 R0, R243, -0x38, RZ ;  /* 0xffffffc8f3007810 */ /* 0x000fe40007ffe0ff */
[----:B------:R1:W-:Y:S04]  /*be70*/  STL.64 [R1+0x848], R10 ;  /* 0x0008480a01007387 */ /* 0x0003e80000100a00 */
[----:B------:R1:W-:Y:S01]  /*be80*/  LDGSTS.E [R7+0x19e00], [R8.64], !P6 ;  /* 0x19e0000008077fae */ /* 0x0003e2000f121844 */
[----:B------:R-:W-:Y:S02]  /*be90*/  ISETP.GE.U32.AND P6, PT, R0, 0x7fffff89, PT ;  /* 0x7fffff890000780c */ /* 0x000fe40003fc6070 */
[----:B------:R-:W-:Y:S01]  /*bea0*/  SEL R0, RZ, 0x4, P0 ;  /* 0x00000004ff007807 */ /* 0x000fe20000000000 */
[----:B------:R1:W-:Y:S01]  /*beb0*/  STL.64 [R1+0x840], R8 ;  /* 0x0008400801007387 */ /* 0x0003e20000100a00 */
[----:B------:R-:W-:-:S04]  /*bec0*/  ISETP.GT.AND P0, PT, R4, 0x7f, PT ;  /* 0x0000007f0400780c */ /* 0x000fc80003f04270 */
[----:B------:R-:W-:Y:S02]  /*bed0*/  SEL R242, R0, RZ, P0 ;  /* 0x000000ff00f27207 */ /* 0x000fe40000000000 */
[----:B------:R-:W-:Y:S02]  /*bee0*/  SEL R0, RZ, 0x4, P1 ;  /* 0x00000004ff007807 */ /* 0x000fe40000800000 */
[----:B------:R-:W-:Y:S01]  /*bef0*/  ISETP.GT.AND P1, PT, R4, 0xbf, PT ;  /* 0x000000bf0400780c */ /* 0x000fe20003f24270 */
[----:B------:R-:W-:Y:S01]  /*bf00*/  IMAD R4, R252, 0x37, RZ ;  /* 0x00000037fc047824 */ /* 0x000fe200078e02ff */
[----:B------:R-:W-:Y:S02]  /*bf10*/  ISETP.GE.U32.AND P0, PT, R5, 0x7fffff85, PT ;  /* 0x7fffff850500780c */ /* 0x000fe40003f06070 */
[----:B------:R-:W-:Y:S01]  /*bf20*/  SEL R0, R0, RZ, P1 ;  /* 0x000000ff00007207 */ /* 0x000fe20000800000 */
[----:B------:R-:W-:-:S04]  /*bf30*/  IMAD.WIDE R12, R4, 0x4, R246 ;  /* 0x00000004040c7825 */ /* 0x000fc800078e02f6 */
[C---:B-1----:R-:W-:Y:S01]  /*bf40*/  IMAD.WIDE R10, R4.reuse, 0x4, R2 ;  /* 0x00000004040a7825 */ /* 0x042fe200078e0202 */
[----:B------:R1:W-:Y:S03]  /*bf50*/  LDGSTS.E [R7+0x1b800], [R12.64], !P6 ;  /* 0x1b8000000c077fae */ /* 0x0003e6000f121844 */
[C---:B------:R-:W-:Y:S01]  /*bf60*/  IMAD.WIDE R8, R4.reuse, 0x4, R250 ;  /* 0x0000000404087825 */ /* 0x040fe200078e02fa */
[----:B------:R1:W-:Y:S03]  /*bf70*/  LDGSTS.E [R7+0x1ba00], [R10.64], !P6 ;  /* 0x1ba000000a077fae */ /* 0x0003e6000f121844 */
[----:B------:R-:W-:Y:S01]  /*bf80*/  IMAD.WIDE R4, R4, 0x4, R248 ;  /* 0x0000000404047825 */ /* 0x000fe200078e02f8 */
[----:B------:R1:W-:Y:S04]  /*bf90*/  LDGSTS.E [R7+0x1bc00], [R8.64], !P6 ;  /* 0x1bc0000008077fae */ /* 0x0003e8000f121844 */
[----:B------:R1:W-:Y:S01]  /*bfa0*/  LDGSTS.E [R7+0x1be00], [R4.64], !P6 ;  /* 0x1be0000004077fae */ /* 0x0003e2000f121844 */
[----:B------:R-:W-:Y:S01]  /*bfb0*/  ISETP.NE.U32.AND P6, PT, R0, RZ, PT ;  /* 0x000000ff0000720c */ /* 0x000fe20003fc5070 */
[----:B------:R-:W-:-:S02]  /*bfc0*/  IMAD R0, R252, 0x3b, RZ ;  /* 0x0000003bfc007824 */ /* 0x000fc400078e02ff */
[----:B------:R1:W-:Y:S01]  /*bfd0*/  STL.64 [R1+0x838], R12 ;  /* 0x0008380c01007387 */ /* 0x0003e20000100a00 */
[----:B------:R-:W-:-:S03]  /*bfe0*/  ISETP.NE.U32.AND P1, PT, R242, RZ, PT ;  /* 0x000000fff200720c */ /* 0x000fc60003f25070 */
[----:B-1----:R-:W2:Y:S04]  /*bff0*/  LDL.LU.64 R12, [R1+0x2280] ;  /* 0x00228000010c7983 */ /* 0x002ea80000300a00 */
[----:B------:R1:W-:Y:S04]  /*c000*/  STL.64 [R1+0x898], R10 ;  /* 0x0008980a01007387 */ /* 0x0003e80000100a00 */
[----:B------:R1:W-:Y:S04]  /*c010*/  STL.64 [R1+0x8a0], R8 ;  /* 0x0008a00801007387 */ /* 0x0003e80000100a00 */
[----:B------:R1:W-:Y:S02]  /*c020*/  STL.64 [R1+0x8a8], R4 ;  /* 0x0008a80401007387 */ /* 0x0003e40000100a00 */
[----:B-1----:R-:W-:-:S04]  /*c030*/  IMAD.WIDE R10, R0, 0x4, R246 ;  /* 0x00000004000a7825 */ /* 0x002fc800078e02f6 */
[C---:B------:R-:W-:Y:S01]  /*c040*/  IMAD.WIDE R8, R0.reuse, 0x4, R2 ;  /* 0x0000000400087825 */ /* 0x040fe200078e0202 */
[----:B------:R1:W-:Y:S04]  /*c050*/  LDGSTS.E [R7+0x1d800], [R10.64], !P0 ;  /* 0x1d8000000a077fae */ /* 0x0003e8000c121844 */
[----:B------:R-:W2:Y:S04]  /*c060*/  LDL.64 R4, [R1+0x38] ;  /* 0x0000380001047983 */ /* 0x000ea80000100a00 */
[----:B------:R1:W-:Y:S04]  /*c070*/  STL.64 [R1+0x868], R10 ;  /* 0x0008680a01007387 */ /* 0x0003e80000100a00 */
[----:B------:R1:W-:Y:S04]  /*c080*/  STL.64 [R1+0x8b8], R8 ;  /* 0x0008b80801007387 */ /* 0x0003e80000100a00 */
[----:B------:R1:W-:Y:S02]  /*c090*/  LDGSTS.E [R7+0x1da00], [R8.64], !P0 ;  /* 0x1da0000008077fae */ /* 0x0003e4000c121844 */
[----:B-1----:R-:W-:-:S02]  /*c0a0*/  IMAD.WIDE R10, R0, 0x4, R250 ;  /* 0x00000004000a7825 */ /* 0x002fc400078e02fa */
[----:B------:R-:W1:Y:S04]  /*c0b0*/  S2R R242, SR_TID.X ;  /* 0x0000000000f27919 */ /* 0x000e680000002100 */
[----:B------:R4:W-:Y:S01]  /*c0c0*/  LDGSTS.E [R7+0x1dc00], [R10.64], !P0 ;  /* 0x1dc000000a077fae */ /* 0x0009e2000c121844 */
[----:B------:R-:W-:Y:S01]  /*c0d0*/  IMAD.WIDE R8, R0, 0x4, R248 ;  /* 0x0000000400087825 */ /* 0x000fe200078e02f8 */
[----:B------:R-:W-:Y:S02]  /*c0e0*/  IADD3 R0, R243, -0x41, RZ ;  /* 0xffffffbff3007810 */ /* 0x000fe40007ffe0ff */
[----:B------:R4:W-:Y:S04]  /*c0f0*/  STL.64 [R1+0xa80], R10 ;  /* 0x000a800a01007387 */ /* 0x0009e80000100a00 */
[----:B------:R1:W-:Y:S01]  /*c100*/  LDGSTS.E [R7+0x1de00], [R8.64], !P0 ;  /* 0x1de0000008077fae */ /* 0x0003e2000c121844 */
[----:B------:R-:W-:Y:S01]  /*c110*/  ISETP.GE.U32.AND P0, PT, R0, 0x7fffff80, PT ;  /* 0x7fffff800000780c */ /* 0x000fe20003f06070 */
[----:B------:R-:W-:Y:S01]  /*c120*/  IMAD R0, R252, 0x3f, RZ ;  /* 0x0000003ffc007824 */ /* 0x000fe200078e02ff */
[----:B------:R-:W-:Y:S01]  /*c130*/  LOP3.LUT R252, R6, 0x60, RZ, 0x3c, !PT ;  /* 0x0000006006fc7812 */ /* 0x000fe200078e3cff */
[----:B----4-:R-:W4:Y:S04]  /*c140*/  LDL.LU.64 R10, [R1+0x2278] ;  /* 0x00227800010a7983 */ /* 0x010f280000300a00 */
[----:B------:R1:W-:Y:S02]  /*c150*/  STL.64 [R1+0xa88], R8 ;  /* 0x000a880801007387 */ /* 0x0003e40000100a00 */
[----:B-1----:R-:W-:-:S04]  /*c160*/  IMAD.WIDE R6, R0, 0x4, R2 ;  /* 0x0000000400067825 */ /* 0x002fc800078e0202 */
[----:B------:R-:W-:-:S05]  /*c170*/  IMAD.WIDE R8, R0, 0x4, R246 ;  /* 0x0000000400087825 */ /* 0x000fca00078e02f6 */
[----:B------:R1:W-:Y:S04]  /*c180*/  STL.64 [R1+0x890], R8 ;  /* 0x0008900801007387 */ /* 0x0003e80000100a00 */
[----:B------:R1:W-:Y:S04]  /*c190*/  LDGSTS.E [R252+0x1f800], [R8.64], !P2 ;  /* 0x1f80000008fc7fae */ /* 0x0003e8000d121844 */
[----:B------:R3:W-:Y:S04]  /*c1a0*/  STL.64 [R1+0xaa0], R6 ;  /* 0x000aa00601007387 */ /* 0x0007e80000100a00 */
[----:B------:R3:W-:Y:S01]  /*c1b0*/  LDGSTS.E [R252+0x1fa00], [R6.64], !P2 ;  /* 0x1fa0000006fc7fae */ /* 0x0007e2000d121844 */
[----:B-1----:R-:W-:-:S05]  /*c1c0*/  IMAD.WIDE R8, R0, 0x4, R250 ;  /* 0x0000000400087825 */ /* 0x002fca00078e02fa */
[----:B------:R1:W-:Y:S01]  /*c1d0*/  LDGSTS.E [R252+0x1fc00], [R8.64], !P2 ;  /* 0x1fc0000008fc7fae */ /* 0x0003e2000d121844 */
[----:B---3--:R-:W-:Y:S01]  /*c1e0*/  IMAD.WIDE R6, R0, 0x4, R248 ;  /* 0x0000000400067825 */ /* 0x008fe200078e02f8 */
[----:B------:R-:W-:Y:S02]  /*c1f0*/  IADD3 R0, R243, -0x45, RZ ;  /* 0xffffffbbf3007810 */ /* 0x000fe40007ffe0ff */
[----:B------:R1:W-:Y:S04]  /*c200*/  STL.64 [R1+0xa98], R8 ;  /* 0x000a980801007387 */ /* 0x0003e80000100a00 */
[----:B------:R3:W-:Y:S01]  /*c210*/  LDGSTS.E [R252+0x1fe00], [R6.64], !P2 ;  /* 0x1fe0000006fc7fae */ /* 0x0007e2000d121844 */
[----:B------:R-:W-:Y:S02]  /*c220*/  ISETP.GE.U32.AND P2, PT, R0, 0x7fffff7c, PT ;  /* 0x7fffff7c0000780c */ /* 0x000fe40003f46070 */
[----:B------:R-:W-:Y:S01]  /*c230*/  LOP3.LUT R0, R242, 0x3f, RZ, 0xc0, !PT ;  /* 0x0000003ff2007812 */ /* 0x000fe200078ec0ff */
[----:B------:R-:W0:Y:S01]  /*c240*/  LDGDEPBAR ;  /* 0x00000000000079af */ /* 0x000e220000000000 */
[----:B------:R-:W-:-:S03]  /*c250*/  SHF.R.S32.HI R242, RZ, 0x6, R242 ;  /* 0x00000006fff27819 */ /* 0x000fc600000114f2 */
[----:B------:R-:W-:Y:S01]  /*c260*/  IMAD.SHL.U32 R0, R0, 0x4, RZ ;  /* 0x0000000400007824 */ /* 0x000fe200078e00ff */
[----:B------:R-:W-:Y:S01]  /*c270*/  SGXT R242, R242, 0x1 ;  /* 0x00000001f2f2781a */ /* 0x000fe20000000200 */
[----:B-1----:R-:W2:Y:S01]  /*c280*/  LDL.LU.64 R8, [R1+0x2270] ;  /* 0x0022700001087983 */ /* 0x002ea20000300a00 */
[----:B---3--:R-:W-:Y:S02]  /*c290*/  MOV R252, c[0x0][0x188] ;  /* 0x0000620000fc7a02 */ /* 0x008fe40000000f00 */
[----:B------:R-:W-:Y:S01]  /*c2a0*/  LOP3.LUT R0, R0, 0x110, R242, 0x78, !PT ;  /* 0x0000011000007812 */ /* 0x000fe200078e78f2 */
[----:B------:R1:W-:Y:S02]  /*c2b0*/  STL.64 [R1+0xa90], R6 ;  /* 0x000a900601007387 */ /* 0x0003e40000100a00 */
[----:B------:R-:W-:Y:S02]  /*c2c0*/  IMAD.SHL.U32 R242, R252, 0x40, RZ ;  /* 0x00000040fcf27824 */ /* 0x000fe400078e00ff */
[----:B-1----:R-:W3:Y:S04]  /*c2d0*/  LDL.LU.64 R6, [R1+0x2268] ;  /* 0x0022680001067983 */ /* 0x002ee80000300a00 */
[----:B------:R-:W-:Y:S04]  /*c2e0*/  STL [R1+0x153c], R0 ;  /* 0x00153c0001007387 */ /* 0x000fe80000100800 */
[----:B------:R-:W2:Y:S04]  /*c2f0*/  LDL R252, [R1+0x153c] ;  /* 0x00153c0001fc7983 */ /* 0x000ea80000100800 */
[----:B--2---:R1:W-:Y:S04]  /*c300*/  LDGSTS.E [R252+0x60000], [R4.64], P5 ;  /* 0x6000000004fc7fae */ /* 0x0043e8000a921844 */
[----:B-1----:R-:W2:Y:S04]  /*c310*/  LDL.LU.64 R4, [R1+0x2260] ;  /* 0x0022600001047983 */ /* 0x002ea80000300a00 */
[----:B--2---:R1:W-:Y:S04]  /*c320*/  LDGSTS.E [R252+0x60800], [R4.64], P5 ;  /* 0x6080000004fc7fae */ /* 0x0043e8000a921844 */
[----:B---3--:R2:W-:Y:S04]  /*c330*/  LDGSTS.E [R252+0x61000], [R6.64], P5 ;  /* 0x6100000006fc7fae */ /* 0x0085e8000a921844 */
[----:B------:R3:W-:Y:S04]  /*c340*/  LDGSTS.E [R252+0x61800], [R14.64], P5 ;  /* 0x618000000efc7fae */ /* 0x0007e8000a921844 */
[----:B-1----:R-:W4:Y:S04]  /*c350*/  LDL.LU.64 R4, [R1+0x2258] ;  /* 0x0022580001047983 */ /* 0x002f280000300a00 */
[----:B------:R-:W-:Y:S04]  /*c360*/  STL.64 [R1+0x21e0], R6 ;  /* 0x0021e00601007387 */ /* 0x000fe80000100a00 */
[----:B------:R3:W-:Y:S04]  /*c370*/  STL.64 [R1+0x21d0], R14 ;  /* 0x0021d00e01007387 */ /* 0x0007e80000100a00 */
[----:B------:R1:W-:Y:S04]  /*c380*/  LDGSTS.E [R252+0x62000], [R22.64], P5 ;  /* 0x6200000016fc7fae */ /* 0x0003e8000a921844 */
[----:B------:R1:W-:Y:S04]  /*c390*/  LDGSTS.E [R252+0x62800], [R30.64], P5 ;  /* 0x628000001efc7fae */ /* 0x0003e8000a921844 */
[----:B---3--:R-:W3:Y:S04]  /*c3a0*/  LDL.LU.64 R14, [R1+0x8] ;  /* 0x00000800010e7983 */ /* 0x008ee80000300a00 */
[----:B------:R-:W-:Y:S04]  /*c3b0*/  STL.64 [R1+0x21c8], R22 ;  /* 0x0021c81601007387 */ /* 0x000fe80000100a00 */
[----:B------:R1:W-:Y:S04]  /*c3c0*/  STL.64 [R1+0x21d8], R30 ;  /* 0x0021d81e01007387 */ /* 0x0003e80000100a00 */
[----:B------:R2:W-:Y:S04]  /*c3d0*/  LDGSTS.E [R252+0x63000], [R38.64], P5 ;  /* 0x6300000026fc7fae */ /* 0x0005e8000a921844 */
[----:B------:R2:W-:Y:S04]  /*c3e0*/  LDGSTS.E [R252+0x63800], [R46.64], P5 ;  /* 0x638000002efc7fae */ /* 0x0005e8000a921844 */
[----:B-1----:R-:W3:Y:S04]  /*c3f0*/  LDL.LU.64 R30, [R1+0x10] ;  /* 0x00001000011e7983 */ /* 0x002ee80000300a00 */
[----:B------:R2:W-:Y:S04]  /*c400*/  STL.64 [R1+0x21e8], R38 ;  /* 0x0021e82601007387 */ /* 0x0005e80000100a00 */
[----:B------:R1:W-:Y:S04]  /*c410*/  LDGSTS.E [R252+0x64000], [R54.64], P5 ;  /* 0x6400000036fc7fae */ /* 0x0003e8000a921844 */
[----:B------:R1:W-:Y:S04]  /*c420*/  LDGSTS.E [R252+0x64800], [R62.64], P5 ;  /* 0x648000003efc7fae */ /* 0x0003e8000a921844 */
[----:B--2---:R-:W2:Y:S04]  /*c430*/  LDL.LU.64 R38, [R1+0x28] ;  /* 0x0000280001267983 */ /* 0x004ea80000300a00 */
[----:B------:R1:W-:Y:S04]  /*c440*/  STL.64 [R1+0x21f0], R46 ;  /* 0x0021f02e01007387 */ /* 0x0003e80000100a00 */
[----:B------:R2:W-:Y:S04]  /*c450*/  LDGSTS.E [R252+0x65000], [R70.64], P5 ;  /* 0x6500000046fc7fae */ /* 0x0005e8000a921844 */
[----:B------:R2:W-:Y:S04]  /*c460*/  LDGSTS.E [R252+0x65800], [R78.64], P5 ;  /* 0x658000004efc7fae */ /* 0x0005e8000a921844 */
[----:B-1----:R-:W2:Y:S01]  /*c470*/  LDL.LU.64 R46, [R1+0x30] ;  /* 0x00003000012e7983 */ /* 0x002ea20000300a00 */
[----:B------:R-:W-:-:S02]  /*c480*/  LOP3.LUT R7, R252, 0x20, RZ, 0x3c, !PT ;  /* 0x00000020fc077812 */ /* 0x000fc400078e3cff */
[C---:B------:R-:W-:Y:S01]  /*c490*/  LOP3.LUT R0, R252.reuse, 0x40, RZ, 0x3c, !PT ;  /* 0x00000040fc007812 */ /* 0x040fe200078e3cff */
[----:B------:R1:W-:Y:S04]  /*c4a0*/  LDGSTS.E [R252+0x66000], [R86.64], P5 ;  /* 0x6600000056fc7fae */ /* 0x0003e8000a921844 */
        /* <DEDUP_REMOVED lines=19> */
[----:B------:R-:W-:Y:S04]  /*c5e0*/  STL.64 [R1+0x21f8], R54 ;  /* 0x0021f83601007387 */ /* 0x000fe80000100a00 */
        /* <DEDUP_REMOVED lines=11> */
[----:B------:R1:W-:Y:S04]  /*c6a0*/  STL [R1+0x216c], R7 ;  /* 0x00216c0701007387 */ /* 0x0003e80000100800 */
[----:B------:R1:W-:Y:S04]  /*c6b0*/  STL [R1+0x2168], R0 ;  /* 0x0021680001007387 */ /* 0x0003e80000100800 */
[----:B--2---:R1:W-:Y:S04]  /*c6c0*/  LDGSTS.E [R7+0x60200], [R46.64], P5 ;  /* 0x602000002e077fae */ /* 0x0043e8000a921844 */
[----:B---3--:R1:W-:Y:S04]  /*c6d0*/  LDGSTS.E [R7+0x60a00], [R30.64], P5 ;  /* 0x60a000001e077fae */ /* 0x0083e8000a921844 */
        /* <DEDUP_REMOVED lines=32> */
[----:B-1----:R-:W3:Y:S04]  /*c8e0*/  LDL.LU.64 R6, [R1+0x20] ;  /* 0x0000200001067983 */ /* 0x002ee80000300a00 */
[----:B------:R-:W5:Y:S01]  /*c8f0*/  LDL.LU.64 R22, [R1] ;  /* 0x0000000001167983 */ /* 0x000f620000300a00 */
[----:B------:R-:W-:-:S03]  /*c900*/  LOP3.LUT R252, R252, 0x60, RZ, 0x3c, !PT ;  /* 0x00000060fcfc7812 */ /* 0x000fc600078e3cff */
[----:B----4-:R2:W-:Y:S04]  /*c910*/  LDGSTS.E [R0+0x61400], [R10.64], P5 ;  /* 0x614000000a007fae */ /* 0x0105e8000a921844 */
        /* <DEDUP_REMOVED lines=29> */
[----:B------:R-:W4:Y:S04]  /*caf0*/  LDL.LU.64 R78, [R1+0x300] ;  /* 0x00030000014e7983 */ /* 0x000f280000300a00 */
[----:B------:R-:W4:Y:S04]  /*cb00*/  LDL.LU.64 R70, [R1+0x2f8] ;  /* 0x0002f80001467983 */ /* 0x000f280000300a00 */
[----:B------:R-:W4:Y:S04]  /*cb10*/  LDL.LU.64 R134, [R1+0x2f0] ;  /* 0x0002f00001867983 */ /* 0x000f280000300a00 */
[----:B------:R-:W4:Y:S04]  /*cb20*/  LDL.LU.64 R86, [R1+0x2e8] ;  /* 0x0002e80001567983 */ /* 0x000f280000300a00 */
[----:B------:R-:W4:Y:S04]  /*cb30*/  LDL.LU.64 R126, [R1+0x2c0] ;  /* 0x0002c000017e7983 */ /* 0x000f280000300a00 */
[----:B------:R-:W4:Y:S04]  /*cb40*/  LDL.LU.64 R54, [R1+0x2b8] ;  /* 0x0002b80001367983 */ /* 0x000f280000300a00 */
[----:B------:R-:W1:Y:S01]  /*cb50*/  S2R R63, SR_TID.X ;  /* 0x00000000003f7919 */ /* 0x000e620000002100 */
[----:B------:R-:W-:-:S03]  /*cb60*/  IMAD.WIDE R94, R242, 0x4, R246 ;  /* 0x00000004f25e7825 */ /* 0x000fc600078e02f6 */
[----:B------:R-:W4:Y:S01]  /*cb70*/  LDL.LU.64 R118, [R1+0x2b0] ;  /* 0x0002b00001767983 */ /* 0x000f220000300a00 */
[----:B------:R-:W-:-:S03]  /*cb80*/  IMAD.WIDE R246, R242, 0x4, R2 ;  /* 0x00000004f2f67825 */ /* 0x000fc600078e0202 */
[----:B------:R-:W4:Y:S01]  /*cb90*/  LDL.LU.64 R110, [R1+0x2a8] ;  /* 0x0002a800016e7983 */ /* 0x000f220000300a00 */
[----:B------:R-:W-:Y:S01]  /*cba0*/  IMAD.WIDE R142, R242, 0x4, R250 ;  /* 0x00000004f28e7825 */ /* 0x000fe200078e02fa */
[----:B------:R-:W-:Y:S02]  /*cbb0*/  MOV R251, R95 ;  /* 0x0000005f00fb7202 */ /* 0x000fe40000000f00 */
[----:B------:R-:W-:Y:S01]  /*cbc0*/  STL [R1+0x2154], R252 ;  /* 0x002154fc01007387 */ /* 0x000fe20000100800 */
[----:B------:R-:W-:Y:S01]  /*cbd0*/  IMAD.MOV.U32 R250, RZ, RZ, R94 ;  /* 0x000000fffffa7224 */ /* 0x000fe200078e005e */
[----:B--2---:R-:W-:Y:S02]  /*cbe0*/  IADD3 R0, R243, -0x49, RZ ;  /* 0xffffffb7f3007810 */ /* 0x004fe40007ffe0ff */
[----:B------:R2:W-:Y:S04]  /*cbf0*/  STL.64 [R1+0x888], R94 ;  /* 0x0008885e01007387 */ /* 0x0005e80000100a00 */
[----:B------:R3:W-:Y:S01]  /*cc00*/  STL.64 [R1+0xa78], R246 ;  /* 0x000a78f601007387 */ /* 0x0007e20000100a00 */
[----:B-1----:R-:W-:-:S03]  /*cc10*/  LOP3.LUT R103, R63, 0x7f, RZ, 0xc0, !PT ;  /* 0x0000007f3f677812 */ /* 0x002fc600078ec0ff */
[----:B------:R1:W-:Y:S01]  /*cc20*/  STL.64 [R1+0xa70], R142 ;  /* 0x000a708e01007387 */ /* 0x0003e20000100a00 */
[----:B--2---:R-:W-:-:S04]  /*cc30*/  IMAD.WIDE R94, R242, 0x4, R248 ;  /* 0x00000004f25e7825 */ /* 0x004fc800078e02f8 */
[----:B------:R-:W-:Y:S01]  /*cc40*/  IMAD.SHL.U32 R2, R103, 0x4, RZ ;  /* 0x0000000467027824 */ /* 0x000fe200078e00ff */
[----:B------:R2:W-:Y:S04]  /*cc50*/  STL.64 [R1+0xa68], R94 ;  /* 0x000a685e01007387 */ /* 0x0005e80000100a00 */
[----:B---3--:R3:W-:Y:S04]  /*cc60*/  LDGSTS.E [R252+0x60600], [R6.64], P5 ;  /* 0x6060000006fc7fae */ /* 0x0087e8000a921844 */
[----:B-----5:R5:W-:Y:S04]  /*cc70*/  LDGSTS.E [R252+0x60e00], [R22.64], P5 ;  /* 0x60e0000016fc7fae */ /* 0x020be8000a921844 */
        /* <DEDUP_REMOVED lines=29> */
[----:B------:R1:W-:Y:S01]  /*ce50*/  LDGSTS.E [R252+0x6fe00], [R4.64], P5 ;  /* 0x6fe0000004fc7fae */ /* 0x0003e2000a921844 */
[----:B------:R-:W-:-:S02]  /*ce60*/  ISETP.GE.U32.AND P5, PT, R0, 0x7fffff78, PT ;  /* 0x7fffff780000780c */ /* 0x000fc40003fa6070 */
[----:B------:R-:W-:Y:S01]  /*ce70*/  IADD3 R0, R243, -0x4d, RZ ;  /* 0xffffffb3f3007810 */ /* 0x000fe20007ffe0ff */
[----:B------:R-:W0:Y:S04]  /*ce80*/  LDGDEPBAR ;  /* 0x00000000000079af */ /* 0x000e280000000000 */
[----:B------:R-:W-:Y:S06]  /*ce90*/  BAR.SYNC.DEFER_BLOCKING 0x0 ;  /* 0x0000000000007b1d */ /* 0x000fec0000010000 */
[----:B------:R-:W-:Y:S01]  /*cea0*/  @!PT LDS RZ, [RZ] ;  /* 0x00000000fffff984 */ /* 0x000fe20000000800 */
[----:B------:R-:W-:Y:S01]  /*ceb0*/  @!PT LDS RZ, [RZ] ;  /* 0x00000000fffff984 */ /* 0x000fe20000000800 */
[----:B------:R-:W-:Y:S01]  /*cec0*/  @!PT LDS RZ, [RZ] ;  /* 0x00000000fffff984 */ /* 0x000fe20000000800 */
[----:B------:R1:W-:Y:S04]  /*ced0*/  LDGSTS.E [R2+0x20000], [R250.64], !P0 ;  /* 0x20000000fa027fae */ /* 0x0003e8000c121844 */
[----:B------:R1:W-:Y:S01]  /*cee0*/  LDGSTS.E [R2+0x20200], [R246.64], !P0 ;  /* 0x20200000f6027fae */ /* 0x0003e2000c121844 */
[----:B----4-:R-:W-:-:S03]  /*cef0*/  IMAD.WIDE R248, R242, 0x4, R78 ;  /* 0x00000004f2f87825 */ /* 0x010fc600078e024e */
[----:B------:R4:W-:Y:S04]  /*cf00*/  LDGSTS.E [R2+0x20400], [R142.64], !P0 ;  /* 0x204000008e027fae */ /* 0x0009e8000c121844 */
[----:B------:R2:W-:Y:S04]  /*cf10*/  LDGSTS.E [R2+0x20600], [R94.64], !P0 ;  /* 0x206000005e027fae */ /* 0x0005e8000c121844 */
[----:B-1----:R-:W3:Y:S01]  /*cf20*/  LDL.LU.64 R246, [R1+0x280] ;  /* 0x0002800001f67983 */ /* 0x002ee20000300a00 */
[----:B------:R-:W-:-:S03]  /*cf30*/  IMAD.WIDE R134, R242, 0x4, R134 ;  /* 0x00000004f2867825 */ /* 0x000fc600078e0286 */
[----:B------:R1:W-:Y:S01]  /*cf40*/  LDGSTS.E [R2+0x22000], [R248.64], !P2 ;  /* 0x22000000f8027fae */ /* 0x0003e2000d121844 */
[----:B----4-:R-:W-:-:S03]  /*cf50*/  IMAD.WIDE R142, R242, 0x4, R70 ;  /* 0x00000004f28e7825 */ /* 0x010fc600078e0246 */
[----:B--2---:R-:W2:Y:S01]  /*cf60*/  LDL.LU.64 R94, [R1+0x278] ;  /* 0x00027800015e7983 */ /* 0x004ea20000300a00 */
[----:B------:R-:W-:Y:S01]  /*cf70*/  IMAD.WIDE R86, R242, 0x4, R86 ;  /* 0x00000004f2567825 */ /* 0x000fe200078e0256 */
[----:B------:R-:W-:Y:S02]  /*cf80*/  ISETP.GE.U32.AND P0, PT, R0, 0x7fffff74, PT ;  /* 0x7fffff740000780c */ /* 0x000fe40003f06070 */
[----:B------:R-:W4:Y:S04]  /*cf90*/  LDL.LU.64 R78, [R1+0x270] ;  /* 0x00027000014e7983 */ /* 0x000f280000300a00 */
[----:B------:R-:W5:Y:S01]  /*cfa0*/  LDL.LU.64 R70, [R1+0x268] ;  /* 0x0002680001467983 */ /* 0x000f620000300a00 */
[----:B------:R-:W-:Y:S01]  /*cfb0*/  IMAD.WIDE R118, R242, 0x4, R118 ;  /* 0x00000004f2767825 */ /* 0x000fe200078e0276 */
[----:B------:R-:W-:-:S02]  /*cfc0*/  IADD3 R0, R243, -0x51, RZ ;  /* 0xffffffaff3007810 */ /* 0x000fc40007ffe0ff */
[----:B------:R1:W-:Y:S04]  /*cfd0*/  STL.64 [R1+0xa40], R248 ;  /* 0x000a40f801007387 */ /* 0x0003e80000100a00 */
[----:B------:R1:W-:Y:S04]  /*cfe0*/  STL.64 [R1+0xa38], R142 ;  /* 0x000a388e01007387 */ /* 0x0003e80000100a00 */
[----:B------:R1:W-:Y:S04]  /*cff0*/  STL.64 [R1+0xa30], R134 ;  /* 0x000a308601007387 */ /* 0x0003e80000100a00 */
[----:B------:R1:W-:Y:S02]  /*d000*/  LDGSTS.E [R2+0x22200], [R142.64], !P2 ;  /* 0x222000008e027fae */ /* 0x0003e4000d121844 */
[----:B-1----:R-:W-:-:S02]  /*d010*/  IMAD.WIDE R248, R242, 0x4, R126 ;  /* 0x00000004f2f87825 */ /* 0x002fc400078e027e */
[----:B------:R1:W-:Y:S02]  /*d020*/  STL.64 [R1+0xa28], R86 ;  /* 0x000a285601007387 */ /* 0x0003e40000100a00 */
[C---:B------:R-:W-:Y:S02]  /*d030*/  IMAD.WIDE R126, R242.reuse, 0x4, R54 ;  /* 0x00000004f27e7825 */ /* 0x040fe400078e0236 */
[----:B------:R1:W-:Y:S04]  /*d040*/  LDGSTS.E [R2+0x22400], [R134.64], !P2 ;  /* 0x2240000086027fae */ /* 0x0003e8000d121844 */
[----:B------:R-:W5:Y:S04]  /*d050*/  LDL.LU.64 R142, [R1+0x240] ;  /* 0x00024000018e7983 */ /* 0x000f680000300a00 */
[----:B------:R1:W-:Y:S04]  /*d060*/  LDGSTS.E [R2+0x22600], [R86.64], !P2 ;  /* 0x2260000056027fae */ /* 0x0003e8000d121844 */
[----:B-1----:R-:W5:Y:S01]  /*d070*/  LDL.LU.64 R134, [R1+0x238] ;  /* 0x0002380001867983 */ /* 0x002f620000300a00 */
[----:B------:R-:W-:-:S03]  /*d080*/  IMAD.WIDE R110, R242, 0x4, R110 ;  /* 0x00000004f26e7825 */ /* 0x000fc600078e026e */
[----:B------:R3:W-:Y:S04]  /*d090*/  LDGSTS.E [R2+0x24000], [R248.64], !P5 ;  /* 0x24000000f8027fae */ /* 0x0007e8000e921844 */
[----:B------:R-:W5:Y:S04]  /*d0a0*/  LDL.LU.64 R86, [R1+0x230] ;  /* 0x0002300001567983 */ /* 0x000f680000300a00 */
[----:B------:R-:W5:Y:S04]  /*d0b0*/  LDL.LU.64 R54, [R1+0x228] ;  /* 0x0002280001367983 */ /* 0x000f680000300a00 */
[----:B------:R-:W-:Y:S04]  /*d0c0*/  STL.64 [R1+0xa00], R248 ;  /* 0x000a00f801007387 */ /* 0x000fe80000100a00 */
[----:B------:R1:W-:Y:S04]  /*d0d0*/  STL.64 [R1+0x9f8], R126 ;  /* 0x0009f87e01007387 */ /* 0x0003e80000100a00 */
[----:B------:R1:W-:Y:S04]  /*d0e0*/  STL.64 [R1+0x9f0], R118 ;  /* 0x0009f07601007387 */ /* 0x0003e80000100a00 */
[----:B------:R1:W-:Y:S04]  /*d0f0*/  LDGSTS.E [R2+0x24200], [R126.64], !P5 ;  /* 0x242000007e027fae */ /* 0x0003e8000e921844 */
[----:B------:R1:W-:Y:S04]  /*d100*/  STL.64 [R1+0x9e8], R110 ;  /* 0x0009e86e01007387 */ /* 0x0003e80000100a00 */
[----:B------:R1:W-:Y:S04]  /*d110*/  LDGSTS.E [R2+0x24400], [R118.64], !P5 ;  /* 0x2440000076027fae */ /* 0x0003e8000e921844 */
[----:B-1----:R-:W5:Y:S04]  /*d120*/  LDL.LU.64 R126, [R1+0x200] ;  /* 0x00020000017e7983 */ /* 0x002f680000300a00 */
[----:B------:R1:W-:Y:S04]  /*d130*/  LDGSTS.E [R2+0x24600], [R110.64], !P5 ;  /* 0x246000006e027fae */ /* 0x0003e8000e921844 */
[----:B------:R-:W5:Y:S04]  /*d140*/  LDL.LU.64 R118, [R1+0x1f8] ;  /* 0x0001f80001767983 */ /* 0x000f680000300a00 */
[----:B-1----:R-:W5:Y:S01]  /*d150*/  LDL.LU.64 R110, [R1+0x1f0] ;  /* 0x0001f000016e7983 */ /* 0x002f620000300a00 */
[----:B---3--:R-:W-:-:S03]  /*d160*/  IMAD.WIDE R248, R242, 0x4, R246 ;  /* 0x00000004f2f87825 */ /* 0x008fc600078e02f6 */
[----:B------:R-:W3:Y:S01]  /*d170*/  LDL.LU.64 R246, [R1+0x1e8] ;  /* 0x0001e80001f67983 */ /* 0x000ee20000300a00 */
[----:B------:R-:W-:Y:S01]  /*d180*/  ISETP.GE.U32.AND P2, PT, R0, 0x7fffff70, PT ;  /* 0x7fffff700000780c */ /* 0x000fe20003f46070 */
[C---:B--2---:R-:W-:Y:S02]  /*d190*/  IMAD.WIDE R94, R242.reuse, 0x4, R94 ;  /* 0x00000004f25e7825 */ /* 0x044fe400078e025e */
[----:B------:R-:W-:Y:S02]  /*d1a0*/  STL.64 [R1+0x9c0], R248 ;  /* 0x0009c0f801007387 */ /* 0x000fe40000100a00 */
[C---:B----4-:R-:W-:Y:S02]  /*d1b0*/  IMAD.WIDE R78, R242.reuse, 0x4, R78 ;  /* 0x00000004f24e7825 */ /* 0x050fe400078e024e */
[----:B------:R1:W-:Y:S02]  /*d1c0*/  STL.64 [R1+0x9b8], R94 ;  /* 0x0009b85e01007387 */ /* 0x0003e40000100a00 */
[----:B-----5:R-:W-:-:S02]  /*d1d0*/  IMAD.WIDE R70, R242, 0x4, R70 ;  /* 0x00000004f2467825 */ /* 0x020fc400078e0246 */
[----:B------:R2:W-:Y:S04]  /*d1e0*/  LDGSTS.E [R2+0x26000], [R248.64], !P0 ;  /* 0x26000000f8027fae */ /* 0x0005e8000c121844 */
[----:B------:R4:W-:Y:S04]  /*d1f0*/  STL.64 [R1+0x9b0], R78 ;  /* 0x0009b04e01007387 */ /* 0x0009e80000100a00 */
[----:B------:R1:W-:Y:S04]  /*d200*/  LDGSTS.E [R2+0x26200], [R94.64], !P0 ;  /* 0x262000005e027fae */ /* 0x0003e8000c121844 */
[----:B------:R5:W-:Y:S04]  /*d210*/  STL.64 [R1+0x9a8], R70 ;  /* 0x0009a84601007387 */ /* 0x000be80000100a00 */
[----:B------:R4:W-:Y:S04]  /*d220*/  LDGSTS.E [R2+0x26400], [R78.64], !P0 ;  /* 0x264000004e027fae */ /* 0x0009e8000c121844 */
[----:B-1----:R-:W3:Y:S04]  /*d230*/  LDL.LU.64 R94, [R1+0x1c0] ;  /* 0x0001c000015e7983 */ /* 0x002ee80000300a00 */
[----:B------:R5:W-:Y:S01]  /*d240*/  LDGSTS.E [R2+0x26600], [R70.64], !P0 ;  /* 0x2660000046027fae */ /* 0x000be2000c121844 */
[----:B--2---:R-:W-:-:S03]  /*d250*/  IMAD.WIDE R248, R242, 0x4, R142 ;  /* 0x00000004f2f87825 */ /* 0x004fc600078e028e */
[----:B----4-:R-:W2:Y:S04]  /*d260*/  LDL.LU.64 R78, [R1+0x1b8] ;  /* 0x0001b800014e7983 */ /* 0x010ea80000300a00 */
[----:B------:R1:W-:Y:S01]  /*d270*/  LDGSTS.E [R2+0x28000], [R248.64], !P2 ;  /* 0x28000000f8027fae */ /* 0x0003e2000d121844 */
[----:B------:R-:W-:-:S03]  /*d280*/  IMAD.WIDE R142, R242, 0x4, R134 ;  /* 0x00000004f28e7825 */ /* 0x000fc600078e0286 */
[----:B-----5:R-:W4:Y:S04]  /*d290*/  LDL.LU.64 R70, [R1+0x1b0] ;  /* 0x0001b00001467983 */ /* 0x020f280000300a00 */
[----:B------:R5:W-:Y:S01]  /*d2a0*/  LDGSTS.E [R2+0x28200], [R142.64], !P2 ;  /* 0x282000008e027fae */ /* 0x000be2000d121844 */
[----:B------:R-:W-:-:S03]  /*d2b0*/  IMAD.WIDE R134, R242, 0x4, R86 ;  /* 0x00000004f2867825 */ /* 0x000fc600078e0256 */
[----:B------:R-:W4:Y:S01]  /*d2c0*/  LDL.LU.64 R86, [R1+0x1a8] ;  /* 0x0001a80001567983 */ /* 0x000f220000300a00 */
[----:B------:R-:W-:-:S03]  /*d2d0*/  IMAD.WIDE R54, R242, 0x4, R54 ;  /* 0x00000004f2367825 */ /* 0x000fc600078e0236 */
[----:B------:R-:W-:Y:S04]  /*d2e0*/  STL.64 [R1+0x980], R248 ;  /* 0x000980f801007387 */ /* 0x000fe80000100a00 */
[----:B------:R5:W-:Y:S04]  /*d2f0*/  STL.64 [R1+0x978], R142 ;  /* 0x0009788e01007387 */ /* 0x000be80000100a00 */
[----:B------:R-:W-:Y:S04]  /*d300*/  STL.64 [R1+0x970], R134 ;  /* 0x0009708601007387 */ /* 0x000fe80000100a00 */
[----:B------:R1:W-:Y:S04]  /*d310*/  STL.64 [R1+0x968], R54 ;  /* 0x0009683601007387 */ /* 0x0003e80000100a00 */
[----:B-----5:R-:W5:Y:S04]  /*d320*/  LDL.LU.64 R142, [R1+0x180] ;  /* 0x00018000018e7983 */ /* 0x020f680000300a00 */
[----:B------:R1:W-:Y:S04]  /*d330*/  LDGSTS.E [R2+0x28400], [R134.64], !P2 ;  /* 0x2840000086027fae */ /* 0x0003e8000d121844 */
[----:B------:R1:W-:Y:S04]  /*d340*/  LDGSTS.E [R2+0x28600], [R54.64], !P2 ;  /* 0x2860000036027fae */ /* 0x0003e8000d121844 */
[----:B-1----:R-:W5:Y:S04]  /*d350*/  LDL.LU.64 R54, [R1+0x178] ;  /* 0x0001780001367983 */ /* 0x002f680000300a00 */
[----:B------:R-:W5:Y:S01]  /*d360*/  LDL.LU.64 R134, [R1+0x170] ;  /* 0x0001700001867983 */ /* 0x000f620000300a00 */
[----:B------:R-:W-:-:S04]  /*d370*/  IADD3 R0, R243, -0x55, RZ ;  /* 0xffffffabf3007810 */ /* 0x000fc80007ffe0ff */
[----:B------:R-:W-:Y:S01]  /*d380*/  ISETP.GE.U32.AND P5, PT, R0, 0x7fffff6c, PT ;  /* 0x7fffff6c0000780c */ /* 0x000fe20003fa6070 */
[C---:B------:R-:W-:Y:S02]  /*d390*/  IMAD.WIDE R248, R242.reuse, 0x4, R126 ;  /* 0x00000004f2f87825 */ /* 0x040fe400078e027e */
[----:B------:R-:W5:Y:S02]  /*d3a0*/  LDL.LU.64 R126, [R1+0x168] ;  /* 0x00016800017e7983 */ /* 0x000f640000300a00 */
[----:B------:R-:W-:-:S04]  /*d3b0*/  IMAD.WIDE R118, R242, 0x4, R118 ;  /* 0x00000004f2767825 */ /* 0x000fc800078e0276 */
[C---:B------:R-:W-:Y:S01]  /*d3c0*/  IMAD.WIDE R110, R242.reuse, 0x4, R110 ;  /* 0x00000004f26e7825 */ /* 0x040fe200078e026e */
[----:B------:R-:W-:Y:S04]  /*d3d0*/  STL.64 [R1+0x940], R248 ;  /* 0x000940f801007387 */ /* 0x000fe80000100a00 */
[----:B------:R1:W-:Y:S04]  /*d3e0*/  STL.64 [R1+0x938], R118 ;  /* 0x0009387601007387 */ /* 0x0003e80000100a00 */
[----:B------:R1:W-:Y:S04]  /*d3f0*/  LDGSTS.E [R2+0x2a000], [R248.64], !P5 ;  /* 0x2a000000f8027fae */ /* 0x0003e8000e921844 */
[----:B------:R1:W-:Y:S04]  /*d400*/  STL.64 [R1+0x930], R110 ;  /* 0x0009306e01007387 */ /* 0x0003e80000100a00 */
[----:B------:R1:W-:Y:S04]  /*d410*/  LDGSTS.E [R2+0x2a200], [R118.64], !P5 ;  /* 0x2a20000076027fae */ /* 0x0003e8000e921844 */
[----:B------:R1:W-:Y:S01]  /*d420*/  LDGSTS.E [R2+0x2a400], [R110.64], !P5 ;  /* 0x2a4000006e027fae */ /* 0x0003e2000e921844 */
[----:B---3--:R-:W-:-:S05]  /*d430*/  IMAD.WIDE R246, R242, 0x4, R246 ;  /* 0x00000004f2f67825 */ /* 0x008fca00078e02f6 */
[----:B------:R2:W-:Y:S04]  /*d440*/  STL.64 [R1+0x928], R246 ;  /* 0x000928f601007387 */ /* 0x0005e80000100a00 */
[----:B-1----:R-:W3:Y:S04]  /*d450*/  LDL.LU.64 R118, [R1+0x140] ;  /* 0x0001400001767983 */ /* 0x002ee80000300a00 */
[----:B------:R-:W3:Y:S01]  /*d460*/  LDL.LU.64 R110, [R1+0x138] ;  /* 0x00013800016e7983 */ /* 0x000ee20000300a00 */
[----:B------:R-:W-:-:S03]  /*d470*/  IADD3 R0, R243, -0x59, RZ ;  /* 0xffffffa7f3007810 */ /* 0x000fc60007ffe0ff */
[----:B------:R2:W-:Y:S01]  /*d480*/  LDGSTS.E [R2+0x2a600], [R246.64], !P5 ;  /* 0x2a600000f6027fae */ /* 0x0005e2000e921844 */
[----:B------:R-:W-:Y:S02]  /*d490*/  ISETP.GE.U32.AND P0, PT, R0, 0x7fffff68, PT ;  /* 0x7fffff680000780c */ /* 0x000fe40003f06070 */
[----:B------:R-:W-:-:S04]  /*d4a0*/  IADD3 R0, R243, -0x5d, RZ ;  /* 0xffffffa3f3007810 */ /* 0x000fc80007ffe0ff */
[----:B------:R-:W-:Y:S01]  /*d4b0*/  ISETP.GE.U32.AND P2, PT, R0, 0x7fffff64, PT ;  /* 0x7fffff640000780c */ /* 0x000fe20003f46070 */
[----:B------:R-:W-:-:S06]  /*d4c0*/  IMAD.WIDE R248, R242, 0x4, R94 ;  /* 0x00000004f2f87825 */ /* 0x000fcc00078e025e */
[----:B------:R5:W-:Y:S01]  /*d4d0*/  LDGSTS.E [R2+0x2c000], [R248.64], !P0 ;  /* 0x2c000000f8027fae */ /* 0x000be2000c121844 */
[----:B--2---:R-:W-:-:S03]  /*d4e0*/  IMAD.WIDE R246, R242, 0x4, R78 ;  /* 0x00000004f2f67825 */ /* 0x004fc600078e024e */
[----:B------:R-:W2:Y:S04]  /*d4f0*/  LDL.LU.64 R78, [R1+0x130] ;  /* 0x00013000014e7983 */ /* 0x000ea80000300a00 */
[----:B------:R5:W-:Y:S01]  /*d500*/  STL.64 [R1+0x900], R248 ;  /* 0x000900f801007387 */ /* 0x000be20000100a00 */
[----:B----4-:R-:W-:-:S03]  /*d510*/  IMAD.WIDE R94, R242, 0x4, R70 ;  /* 0x00000004f25e7825 */ /* 0x010fc600078e0246 */
[----:B------:R-:W4:Y:S04]  /*d520*/  LDL.LU.64 R70, [R1+0x128] ;  /* 0x0001280001467983 */ /* 0x000f280000300a00 */
[----:B------:R-:W-:Y:S01]  /*d530*/  STL.64 [R1+0x8f8], R246 ;  /* 0x0008f8f601007387 */ /* 0x000fe20000100a00 */
[----:B------:R-:W-:-:S03]  /*d540*/  IMAD.WIDE R86, R242, 0x4, R86 ;  /* 0x00000004f2567825 */ /* 0x000fc600078e0256 */
[----:B------:R1:W-:Y:S04]  /*d550*/  STL.64 [R1+0x8f0], R94 ;  /* 0x0008f05e01007387 */ /* 0x0003e80000100a00 */
[----:B------:R1:W-:Y:S04]  /*d560*/  LDGSTS.E [R2+0x2c200], [R246.64], !P0 ;  /* 0x2c200000f6027fae */ /* 0x0003e8000c121844 */
[----:B------:R1:W-:Y:S04]  /*d570*/  STL.64 [R1+0x8e8], R86 ;  /* 0x0008e85601007387 */ /* 0x0003e80000100a00 */
[----:B------:R1:W-:Y:S04]  /*d580*/  LDGSTS.E [R2+0x2c400], [R94.64], !P0 ;  /* 0x2c4000005e027fae */ /* 0x0003e8000c121844 */
[----:B------:R5:W-:Y:S02]  /*d590*/  LDGSTS.E [R2+0x2c600], [R86.64], !P0 ;  /* 0x2c60000056027fae */ /* 0x000be4000c121844 */
[----:B-----5:R-:W-:-:S02]  /*d5a0*/  IMAD.WIDE R248, R242, 0x4, R142 ;  /* 0x00000004f2f87825 */ /* 0x020fc400078e028e */
[----:B-1----:R-:W5:Y:S04]  /*d5b0*/  LDL.LU.64 R94, [R1+0x118] ;  /* 0x00011800015e7983 */ /* 0x002f680000300a00 */
[----:B------:R-:W5:Y:S04]  /*d5c0*/  LDL.LU.64 R86, [R1+0x110] ;  /* 0x0001100001567983 */ /* 0x000f680000300a00 */
[----:B------:R-:W5:Y:S04]  /*d5d0*/  LDL.LU.64 R142, [R1+0x108] ;  /* 0x00010800018e7983 */ /* 0x000f680000300a00 */
[----:B------:R-:W-:Y:S01]  /*d5e0*/  STL.64 [R1+0x8c0], R248 ;  /* 0x0008c0f801007387 */ /* 0x000fe20000100a00 */
[----:B------:R-:W-:-:S03]  /*d5f0*/  IMAD.WIDE R54, R242, 0x4, R54 ;  /* 0x00000004f2367825 */ /* 0x000fc600078e0236 */
[----:B------:R3:W-:Y:S01]  /*d600*/  LDGSTS.E [R2+0x2e000], [R248.64], !P2 ;  /* 0x2e000000f8027fae */ /* 0x0007e2000d121844 */
[----:B------:R-:W-:-:S03]  /*d610*/  IMAD.WIDE R246, R242, 0x4, R134 ;  /* 0x00000004f2f67825 */ /* 0x000fc600078e0286 */
[----:B------:R1:W-:Y:S04]  /*d620*/  LDGSTS.E [R2+0x2e200], [R54.64], !P2 ;  /* 0x2e20000036027fae */ /* 0x0003e8000d121844 */
[----:B------:R-:W5:Y:S04]  /*d630*/  LDL.LU.64 R134, [R1+0x100] ;  /* 0x0001000001867983 */ /* 0x000f680000300a00 */
[----:B------:R1:W-:Y:S04]  /*d640*/  STL.64 [R1+0x8b0], R54 ;  /* 0x0008b03601007387 */ /* 0x0003e80000100a00 */
[----:B------:R-:W-:Y:S01]  /*d650*/  STL.64 [R1+0x880], R246 ;  /* 0x000880f601007387 */ /* 0x000fe20000100a00 */
[----:B------:R-:W-:-:S03]  /*d660*/  IMAD.WIDE R126, R242, 0x4, R126 ;  /* 0x00000004f27e7825 */ /* 0x000fc600078e027e */
[----:B------:R3:W-:Y:S04]  /*d670*/  LDGSTS.E [R2+0x2e400], [R246.64], !P2 ;  /* 0x2e400000f6027fae */ /* 0x0007e8000d121844 */
[----:B-1----:R-:W5:Y:S04]  /*d680*/  LDL.LU.64 R54, [R1+0xf8] ;  /* 0x0000f80001367983 */ /* 0x002f680000300a00 */
[----:B------:R1:W-:Y:S04]  /*d690*/  STL.64 [R1+0x878], R126 ;  /* 0x0008787e01007387 */ /* 0x0003e80000100a00 */
[----:B------:R1:W-:Y:S04]  /*d6a0*/  LDGSTS.E [R2+0x2e600], [R126.64], !P2 ;  /* 0x2e6000007e027fae */ /* 0x0003e8000d121844 */
[----:B-1----:R-:W5:Y:S01]  /*d6b0*/  LDL.LU.64 R126, [R1+0xf0] ;  /* 0x0000f000017e7983 */ /* 0x002f620000300a00 */
[----:B---3--:R-:W-:-:S03]  /*d6c0*/  IMAD.WIDE R248, R242, 0x4, R118 ;  /* 0x00000004f2f87825 */ /* 0x008fc600078e0276 */
[----:B------:R-:W3:Y:S01]  /*d6d0*/  LDL.LU.64 R118, [R1+0xe8] ;  /* 0x0000e80001767983 */ /* 0x000ee20000300a00 */
[----:B------:R-:W-:-:S03]  /*d6e0*/  IMAD.WIDE R246, R242, 0x4, R110 ;  /* 0x00000004f2f67825 */ /* 0x000fc600078e026e */
[----:B------:R-:W-:Y:S04]  /*d6f0*/  STL.64 [R1+0x688], R248 ;  /* 0x000688f801007387 */ /* 0x000fe80000100a00 */
[----:B------:R-:W3:Y:S01]  /*d700*/  LDL.LU.64 R110, [R1+0xe0] ;  /* 0x0000e000016e7983 */ /* 0x000ee20000300a00 */
[----:B------:R-:W-:-:S04]  /*d710*/  IADD3 R0, R243, -0x61, RZ ;  /* 0xffffff9ff3007810 */ /* 0x000fc80007ffe0ff */
[----:B------:R-:W-:Y:S02]  /*d720*/  ISETP.GE.U32.AND P5, PT, R0, 0x7fffff60, PT ;  /* 0x7fffff600000780c */ /* 0x000fe40003fa6070 */
[----:B------:R-:W-:Y:S01]  /*d730*/  IADD3 R0, R243, -0x65, RZ ;  /* 0xffffff9bf3007810 */ /* 0x000fe20007ffe0ff */
[----:B------:R-:W-:Y:S03]  /*d740*/  STL.64 [R1+0x680], R246 ;  /* 0x000680f601007387 */ /* 0x000fe60000100a00 */
[----:B------:R-:W-:-:S07]  /*d750*/  ISETP.GE.U32.AND P0, PT, R0, 0x7fffff5c, PT ;  /* 0x7fffff5c0000780c */ /* 0x000fce0003f06070 */
[----:B------:R5:W-:Y:S04]  /*d760*/  LDGSTS.E [R2+0x30000], [R248.64], !P5 ;  /* 0x30000000f8027fae */ /* 0x000be8000e921844 */
[----:B------:R1:W-:Y:S01]  /*d770*/  LDGSTS.E [R2+0x30200], [R246.64], !P5 ;  /* 0x30200000f6027fae */ /* 0x0003e2000e921844 */
[----:B--2---:R-:W-:-:S04]  /*d780*/  IMAD.WIDE R78, R242, 0x4, R78 ;  /* 0x00000004f24e7825 */ /* 0x004fc800078e024e */
[C---:B----4-:R-:W-:Y:S01]  /*d790*/  IMAD.WIDE R70, R242.reuse, 0x4, R70 ;  /* 0x00000004f2467825 */ /* 0x050fe200078e0246 */
[----:B------:R2:W-:Y:S04]  /*d7a0*/  STL.64 [R1+0x670], R78 ;  /* 0x0006704e01007387 */ /* 0x0005e80000100a00 */
[----:B------:R4:W-:Y:S04]  /*d7b0*/  STL.64 [R1+0x668], R70 ;  /* 0x0006684601007387 */ /* 0x0009e80000100a00 */
[----:B------:R2:W-:Y:S04]  /*d7c0*/  LDGSTS.E [R2+0x30400], [R78.64], !P5 ;  /* 0x304000004e027fae */ /* 0x0005e8000e921844 */
[----:B------:R4:W-:Y:S04]  /*d7d0*/  LDGSTS.E [R2+0x30600], [R70.64], !P5 ;  /* 0x3060000046027fae */ /* 0x0009e8000e921844 */
[----:B--2---:R-:W2:Y:S04]  /*d7e0*/  LDL.LU.64 R78, [R1+0xd8] ;  /* 0x0000d800014e7983 */ /* 0x004ea80000300a00 */
[----:B----4-:R-:W4:Y:S01]  /*d7f0*/  LDL.LU.64 R70, [R1+0xd0] ;  /* 0x0000d00001467983 */ /* 0x010f220000300a00 */
[----:B-----5:R-:W-:-:S03]  /*d800*/  IMAD.WIDE R248, R242, 0x4, R94 ;  /* 0x00000004f2f87825 */ /* 0x020fc600078e025e */
[----:B------:R-:W4:Y:S01]  /*d810*/  LDL.LU.64 R94, [R1+0xc8] ;  /* 0x0000c800015e7983 */ /* 0x000f220000300a00 */
[----:B-1----:R-:W-:-:S03]  /*d820*/  IMAD.WIDE R246, R242, 0x4, R86 ;  /* 0x00000004f2f67825 */ /* 0x002fc600078e0256 */
[----:B------:R-:W4:Y:S01]  /*d830*/  LDL.LU.64 R86, [R1+0xc0] ;  /* 0x0000c00001567983 */ /* 0x000f220000300a00 */
[----:B------:R-:W-:-:S03]  /*d840*/  IMAD.WIDE R142, R242, 0x4, R142 ;  /* 0x00000004f28e7825 */ /* 0x000fc600078e028e */
[----:B------:R-:W-:Y:S04]  /*d850*/  STL.64 [R1+0x660], R248 ;  /* 0x000660f801007387 */ /* 0x000fe80000100a00 */
[----:B------:R1:W-:Y:S04]  /*d860*/  LDGSTS.E [R2+0x32000], [R248.64], !P0 ;  /* 0x32000000f8027fae */ /* 0x0003e8000c121844 */
[----:B------:R1:W-:Y:S04]  /*d870*/  STL.64 [R1+0x650], R246 ;  /* 0x000650f601007387 */ /* 0x0003e80000100a00 */
[----:B------:R1:W-:Y:S01]  /*d880*/  LDGSTS.E [R2+0x32200], [R246.64], !P0 ;  /* 0x32200000f6027fae */ /* 0x0003e2000c121844 */
[----:B------:R-:W-:-:S03]  /*d890*/  IMAD.WIDE R134, R242, 0x4, R134 ;  /* 0x00000004f2867825 */ /* 0x000fc600078e0286 */
[----:B------:R1:W-:Y:S04]  /*d8a0*/  STL.64 [R1+0x648], R142 ;  /* 0x0006488e01007387 */ /* 0x0003e80000100a00 */
[----:B------:R1:W-:Y:S04]  /*d8b0*/  STL.64 [R1+0x640], R134 ;  /* 0x0006408601007387 */ /* 0x0003e80000100a00 */
[----:B------:R1:W-:Y:S04]  /*d8c0*/  LDGSTS.E [R2+0x32400], [R142.64], !P0 ;  /* 0x324000008e027fae */ /* 0x0003e8000c121844 */
[----:B------:R-:W4:Y:S01]  /*d8d0*/  LDL.LU.64 R250, [R1+0xb8] ;  /* 0x0000b80001fa7983 */ /* 0x000f220000300a00 */
[----:B-1----:R-:W-:-:S03]  /*d8e0*/  IMAD.WIDE R246, R242, 0x4, R54 ;  /* 0x00000004f2f67825 */ /* 0x002fc600078e0236 */
[----:B------:R1:W-:Y:S04]  /*d8f0*/  LDGSTS.E [R2+0x32600], [R134.64], !P0 ;  /* 0x3260000086027fae */ /* 0x0003e8000c121844 */
[----:B------:R-:W4:Y:S04]  /*d900*/  LDL.LU.64 R142, [R1+0xb0] ;  /* 0x0000b000018e7983 */ /* 0x000f280000300a00 */
[----:B-1----:R-:W4:Y:S04]  /*d910*/  LDL.LU.64 R134, [R1+0xa8] ;  /* 0x0000a80001867983 */ /* 0x002f280000300a00 */
[----:B------:R-:W-:Y:S04]  /*d920*/  STL.64 [R1+0x628], R246 ;  /* 0x000628f601007387 */ /* 0x000fe80000100a00 */
[----:B------:R-:W4:Y:S01]  /*d930*/  LDL.LU.64 R54, [R1+0xa0] ;  /* 0x0000a00001367983 */ /* 0x000f220000300a00 */
[----:B------:R-:W-:-:S04]  /*d940*/  IADD3 R0, R243, -0x69, RZ ;  /* 0xffffff97f3007810 */ /* 0x000fc80007ffe0ff */
[----:B------:R-:W-:Y:S01]  /*d950*/  ISETP.GE.U32.AND P2, PT, R0, 0x7fffff58, PT ;  /* 0x7fffff580000780c */ /* 0x000fe20003f46070 */
[----:B------:R-:W-:-:S05]  /*d960*/  IMAD.WIDE R126, R242, 0x4, R126 ;  /* 0x00000004f27e7825 */ /* 0x000fca00078e027e */
[----:B------:R1:W-:Y:S07]  /*d970*/  STL.64 [R1+0x620], R126 ;  /* 0x0006207e01007387 */ /* 0x0003ee0000100a00 */
[----:B------:R2:W-:Y:S04]  /*d980*/  LDGSTS.E [R2+0x34000], [R246.64], !P2 ;  /* 0x34000000f6027fae */ /* 0x0005e8000d121844 */
[----:B------:R1:W-:Y:S01]  /*d990*/  LDGSTS.E [R2+0x34200], [R126.64], !P2 ;  /* 0x342000007e027fae */ /* 0x0003e2000d121844 */
[----:B---3--:R-:W-:-:S04]  /*d9a0*/  IMAD.WIDE R118, R242, 0x4, R118 ;  /* 0x00000004f2767825 */ /* 0x008fc800078e0276 */
[----:B------:R-:W-:Y:S01]  /*d9b0*/  IMAD.WIDE R110, R242, 0x4, R110 ;  /* 0x00000004f26e7825 */ /* 0x000fe200078e026e */
[----:B------:R-:W-:Y:S04]  /*d9c0*/  STL.64 [R1+0x608], R118 ;  /* 0x0006087601007387 */ /* 0x000fe80000100a00 */
[----:B------:R3:W-:Y:S04]  /*d9d0*/  STL.64 [R1+0x600], R110 ;  /* 0x0006006e01007387 */ /* 0x0007e80000100a00 */
[----:B-1----:R-:W5:Y:S01]  /*d9e0*/  LDL.LU.64 R126, [R1+0x98] ;  /* 0x00009800017e7983 */ /* 0x002f620000300a00 */
[----:B------:R-:W-:-:S03]  /*d9f0*/  IADD3 R0, R243, -0x6d, RZ ;  /* 0xffffff93f3007810 */ /* 0x000fc60007ffe0ff */
[----:B------:R4:W-:Y:S01]  /*da00*/  LDGSTS.E [R2+0x34400], [R118.64], !P2 ;  /* 0x3440000076027fae */ /* 0x0009e2000d121844 */
[----:B------:R-:W-:Y:S02]  /*da10*/  ISETP.GE.U32.AND P5, PT, R0, 0x7fffff54, PT ;  /* 0x7fffff540000780c */ /* 0x000fe40003fa6070 */
[----:B------:R-:W-:Y:S01]  /*da20*/  IADD3 R0, R243, -0x71, RZ ;  /* 0xffffff8ff3007810 */ /* 0x000fe20007ffe0ff */
[----:B------:R3:W-:Y:S03]  /*da30*/  LDGSTS.E [R2+0x34600], [R110.64], !P2 ;  /* 0x346000006e027fae */ /* 0x0007e6000d121844 */
[----:B------:R-:W-:Y:S01]  /*da40*/  ISETP.GE.U32.AND P0, PT, R0, 0x7fffff50, PT ;  /* 0x7fffff500000780c */ /* 0x000fe20003f06070 */
[----:B---3--:R-:W3:Y:S01]  /*da50*/  LDL.LU.64 R110, [R1+0x90] ;  /* 0x00009000016e7983 */ /* 0x008ee20000300a00 */
[----:B--2---:R-:W-:-:S03]  /*da60*/  IMAD.WIDE R246, R242, 0x4, R78 ;  /* 0x00000004f2f67825 */ /* 0x004fc600078e024e */
[----:B------:R-:W2:Y:S01]  /*da70*/  LDL.LU.64 R78, [R1+0x88] ;  /* 0x00008800014e7983 */ /* 0x000ea20000300a00 */
[----:B----4-:R-:W-:-:S03]  /*da80*/  IMAD.WIDE R118, R242, 0x4, R70 ;  /* 0x00000004f2767825 */ /* 0x010fc600078e0246 */
[----:B------:R1:W-:Y:S04]  /*da90*/  STL.64 [R1+0x5e8], R246 ;  /* 0x0005e8f601007387 */ /* 0x0003e80000100a00 */
[----:B------:R-:W4:Y:S01]  /*daa0*/  LDL.LU.64 R70, [R1+0x80] ;  /* 0x0000800001467983 */ /* 0x000f220000300a00 */
[----:B------:R-:W-:-:S03]  /*dab0*/  IMAD.WIDE R94, R242, 0x4, R94 ;  /* 0x00000004f25e7825 */ /* 0x000fc600078e025e */
[----:B------:R1:W-:Y:S01]  /*dac0*/  STL.64 [R1+0x5e0], R118 ;  /* 0x0005e07601007387 */ /* 0x0003e20000100a00 */
[----:B------:R-:W-:-:S03]  /*dad0*/  IMAD.WIDE R86, R242, 0x4, R86 ;  /* 0x00000004f2567825 */ /* 0x000fc600078e0256 */
[----:B------:R1:W-:Y:S04]  /*dae0*/  STL.64 [R1+0x5d0], R94 ;  /* 0x0005d05e01007387 */ /* 0x0003e80000100a00 */
[----:B------:R1:W-:Y:S04]  /*daf0*/  LDGSTS.E [R2+0x36000], [R246.64], !P5 ;  /* 0x36000000f6027fae */ /* 0x0003e8000e921844 */
[----:B------:R1:W-:Y:S04]  /*db00*/  STL.64 [R1+0x5c8], R86 ;  /* 0x0005c85601007387 */ /* 0x0003e80000100a00 */
[----:B------:R1:W-:Y:S04]  /*db10*/  LDGSTS.E [R2+0x36200], [R118.64], !P5 ;  /* 0x3620000076027fae */ /* 0x0003e8000e921844 */
[----:B-1----:R-:W4:Y:S04]  /*db20*/  LDL.LU.64 R246, [R1+0x78] ;  /* 0x0000780001f67983 */ /* 0x002f280000300a00 */
[----:B------:R1:W-:Y:S04]  /*db30*/  LDGSTS.E [R2+0x36400], [R94.64], !P5 ;  /* 0x364000005e027fae */ /* 0x0003e8000e921844 */
[----:B------:R-:W4:Y:S04]  /*db40*/  LDL.LU.64 R118, [R1+0x70] ;  /* 0x0000700001767983 */ /* 0x000f280000300a00 */
[----:B------:R1:W-:Y:S01]  /*db50*/  LDGSTS.E [R2+0x36600], [R86.64], !P5 ;  /* 0x3660000056027fae */ /* 0x0003e2000e921844 */
[----:B------:R-:W-:-:S03]  /*db60*/  IMAD.WIDE R248, R242, 0x4, R250 ;  /* 0x00000004f2f87825 */ /* 0x000fc600078e02fa */
[----:B-1----:R-:W4:Y:S04]  /*db70*/  LDL.LU.64 R94, [R1+0x68] ;  /* 0x00006800015e7983 */ /* 0x002f280000300a00 */
[----:B------:R5:W-:Y:S01]  /*db80*/  LDGSTS.E [R2+0x38000], [R248.64], !P0 ;  /* 0x38000000f8027fae */ /* 0x000be2000c121844 */
[----:B------:R-:W-:-:S03]  /*db90*/  IMAD.WIDE R142, R242, 0x4, R142 ;  /* 0x00000004f28e7825 */ /* 0x000fc600078e028e */
[----:B------:R-:W4:Y:S04]  /*dba0*/  LDL.LU.64 R86, [R1+0x60] ;  /* 0x0000600001567983 */ /* 0x000f280000300a00 */
[----:B------:R-:W-:Y:S01]  /*dbb0*/  STL.64 [R1+0x5c0], R248 ;  /* 0x0005c0f801007387 */ /* 0x000fe20000100a00 */
[----:B------:R-:W-:-:S03]  /*dbc0*/  IMAD.WIDE R134, R242, 0x4, R134 ;  /* 0x00000004f2867825 */ /* 0x000fc600078e0286 */
[----:B------:R-:W-:Y:S04]  /*dbd0*/  STL.64 [R1+0x2f8], R142 ;  /* 0x0002f88e01007387 */ /* 0x000fe80000100a00 */
[----:B------:R1:W-:Y:S01]  /*dbe0*/  LDGSTS.E [R2+0x38200], [R142.64], !P0 ;  /* 0x382000008e027fae */ /* 0x0003e2000c121844 */
[----:B------:R-:W-:-:S03]  /*dbf0*/  IMAD.WIDE R54, R242, 0x4, R54 ;  /* 0x00000004f2367825 */ /* 0x000fc600078e0236 */
[----:B------:R-:W-:Y:S04]  /*dc00*/  STL.64 [R1+0x2f0], R134 ;  /* 0x0002f08601007387 */ /* 0x000fe80000100a00 */
[----:B------:R1:W-:Y:S04]  /*dc10*/  LDGSTS.E [R2+0x38400], [R134.64], !P0 ;  /* 0x3840000086027fae */ /* 0x0003e8000c121844 */
[----:B------:R1:W-:Y:S04]  /*dc20*/  STL.64 [R1+0x2e8], R54 ;  /* 0x0002e83601007387 */ /* 0x0003e80000100a00 */
[----:B------:R1:W-:Y:S04]  /*dc30*/  LDGSTS.E [R2+0x38600], [R54.64], !P0 ;  /* 0x3860000036027fae */ /* 0x0003e8000c121844 */
[----:B-1----:R-:W4:Y:S04]  /*dc40*/  LDL.LU.64 R54, [R1+0x58] ;  /* 0x0000580001367983 */ /* 0x002f280000300a00 */
[----:B------:R-:W4:Y:S04]  /*dc50*/  LDL.LU.64 R142, [R1+0x50] ;  /* 0x00005000018e7983 */ /* 0x000f280000300a00 */
[----:B------:R-:W4:Y:S01]  /*dc60*/  LDL.LU.64 R134, [R1+0x48] ;  /* 0x0000480001867983 */ /* 0x000f220000300a00 */
[----:B-----5:R-:W-:-:S03]  /*dc70*/  IMAD.WIDE R248, R242, 0x4, R126 ;  /* 0x00000004f2f87825 */ /* 0x020fc600078e027e */
[----:B------:R-:W5:Y:S01]  /*dc80*/  LDL.LU.64 R126, [R1+0x40] ;  /* 0x00004000017e7983 */ /* 0x000f620000300a00 */
[----:B------:R-:W-:-:S04]  /*dc90*/  IADD3 R0, R243, -0x75, RZ ;  /* 0xffffff8bf3007810 */ /* 0x000fc80007ffe0ff */
[----:B------:R-:W-:Y:S02]  /*dca0*/  ISETP.GE.U32.AND P2, PT, R0, 0x7fffff4c, PT ;  /* 0x7fffff4c0000780c */ /* 0x000fe40003f46070 */
[C---:B------:R-:W-:Y:S01]  /*dcb0*/  IADD3 R0, R243.reuse, -0x79, RZ ;  /* 0xffffff87f3007810 */ /* 0x040fe20007ffe0ff */
[----:B------:R-:W-:Y:S03]  /*dcc0*/  STL.64 [R1+0x1c0], R248 ;  /* 0x0001c0f801007387 */ /* 0x000fe60000100a00 */
[----:B------:R-:W-:Y:S02]  /*dcd0*/  ISETP.GE.U32.AND P5, PT, R0, 0x7fffff48, PT ;  /* 0x7fffff480000780c */ /* 0x000fe40003fa6070 */
[----:B------:R-:W-:Y:S01]  /*dce0*/  IADD3 R0, R243, -0x7d, RZ ;  /* 0xffffff83f3007810 */ /* 0x000fe20007ffe0ff */
[----:B---3--:R-:W-:-:S04]  /*dcf0*/  IMAD.WIDE R110, R242, 0x4, R110 ;  /* 0x00000004f26e7825 */ /* 0x008fc800078e026e */
[----:B------:R1:W-:Y:S04]  /*dd00*/  LDGSTS.E [R2+0x3a000], [R248.64], !P2 ;  /* 0x3a000000f8027fae */ /* 0x0003e8000d121844 */
[----:B------:R3:W-:Y:S01]  /*dd10*/  STL.64 [R1+0x180], R110 ;  /* 0x0001806e01007387 */ /* 0x0007e20000100a00 */
[----:B------:R-:W-:-:S03]  /*dd20*/  ISETP.GE.U32.AND P0, PT, R0, 0x7fffff44, PT ;  /* 0x7fffff440000780c */ /* 0x000fc60003f06070 */
[----:B------:R3:W-:Y:S01]  /*dd30*/  LDGSTS.E [R2+0x3a200], [R110.64], !P2 ;  /* 0x3a2000006e027fae */ /* 0x0007e2000d121844 */
[----:B--2---:R-:W-:-:S04]  /*dd40*/  IMAD.WIDE R78, R242, 0x4, R78 ;  /* 0x00000004f24e7825 */ /* 0x004fc800078e024e */
[C---:B----4-:R-:W-:Y:S01]  /*dd50*/  IMAD.WIDE R70, R242.reuse, 0x4, R70 ;  /* 0x00000004f2467825 */ /* 0x050fe200078e0246 */
[----:B------:R2:W-:Y:S04]  /*dd60*/  STL.64 [R1+0x178], R78 ;  /* 0x0001784e01007387 */ /* 0x0005e80000100a00 */
[----:B------:R4:W-:Y:S04]  /*dd70*/  STL.64 [R1+0x140], R70 ;  /* 0x0001404601007387 */ /* 0x0009e80000100a00 */
[----:B---3--:R-:W3:Y:S04]  /*dd80*/  LDL.LU.64 R110, [R1+0x320] ;  /* 0x00032000016e7983 */ /* 0x008ee80000300a00 */
[----:B------:R2:W-:Y:S04]  /*dd90*/  LDGSTS.E [R2+0x3a400], [R78.64], !P2 ;  /* 0x3a4000004e027fae */ /* 0x0005e8000d121844 */
[----:B------:R4:W-:Y:S01]  /*dda0*/  LDGSTS.E [R2+0x3a600], [R70.64], !P2 ;  /* 0x3a60000046027fae */ /* 0x0009e2000d121844 */
[----:B-1----:R-:W-:-:S03]  /*ddb0*/  IMAD.WIDE R248, R242, 0x4, R246 ;  /* 0x00000004f2f87825 */ /* 0x002fc600078e02f6 */
[----:B--2---:R-:W2:Y:S04]  /*ddc0*/  LDL.LU.64 R78, [R1+0x318] ;  /* 0x00031800014e7983 */ /* 0x004ea80000300a00 */
[----:B----4-:R-:W4:Y:S01]  /*ddd0*/  LDL.LU.64 R70, [R1+0x310] ;  /* 0x0003100001467983 */ /* 0x010f220000300a00 */
[----:B------:R-:W-:-:S03]  /*dde0*/  IMAD.WIDE R246, R242, 0x4, R118 ;  /* 0x00000004f2f67825 */ /* 0x000fc600078e0276 */
[----:B------:R-:W-:Y:S04]  /*ddf0*/  STL.64 [R1+0x138], R248 ;  /* 0x000138f801007387 */ /* 0x000fe80000100a00 */
[----:B------:R-:W4:Y:S01]  /*de00*/  LDL.LU.64 R118, [R1+0x308] ;  /* 0x0003080001767983 */ /* 0x000f220000300a00 */
[----:B------:R-:W-:-:S03]  /*de10*/  IMAD.WIDE R94, R242, 0x4, R94 ;  /* 0x00000004f25e7825 */ /* 0x000fc600078e025e */
[----:B------:R-:W-:Y:S04]  /*de20*/  STL.64 [R1+0x130], R246 ;  /* 0x000130f601007387 */ /* 0x000fe80000100a00 */
[----:B------:R1:W-:Y:S01]  /*de30*/  LDGSTS.E [R2+0x3c000], [R248.64], !P5 ;  /* 0x3c000000f8027fae */ /* 0x0003e2000e921844 */
[----:B------:R-:W-:-:S03]  /*de40*/  IMAD.WIDE R86, R242, 0x4, R86 ;  /* 0x00000004f2567825 */ /* 0x000fc600078e0256 */
[----:B------:R1:W-:Y:S04]  /*de50*/  STL.64 [R1+0xb0], R94 ;  /* 0x0000b05e01007387 */ /* 0x0003e80000100a00 */
[----:B------:R1:W-:Y:S04]  /*de60*/  LDGSTS.E [R2+0x3c200], [R246.64], !P5 ;  /* 0x3c200000f6027fae */ /* 0x0003e8000e921844 */
[----:B------:R1:W-:Y:S04]  /*de70*/  STL.64 [R1+0xa8], R86 ;  /* 0x0000a85601007387 */ /* 0x0003e80000100a00 */
[----:B------:R1:W-:Y:S04]  /*de80*/  LDGSTS.E [R2+0x3c400], [R94.64], !P5 ;  /* 0x3c4000005e027fae */ /* 0x0003e8000e921844 */
[----:B------:R1:W-:Y:S04]  /*de90*/  LDGSTS.E [R2+0x3c600], [R86.64], !P5 ;  /* 0x3c60000056027fae */ /* 0x0003e8000e921844 */
[----:B-1----:R-:W4:Y:S04]  /*dea0*/  LDL.LU.64 R94, [R1+0x2e0] ;  /* 0x0002e000015e7983 */ /* 0x002f280000300a00 */
[----:B------:R-:W4:Y:S04]  /*deb0*/  LDL.LU.64 R86, [R1+0x2d8] ;  /* 0x0002d80001567983 */ /* 0x000f280000300a00 */
[----:B------:R-:W4:Y:S01]  /*dec0*/  LDL.LU.64 R246, [R1+0x2d0] ;  /* 0x0002d00001f67983 */ /* 0x000f220000300a00 */
[----:B------:R-:W-:-:S05]  /*ded0*/  IMAD.WIDE R54, R242, 0x4, R54 ;  /* 0x00000004f2367825 */ /* 0x000fca00078e0236 */
[----:B------:R1:W-:Y:S04]  /*dee0*/  STL.64 [R1+0xa0], R54 ;  /* 0x0000a03601007387 */ /* 0x0003e80000100a00 */
[----:B------:R1:W-:Y:S04]  /*def0*/  LDGSTS.E [R2+0x3e000], [R54.64], !P0 ;  /* 0x3e00000036027fae */ /* 0x0003e8000c121844 */
[----:B-1----:R-:W1:Y:S01]  /*df00*/  S2R R55, SR_TID.X ;  /* 0x0000000000377919 */ /* 0x002e620000002100 */
[----:B------:R-:W-:-:S04]  /*df10*/  IMAD.WIDE R248, R242, 0x4, R142 ;  /* 0x00000004f2f87825 */ /* 0x000fc800078e028e */
[----:B------:R-:W-:Y:S01]  /*df20*/  IMAD.WIDE R134, R242, 0x4, R134 ;  /* 0x00000004f2867825 */ /* 0x000fe200078e0286 */
[----:B------:R-:W-:Y:S04]  /*df30*/  STL.64 [R1+0x50], R248 ;  /* 0x000050f801007387 */ /* 0x000fe80000100a00 */
[----:B------:R-:W4:Y:S04]  /*df40*/  LDL.LU.64 R142, [R1+0x2c8] ;  /* 0x0002c800018e7983 */ /* 0x000f280000300a00 */
[----:B------:R3:W-:Y:S04]  /*df50*/  LDGSTS.E [R2+0x3e200], [R248.64], !P0 ;  /* 0x3e200000f8027fae */ /* 0x0007e8000c121844 */
[----:B------:R-:W-:Y:S04]  /*df60*/  STL.64 [R1+0x48], R134 ;  /* 0x0000488601007387 */ /* 0x000fe80000100a00 */
[----:B------:R2:W-:Y:S01]  /*df70*/  LDGSTS.E [R2+0x3e400], [R134.64], !P0 ;  /* 0x3e40000086027fae */ /* 0x0005e2000c121844 */
[----:B-1----:R-:W-:-:S05]  /*df80*/  LOP3.LUT R55, R55, 0x7f, RZ, 0xc0, !PT ;  /* 0x0000007f37377812 */ /* 0x002fca00078ec0ff */
[----:B------:R-:W-:Y:S02]  /*df90*/  IMAD.SHL.U32 R62, R55, 0x4, RZ ;  /* 0x00000004373e7824 */ /* 0x000fe400078e00ff */
[----:B-----5:R-:W-:-:S05]  /*dfa0*/  IMAD.WIDE R126, R242, 0x4, R126 ;  /* 0x00000004f27e7825 */ /* 0x020fca00078e027e */
[----:B------:R1:W-:Y:S04]  /*dfb0*/  STL.64 [R1+0x40], R126 ;  /* 0x0000407e01007387 */ /* 0x0003e80000100a00 */
[----:B------:R1:W-:Y:S04]  /*dfc0*/  LDGSTS.E [R2+0x3e600], [R126.64], !P0 ;  /* 0x3e6000007e027fae */ /* 0x0003e8000c121844 */
[----:B-1----:R-:W5:Y:S04]  /*dfd0*/  LDL.LU.64 R126, [R1+0x2a0] ;  /* 0x0002a000017e7983 */ /* 0x002f680000300a00 */
[----:B------:R-:W5:Y:S01]  /*dfe0*/  LDL.LU.64 R54, [R1+0x298] ;  /* 0x0002980001367983 */ /* 0x000f620000300a00 */
[----:B------:R-:W-:-:S04]  /*dff0*/  IADD3 R0, R243, -0x42, RZ ;  /* 0xffffffbef3007810 */ /* 0x000fc80007ffe0ff */
[----:B------:R-:W-:Y:S02]  /*e000*/  ISETP.GE.U32.AND P2, PT, R0, 0x7fffff7f, PT ;  /* 0x7fffff7f0000780c */ /* 0x000fe40003f46070 */
[----:B------:R-:W-:Y:S02]  /*e010*/  LOP3.LUT R62, R62, 0x20, RZ, 0x3c, !PT ;  /* 0x000000203e3e7812 */ /* 0x000fe400078e3cff */
[----:B------:R-:W-:Y:S01]  /*e020*/  IADD3 R0, R243, -0x46, RZ ;  /* 0xffffffbaf3007810 */ /* 0x000fe20007ffe0ff */
[----:B---3--:R-:W-:-:S05]  /*e030*/  IMAD.WIDE R248, R242, 0x4, R110 ;  /* 0x00000004f2f87825 */ /* 0x008fca00078e026e */
[----:B------:R-:W-:Y:S04]  /*e040*/  STL.64 [R1+0xa60], R248 ;  /* 0x000a60f801007387 */ /* 0x000fe80000100a00 */
[----:B------:R-:W3:Y:S04]  /*e050*/  LDL.LU.64 R110, [R1+0x290] ;  /* 0x00029000016e7983 */ /* 0x000ee80000300a00 */
[----:B------:R1:W-:Y:S01]  /*e060*/  LDGSTS.E [R62+0x20800], [R248.64], !P2 ;  /* 0x20800000f83e7fae */ /* 0x0003e2000d121844 */
[----:B--2---:R-:W-:-:S03]  /*e070*/  IMAD.WIDE R134, R242, 0x4, R78 ;  /* 0x00000004f2867825 */ /* 0x004fc600078e024e */
[----:B------:R-:W2:Y:S01]  /*e080*/  LDL.LU.64 R78, [R1+0x288] ;  /* 0x00028800014e7983 */ /* 0x000ea20000300a00 */
[----:B----4-:R-:W-:-:S03]  /*e090*/  IMAD.WIDE R70, R242, 0x4, R70 ;  /* 0x00000004f2467825 */ /* 0x010fc600078e0246 */
[----:B------:R-:W-:Y:S01]  /*e0a0*/  STL.64 [R1+0xa58], R134 ;  /* 0x000a588601007387 */ /* 0x000fe20000100a00 */
[----:B------:R-:W-:-:S03]  /*e0b0*/  IMAD.WIDE R118, R242, 0x4, R118 ;  /* 0x00000004f2767825 */ /* 0x000fc600078e0276 */
[----:B------:R4:W-:Y:S04]  /*e0c0*/  STL.64 [R1+0xa50], R70 ;  /* 0x000a504601007387 */ /* 0x0009e80000100a00 */
[----:B------:R1:W-:Y:S04]  /*e0d0*/  LDGSTS.E [R62+0x20a00], [R134.64], !P2 ;  /* 0x20a00000863e7fae */ /* 0x0003e8000d121844 */
[----:B------:R1:W-:Y:S04]  /*e0e0*/  STL.64 [R1+0xa48], R118 ;  /* 0x000a487601007387 */ /* 0x0003e80000100a00 */
[----:B------:R4:W-:Y:S04]  /*e0f0*/  LDGSTS.E [R62+0x20c00], [R70.64], !P2 ;  /* 0x20c00000463e7fae */ /* 0x0009e8000d121844 */
[----:B------:R1:W-:Y:S04]  /*e100*/  LDGSTS.E [R62+0x20e00], [R118.64], !P2 ;  /* 0x20e00000763e7fae */ /* 0x0003e8000d121844 */
[----:B----4-:R-:W4:Y:S04]  /*e110*/  LDL.LU.64 R70, [R1+0x260] ;  /* 0x0002600001467983 */ /* 0x010f280000300a00 */
[----:B-1----:R-:W4:Y:S01]  /*e120*/  LDL.LU.64 R118, [R1+0x258] ;  /* 0x0002580001767983 */ /* 0x002f220000300a00 */
[----:B------:R-:W-:-:S03]  /*e130*/  ISETP.GE.U32.AND P5, PT, R0, 0x7fffff7b, PT ;  /* 0x7fffff7b0000780c */ /* 0x000fc60003fa6070 */
[----:B------:R-:W4:Y:S01]  /*e140*/  LDL.LU.64 R134, [R1+0x250] ;  /* 0x0002500001867983 */ /* 0x000f220000300a00 */
[----:B------:R-:W-:-:S03]  /*e150*/  IMAD.WIDE R248, R242, 0x4, R94 ;  /* 0x00000004f2f87825 */ /* 0x000fc600078e025e */
[----:B------:R-:W4:Y:S01]  /*e160*/  LDL.LU.64 R94, [R1+0x248] ;  /* 0x00024800015e7983 */ /* 0x000f220000300a00 */
[----:B------:R-:W-:-:S04]  /*e170*/  IMAD.WIDE R86, R242, 0x4, R86 ;  /* 0x00000004f2567825 */ /* 0x000fc800078e0256 */
[C---:B------:R-:W-:Y:S01]  /*e180*/  IMAD.WIDE R246, R242.reuse, 0x4, R246 ;  /* 0x00000004f2f67825 */ /* 0x040fe200078e02f6 */
[----:B------:R-:W-:Y:S04]  /*e190*/  STL.64 [R1+0xa20], R248 ;  /* 0x000a20f801007387 */ /* 0x000fe80000100a00 */
[----:B------:R1:W-:Y:S04]  /*e1a0*/  STL.64 [R1+0xa18], R86 ;  /* 0x000a185601007387 */ /* 0x0003e80000100a00 */
[----:B------:R5:W-:Y:S04]  /*e1b0*/  LDGSTS.E [R62+0x22800], [R248.64], !P5 ;  /* 0x22800000f83e7fae */ /* 0x000be8000e921844 */
[----:B------:R1:W-:Y:S04]  /*e1c0*/  LDGSTS.E [R62+0x22a00], [R86.64], !P5 ;  /* 0x22a00000563e7fae */ /* 0x0003e8000e921844 */
[----:B------:R5:W-:Y:S04]  /*e1d0*/  STL.64 [R1+0xa10], R246 ;  /* 0x000a10f601007387 */ /* 0x000be80000100a00 */
[----:B------:R5:W-:Y:S04]  /*e1e0*/  LDGSTS.E [R62+0x22c00], [R246.64], !P5 ;  /* 0x22c00000f63e7fae */ /* 0x000be8000e921844 */
[----:B-1----:R-:W4:Y:S01]  /*e1f0*/  LDL.LU.64 R86, [R1+0x220] ;  /* 0x0002200001567983 */ /* 0x002f220000300a00 */
[----:B------:R-:W-:-:S05]  /*e200*/  IMAD.WIDE R142, R242, 0x4, R142 ;  /* 0x00000004f28e7825 */ /* 0x000fca00078e028e */
[----:B------:R1:W-:Y:S04]  /*e210*/  STL.64 [R1+0xa08], R142 ;  /* 0x000a088e01007387 */ /* 0x0003e80000100a00 */
[----:B------:R1:W-:Y:S01]  /*e220*/  LDGSTS.E [R62+0x22e00], [R142.64], !P5 ;  /* 0x22e000008e3e7fae */ /* 0x0003e2000e921844 */
[----:B-----5:R-:W-:-:S04]  /*e230*/  IMAD.WIDE R248, R242, 0x4, R126 ;  /* 0x00000004f2f87825 */ /* 0x020fc800078e027e */
[----:B------:R-:W-:Y:S02]  /*e240*/  IMAD.WIDE R246, R242, 0x4, R54 ;  /* 0x00000004f2f67825 */ /* 0x000fe400078e0236 */
[----:B------:R-:W5:Y:S04]  /*e250*/  LDL.LU.64 R54, [R1+0x218] ;  /* 0x0002180001367983 */ /* 0x000f680000300a00 */
[----:B-1----:R-:W5:Y:S04]  /*e260*/  LDL.LU.64 R142, [R1+0x210] ;  /* 0x00021000018e7983 */ /* 0x002f680000300a00 */
[----:B------:R-:W-:Y:S04]  /*e270*/  STL.64 [R1+0x9e0], R248 ;  /* 0x0009e0f801007387 */ /* 0x000fe80000100a00 */
[----:B------:R-:W5:Y:S01]  /*e280*/  LDL.LU.64 R126, [R1+0x208] ;  /* 0x00020800017e7983 */ /* 0x000f620000300a00 */
[----:B------:R-:W-:-:S04]  /*e290*/  IADD3 R0, R243, -0x4a, RZ ;  /* 0xffffffb6f3007810 */ /* 0x000fc80007ffe0ff */
[----:B------:R-:W-:Y:S01]  /*e2a0*/  ISETP.GE.U32.AND P0, PT, R0, 0x7fffff77, PT ;  /* 0x7fffff770000780c */ /* 0x000fe20003f06070 */
[----:B------:R-:W-:-:S12]  /*e2b0*/  STL.64 [R1+0x9d8], R246 ;  /* 0x0009d8f601007387 */ /* 0x000fd80000100a00 */
[----:B------:R4:W-:Y:S04]  /*e2c0*/  LDGSTS.E [R62+0x24800], [R248.64], !P0 ;  /* 0x24800000f83e7fae */ /* 0x0009e8000c121844 */
[----:B------:R1:W-:Y:S01]  /*e2d0*/  LDGSTS.E [R62+0x24a00], [R246.64], !P0 ;  /* 0x24a00000f63e7fae */ /* 0x0003e2000c121844 */
[----:B---3--:R-:W-:-:S05]  /*e2e0*/  IMAD.WIDE R110, R242, 0x4, R110 ;  /* 0x00000004f26e7825 */ /* 0x008fca00078e026e */
[----:B------:R3:W-:Y:S01]  /*e2f0*/  STL.64 [R1+0x9d0], R110 ;  /* 0x0009d06e01007387 */ /* 0x0007e20000100a00 */
[----:B--2---:R-:W-:-:S03]  /*e300*/  IMAD.WIDE R78, R242, 0x4, R78 ;  /* 0x00000004f24e7825 */ /* 0x004fc600078e024e */
[----:B------:R3:W-:Y:S04]  /*e310*/  LDGSTS.E [R62+0x24c00], [R110.64], !P0 ;  /* 0x24c000006e3e7fae */ /* 0x0007e8000c121844 */
[----:B------:R2:W-:Y:S04]  /*e320*/  STL.64 [R1+0x9c8], R78 ;  /* 0x0009c84e01007387 */ /* 0x0005e80000100a00 */
[----:B------:R2:W-:Y:S04]  /*e330*/  LDGSTS.E [R62+0x24e00], [R78.64], !P0 ;  /* 0x24e000004e3e7fae */ /* 0x0005e8000c121844 */
[----:B---3--:R-:W3:Y:S04]  /*e340*/  LDL.LU.64 R110, [R1+0x1e0] ;  /* 0x0001e000016e7983 */ /* 0x008ee80000300a00 */
[----:B--2---:R-:W2:Y:S01]  /*e350*/  LDL.LU.64 R78, [R1+0x1d8] ;  /* 0x0001d800014e7983 */ /* 0x004ea20000300a00 */
[----:B----4-:R-:W-:-:S03]  /*e360*/  IMAD.WIDE R248, R242, 0x4, R70 ;  /* 0x00000004f2f87825 */ /* 0x010fc600078e0246 */
[----:B------:R-:W2:Y:S01]  /*e370*/  LDL.LU.64 R70, [R1+0x1d0] ;  /* 0x0001d00001467983 */ /* 0x000ea20000300a00 */
[----:B-1----:R-:W-:-:S03]  /*e380*/  IMAD.WIDE R246, R242, 0x4, R118 ;  /* 0x00000004f2f67825 */ /* 0x002fc600078e0276 */
[----:B------:R1:W-:Y:S04]  /*e390*/  STL.64 [R1+0x9a0], R248 ;  /* 0x0009a0f801007387 */ /* 0x0003e80000100a00 */
[----:B------:R-:W2:Y:S01]  /*e3a0*/  LDL.LU.64 R118, [R1+0x1c8] ;  /* 0x0001c80001767983 */ /* 0x000ea20000300a00 */
[----:B------:R-:W-:-:S04]  /*e3b0*/  IADD3 R0, R243, -0x4e, RZ ;  /* 0xffffffb2f3007810 */ /* 0x000fc80007ffe0ff */
[----:B------:R-:W-:Y:S02]  /*e3c0*/  ISETP.GE.U32.AND P2, PT, R0, 0x7fffff73, PT ;  /* 0x7fffff730000780c */ /* 0x000fe40003f46070 */
[----:B------:R-:W-:Y:S01]  /*e3d0*/  IADD3 R0, R243, -0x52, RZ ;  /* 0xffffffaef3007810 */ /* 0x000fe20007ffe0ff */
[----:B------:R-:W-:-:S03]  /*e3e0*/  IMAD.WIDE R134, R242, 0x4, R134 ;  /* 0x00000004f2867825 */ /* 0x000fc600078e0286 */
[----:B------:R-:W-:Y:S01]  /*e3f0*/  ISETP.GE.U32.AND P5, PT, R0, 0x7fffff6f, PT ;  /* 0x7fffff6f0000780c */ /* 0x000fe20003fa6070 */
[C---:B------:R-:W-:Y:S01]  /*e400*/  IMAD.WIDE R94, R242.reuse, 0x4, R94 ;  /* 0x00000004f25e7825 */ /* 0x040fe200078e025e */
[----:B------:R-:W-:Y:S04]  /*e410*/  STL.64 [R1+0x998], R246 ;  /* 0x000998f601007387 */ /* 0x000fe80000100a00 */
[----:B------:R1:W-:Y:S04]  /*e420*/  STL.64 [R1+0x990], R134 ;  /* 0x0009908601007387 */ /* 0x0003e80000100a00 */
[----:B------:R1:W-:Y:S04]  /*e430*/  LDGSTS.E [R62+0x26800], [R248.64], !P2 ;  /* 0x26800000f83e7fae */ /* 0x0003e8000d121844 */
[----:B------:R1:W-:Y:S04]  /*e440*/  STL.64 [R1+0x988], R94 ;  /* 0x0009885e01007387 */ /* 0x0003e80000100a00 */
[----:B------:R1:W-:Y:S04]  /*e450*/  LDGSTS.E [R62+0x26a00], [R246.64], !P2 ;  /* 0x26a00000f63e7fae */ /* 0x0003e8000d121844 */
[----:B------:R-:W2:Y:S01]  /*e460*/  LDL.LU.64 R250, [R1+0x1a0] ;  /* 0x0001a00001fa7983 */ /* 0x000ea20000300a00 */
[----:B------:R-:W-:-:S03]  /*e470*/  IMAD.WIDE R86, R242, 0x4, R86 ;  /* 0x00000004f2567825 */ /* 0x000fc600078e0256 */
[----:B------:R1:W-:Y:S04]  /*e480*/  LDGSTS.E [R62+0x26c00], [R134.64], !P2 ;  /* 0x26c00000863e7fae */ /* 0x0003e8000d121844 */
[----:B-1----:R-:W2:Y:S04]  /*e490*/  LDL.LU.64 R248, [R1+0x198] ;  /* 0x0001980001f87983 */ /* 0x002ea80000300a00 */
[----:B------:R1:W-:Y:S04]  /*e4a0*/  LDGSTS.E [R62+0x26e00], [R94.64], !P2 ;  /* 0x26e000005e3e7fae */ /* 0x0003e8000d121844 */
[----:B------:R-:W2:Y:S04]  /*e4b0*/  LDL.LU.64 R134, [R1+0x190] ;  /* 0x0001900001867983 */ /* 0x000ea80000300a00 */
[----:B------:R5:W-:Y:S04]  /*e4c0*/  STL.64 [R1+0x960], R86 ;  /* 0x0009605601007387 */ /* 0x000be80000100a00 */
[----:B-1----:R-:W2:Y:S04]  /*e4d0*/  LDL.LU.64 R94, [R1+0x188] ;  /* 0x00018800015e7983 */ /* 0x002ea80000300a00 */
[----:B------:R1:W-:Y:S01]  /*e4e0*/  LDGSTS.E [R62+0x28800], [R86.64], !P5 ;  /* 0x28800000563e7fae */ /* 0x0003e2000e921844 */
[----:B-----5:R-:W-:-:S04]  /*e4f0*/  IMAD.WIDE R54, R242, 0x4, R54 ;  /* 0x00000004f2367825 */ /* 0x020fc800078e0236 */
[C---:B------:R-:W-:Y:S01]  /*e500*/  IMAD.WIDE R142, R242.reuse, 0x4, R142 ;  /* 0x00000004f28e7825 */ /* 0x040fe200078e028e */
[----:B------:R5:W-:Y:S04]  /*e510*/  STL.64 [R1+0x958], R54 ;  /* 0x0009583601007387 */ /* 0x000be80000100a00 */
[----:B------:R-:W-:Y:S01]  /*e520*/  STL.64 [R1+0x950], R142 ;  /* 0x0009508e01007387 */ /* 0x000fe20000100a00 */
[----:B------:R-:W-:-:S03]  /*e530*/  IMAD.WIDE R126, R242, 0x4, R126 ;  /* 0x00000004f27e7825 */ /* 0x000fc600078e027e */
[----:B-1----:R-:W4:Y:S04]  /*e540*/  LDL.LU.64 R86, [R1+0x160] ;  /* 0x0001600001567983 */ /* 0x002f280000300a00 */
[----:B------:R5:W-:Y:S04]  /*e550*/  LDGSTS.E [R62+0x28a00], [R54.64], !P5 ;  /* 0x28a00000363e7fae */ /* 0x000be8000e921844 */
[----:B------:R1:W-:Y:S04]  /*e560*/  STL.64 [R1+0x948], R126 ;  /* 0x0009487e01007387 */ /* 0x0003e80000100a00 */
[----:B------:R1:W-:Y:S04]  /*e570*/  LDGSTS.E [R62+0x28c00], [R142.64], !P5 ;  /* 0x28c000008e3e7fae */ /* 0x0003e8000e921844 */
[----:B-----5:R-:W5:Y:S04]  /*e580*/  LDL.LU.64 R54, [R1+0x158] ;  /* 0x0001580001367983 */ /* 0x020f680000300a00 */
[----:B------:R1:W-:Y:S04]  /*e590*/  LDGSTS.E [R62+0x28e00], [R126.64], !P5 ;  /* 0x28e000007e3e7fae */ /* 0x0003e8000e921844 */
[----:B------:R-:W5:Y:S04]  /*e5a0*/  LDL.LU.64 R246, [R1+0x150] ;  /* 0x0001500001f67983 */ /* 0x000f680000300a00 */
[----:B-1----:R-:W5:Y:S01]  /*e5b0*/  LDL.LU.64 R126, [R1+0x148] ;  /* 0x00014800017e7983 */ /* 0x002f620000300a00 */
[----:B------:R-:W-:-:S04]  /*e5c0*/  IADD3 R0, R243, -0x56, RZ ;  /* 0xffffffaaf3007810 */ /* 0x000fc80007ffe0ff */
[----:B------:R-:W-:Y:S01]  /*e5d0*/  ISETP.GE.U32.AND P0, PT, R0, 0x7fffff6b, PT ;  /* 0x7fffff6b0000780c */ /* 0x000fe20003f06070 */
[----:B---3--:R-:W-:-:S04]  /*e5e0*/  IMAD.WIDE R110, R242, 0x4, R110 ;  /* 0x00000004f26e7825 */ /* 0x008fc800078e026e */
[C---:B--2---:R-:W-:Y:S01]  /*e5f0*/  IMAD.WIDE R78, R242.reuse, 0x4, R78 ;  /* 0x00000004f24e7825 */ /* 0x044fe200078e024e */
[----:B------:R1:W-:Y:S04]  /*e600*/  STL.64 [R1+0x920], R110 ;  /* 0x0009206e01007387 */ /* 0x0003e80000100a00 */
[----:B------:R2:W-:Y:S04]  /*e610*/  STL.64 [R1+0x918], R78 ;  /* 0x0009184e01007387 */ /* 0x0005e80000100a00 */
[----:B------:R1:W-:Y:S04]  /*e620*/  LDGSTS.E [R62+0x2a800], [R110.64], !P0 ;  /* 0x2a8000006e3e7fae */ /* 0x0003e8000c121844 */
[----:B------:R2:W-:Y:S01]  /*e630*/  LDGSTS.E [R62+0x2aa00], [R78.64], !P0 ;  /* 0x2aa000004e3e7fae */ /* 0x0005e2000c121844 */
[----:B------:R-:W-:-:S05]  /*e640*/  IMAD.WIDE R70, R242, 0x4, R70 ;  /* 0x00000004f2467825 */ /* 0x000fca00078e0246 */
[----:B------:R3:W-:Y:S01]  /*e650*/  STL.64 [R1+0x910], R70 ;  /* 0x0009104601007387 */ /* 0x0007e20000100a00 */
[----:B------:R-:W-:-:S03]  /*e660*/  IMAD.WIDE R142, R242, 0x4, R118 ;  /* 0x00000004f28e7825 */ /* 0x000fc600078e0276 */
[----:B------:R3:W-:Y:S04]  /*e670*/  LDGSTS.E [R62+0x2ac00], [R70.64], !P0 ;  /* 0x2ac00000463e7fae */ /* 0x0007e8000c121844 */
[----:B------:R-:W5:Y:S04]  /*e680*/  LDL.LU.64 R118, [R1+0x120] ;  /* 0x0001200001767983 */ /* 0x000f680000300a00 */
[----:B------:R2:W-:Y:S04]  /*e690*/  STL.64 [R1+0x908], R142 ;  /* 0x0009088e01007387 */ /* 0x0005e80000100a00 */
[----:B-1----:R-:W5:Y:S04]  /*e6a0*/  LDL.LU.64 R110, [R1+0x328] ;  /* 0x00032800016e7983 */ /* 0x002f680000300a00 */
[----:B--2---:R-:W2:Y:S04]  /*e6b0*/  LDL.LU.64 R78, [R1+0x330] ;  /* 0x00033000014e7983 */ /* 0x004ea80000300a00 */
[----:B---3--:R-:W3:Y:S01]  /*e6c0*/  LDL.LU.64 R70, [R1+0x338] ;  /* 0x0003380001467983 */ /* 0x008ee20000300a00 */
[----:B------:R-:W-:-:S03]  /*e6d0*/  IADD3 R0, R243, -0x5a, RZ ;  /* 0xffffffa6f3007810 */ /* 0x000fc60007ffe0ff */
[----:B------:R1:W-:Y:S01]  /*e6e0*/  LDGSTS.E [R62+0x2ae00], [R142.64], !P0 ;  /* 0x2ae000008e3e7fae */ /* 0x0003e2000c121844 */
[----:B------:R-:W-:Y:S02]  /*e6f0*/  ISETP.GE.U32.AND P2, PT, R0, 0x7fffff67, PT ;  /* 0x7fffff670000780c */ /* 0x000fe40003f46070 */
[----:B------:R-:W-:Y:S01]  /*e700*/  IADD3 R0, R243, -0x5e, RZ ;  /* 0xffffffa2f3007810 */ /* 0x000fe20007ffe0ff */
[----:B------:R-:W-:-:S03]  /*e710*/  IMAD.WIDE R250, R242, 0x4, R250 ;  /* 0x00000004f2fa7825 */ /* 0x000fc600078e02fa */
[----:B------:R-:W-:Y:S01]  /*e720*/  ISETP.GE.U32.AND P5, PT, R0, 0x7fffff63, PT ;  /* 0x7fffff630000780c */ /* 0x000fe20003fa6070 */
[----:B-1----:R-:W3:Y:S01]  /*e730*/  LDL.LU.64 R142, [R1+0x2250] ;  /* 0x00225000018e7983 */ /* 0x002ee20000300a00 */
[----:B------:R-:W-:-:S03]  /*e740*/  IMAD.WIDE R248, R242, 0x4, R248 ;  /* 0x00000004f2f87825 */ /* 0x000fc600078e02f8 */
[----:B------:R-:W-:Y:S04]  /*e750*/  STL.64 [R1+0x8e0], R250 ;  /* 0x0008e0fa01007387 */ /* 0x000fe80000100a00 */
[----:B------:R2:W-:Y:S01]  /*e760*/  LDGSTS.E [R62+0x2c800], [R250.64], !P2 ;  /* 0x2c800000fa3e7fae */ /* 0x0005e2000d121844 */
        /* <DEDUP_REMOVED lines=8> */
[----:B-1----:R-:W3:Y:S01]  /*e7f0*/  LDL.LU.64 R94, [R1+0x340] ;  /* 0x00034000015e7983 */ /* 0x002ee20000300a00 */
[----:B----4-:R-:W-:-:S05]  /*e800*/  IMAD.WIDE R134, R242, 0x4, R86 ;  /* 0x00000004f2867825 */ /* 0x010fca00078e0256 */
[----:B------:R1:W-:Y:S01]  /*e810*/  LDGSTS.E [R62+0x2e800], [R134.64], !P5 ;  /* 0x2e800000863e7fae */ /* 0x0003e2000e921844 */
[----:B-----5:R-:W-:-:S03]  /*e820*/  IMAD.WIDE R86, R242, 0x4, R54 ;  /* 0x00000004f2567825 */ /* 0x020fc600078e0236 */
[----:B------:R-:W4:Y:S04]  /*e830*/  LDL.LU.64 R54, [R1+0x348] ;  /* 0x0003480001367983 */ /* 0x000f280000300a00 */
[----:B------:R1:W-:Y:S01]  /*e840*/  STL.64 [R1+0x870], R134 ;  /* 0x0008708601007387 */ /* 0x0003e20000100a00 */
[----:B------:R-:W-:-:S03]  /*e850*/  IMAD.WIDE R246, R242, 0x4, R246 ;  /* 0x00000004f2f67825 */ /* 0x000fc600078e02f6 */
[----:B------:R5:W-:Y:S04]  /*e860*/  STL.64 [R1+0x860], R86 ;  /* 0x0008605601007387 */ /* 0x000be80000100a00 */
[----:B------:R5:W-:Y:S01]  /*e870*/  LDGSTS.E [R62+0x2ea00], [R86.64], !P5 ;  /* 0x2ea00000563e7fae */ /* 0x000be2000e921844 */
[----:B------:R-:W-:-:S03]  /*e880*/  IMAD.WIDE R126, R242, 0x4, R126 ;  /* 0x00000004f27e7825 */ /* 0x000fc600078e027e */
[----:B-1----:R-:W4:Y:S04]  /*e890*/  LDL.LU.64 R134, [R1+0x350] ;  /* 0x0003500001867983 */ /* 0x002f280000300a00 */
[----:B------:R1:W-:Y:S04]  /*e8a0*/  STL.64 [R1+0x858], R246 ;  /* 0x000858f601007387 */ /* 0x0003e80000100a00 */
[----:B------:R1:W-:Y:S04]  /*e8b0*/  STL.64 [R1+0x850], R126 ;  /* 0x0008507e01007387 */ /* 0x0003e80000100a00 */
[----:B-----5:R-:W5:Y:S01]  /*e8c0*/  LDL.LU.64 R86, [R1+0x358] ;  /* 0x0003580001567983 */ /* 0x020f620000300a00 */
[----:B------:R-:W-:-:S03]  /*e8d0*/  IADD3 R0, R243, -0x62, RZ ;  /* 0xffffff9ef3007810 */ /* 0x000fc60007ffe0ff */
[----:B------:R1:W-:Y:S01]  /*e8e0*/  LDGSTS.E [R62+0x2ec00], [R246.64], !P5 ;  /* 0x2ec00000f63e7fae */ /* 0x0003e2000e921844 */
[----:B------:R-:W-:-:S03]  /*e8f0*/  ISETP.GE.U32.AND P0, PT, R0, 0x7fffff5f, PT ;  /* 0x7fffff5f0000780c */ /* 0x000fc60003f06070 */
[----:B------:R1:W-:Y:S01]  /*e900*/  LDGSTS.E [R62+0x2ee00], [R126.64], !P5 ;  /* 0x2ee000007e3e7fae */ /* 0x0003e2000e921844 */
[----:B------:R-:W-:Y:S01]  /*e910*/  IADD3 R0, R243, -0x66, RZ ;  /* 0xffffff9af3007810 */ /* 0x000fe20007ffe0ff */
[----:B------:R-:W-:-:S08]  /*e920*/  IMAD.WIDE R248, R242, 0x4, R118 ;  /* 0x00000004f2f87825 */ /* 0x000fd000078e0276 */
[----:B------:R4:W-:Y:S01]  /*e930*/  LDGSTS.E [R62+0x30800], [R248.64], !P0 ;  /* 0x30800000f83e7fae */ /* 0x0009e2000c121844 */
[----:B-1----:R-:W-:-:S04]  /*e940*/  IMAD.WIDE R246, R242, 0x4, R110 ;  /* 0x00000004f2f67825 */ /* 0x002fc800078e026e */
[C---:B--2---:R-:W-:Y:S01]  /*e950*/  IMAD.WIDE R250, R242.reuse, 0x4, R78 ;  /* 0x00000004f2fa7825 */ /* 0x044fe200078e024e */
[----:B------:R1:W-:Y:S03]  /*e960*/  LDGSTS.E [R62+0x30a00], [R246.64], !P0 ;  /* 0x30a00000f63e7fae */ /* 0x0003e6000c121844 */
[----:B---3--:R-:W-:Y:S01]  /*e970*/  IMAD.WIDE R110, R242, 0x4, R70 ;  /* 0x00000004f26e7825 */ /* 0x008fe200078e0246 */
[----:B------:R-:W2:Y:S04]  /*e980*/  LDL.LU.64 R78, [R1+0x368] ;  /* 0x00036800014e7983 */ /* 0x000ea80000300a00 */
[----:B------:R-:W3:Y:S04]  /*e990*/  LDL.LU.64 R126, [R1+0x370] ;  /* 0x00037000017e7983 */ /* 0x000ee80000300a00 */
[----:B------:R-:W2:Y:S04]  /*e9a0*/  LDL.LU.64 R70, [R1+0x378] ;  /* 0x0003780001467983 */ /* 0x000ea80000300a00 */
[----:B------:R-:W2:Y:S04]  /*e9b0*/  LDL.LU.64 R118, [R1+0x380] ;  /* 0x0003800001767983 */ /* 0x000ea80000300a00 */
[----:B------:R-:W-:Y:S04]  /*e9c0*/  STL.64 [R1+0x70], R110 ;  /* 0x0000706e01007387 */ /* 0x000fe80000100a00 */
[----:B------:R-:W-:Y:S04]  /*e9d0*/  STL.64 [R1+0x2180], R248 ;  /* 0x002180f801007387 */ /* 0x000fe80000100a00 */
[----:B------:R1:W-:Y:S04]  /*e9e0*/  STL.64 [R1+0x2188], R246 ;  /* 0x002188f601007387 */ /* 0x0003e80000100a00 */
[----:B------:R1:W-:Y:S04]  /*e9f0*/  LDGSTS.E [R62+0x30c00], [R250.64], !P0 ;  /* 0x30c00000fa3e7fae */ /* 0x0003e8000c121844 */
[----:B------:R1:W-:Y:S04]  /*ea00*/  LDGSTS.E [R62+0x30e00], [R110.64], !P0 ;  /* 0x30e000006e3e7fae */ /* 0x0003e8000c121844 */
[----:B-1----:R-:W2:Y:S04]  /*ea10*/  LDL.LU.64 R246, [R1+0x360] ;  /* 0x0003600001f67983 */ /* 0x002ea80000300a00 */
[----:B------:R1:W-:Y:S04]  /*ea20*/  STL.64 [R1+0x2190], R250 ;  /* 0x002190fa01007387 */ /* 0x0003e80000100a00 */
[----:B------:R-:W2:Y:S01]  /*ea30*/  LDL.LU.64 R110, [R1+0x388] ;  /* 0x00038800016e7983 */ /* 0x000ea20000300a00 */
[----:B------:R-:W-:Y:S01]  /*ea40*/  ISETP.GE.U32.AND P2, PT, R0, 0x7fffff5b, PT ;  /* 0x7fffff5b0000780c */ /* 0x000fe20003f46070 */
[----:B-1----:R-:W-:-:S02]  /*ea50*/  IMAD.WIDE R250, R242, 0x4, R94 ;  /* 0x00000004f2fa7825 */ /* 0x002fc400078e025e */
[----:B------:R-:W2:Y:S10]  /*ea60*/  LDL.LU.64 R94, [R1+0x390] ;  /* 0x00039000015e7983 */ /* 0x000eb40000300a00 */
[----:B------:R1:W-:Y:S01]  /*ea70*/  LDGSTS.E [R62+0x32800], [R250.64], !P2 ;  /* 0x32800000fa3e7fae */ /* 0x0003e2000d121844 */
[----:B----4-:R-:W-:-:S03]  /*ea80*/  IMAD.WIDE R248, R242, 0x4, R54 ;  /* 0x00000004f2f87825 */ /* 0x010fc600078e0236 */
[----:B------:R-:W4:Y:S04]  /*ea90*/  LDL.LU.64 R54, [R1+0x398] ;  /* 0x0003980001367983 */ /* 0x000f280000300a00 */
[----:B------:R-:W-:Y:S04]  /*eaa0*/  STL.64 [R1+0x80], R250 ;  /* 0x000080fa01007387 */ /* 0x000fe80000100a00 */
[----:B------:R1:W-:Y:S04]  /*eab0*/  STL.64 [R1+0x78], R248 ;  /* 0x000078f801007387 */ /* 0x0003e80000100a00 */
[----:B------:R1:W-:Y:S01]  /*eac0*/  LDGSTS.E [R62+0x32a00], [R248.64], !P2 ;  /* 0x32a00000f83e7fae */ /* 0x0003e2000d121844 */
[----:B------:R-:W-:-:S05]  /*ead0*/  IMAD.WIDE R134, R242, 0x4, R134 ;  /* 0x00000004f2867825 */ /* 0x000fca00078e0286 */
[----:B------:R1:W-:Y:S04]  /*eae0*/  STL.64 [R1+0x88], R134 ;  /* 0x0000888601007387 */ /* 0x0003e80000100a00 */
[----:B------:R1:W-:Y:S01]  /*eaf0*/  LDGSTS.E [R62+0x32c00], [R134.64], !P2 ;  /* 0x32c00000863e7fae */ /* 0x0003e2000d121844 */
[----:B-----5:R-:W-:-:S05]  /*eb00*/  IMAD.WIDE R86, R242, 0x4, R86 ;  /* 0x00000004f2567825 */ /* 0x020fca00078e0256 */
[----:B------:R5:W-:Y:S04]  /*eb10*/  STL.64 [R1+0x90], R86 ;  /* 0x0000905601007387 */ /* 0x000be80000100a00 */
[----:B-1----:R-:W4:Y:S04]  /*eb20*/  LDL.LU.64 R248, [R1+0x3a0] ;  /* 0x0003a00001f87983 */ /* 0x002f280000300a00 */
[----:B------:R5:W-:Y:S04]  /*eb30*/  LDGSTS.E [R62+0x32e00], [R86.64], !P2 ;  /* 0x32e00000563e7fae */ /* 0x000be8000d121844 */
[----:B------:R-:W4:Y:S04]  /*eb40*/  LDL.LU.64 R134, [R1+0x3a8] ;  /* 0x0003a80001867983 */ /* 0x000f280000300a00 */
[----:B-----5:R-:W5:Y:S01]  /*eb50*/  LDL.LU.64 R86, [R1+0x3b0] ;  /* 0x0003b00001567983 */ /* 0x020f620000300a00 */
[----:B------:R-:W-:-:S04]  /*eb60*/  IADD3 R0, R243, -0x6a, RZ ;  /* 0xffffff96f3007810 */ /* 0x000fc80007ffe0ff */
[----:B------:R-:W-:Y:S02]  /*eb70*/  ISETP.GE.U32.AND P5, PT, R0, 0x7fffff57, PT ;  /* 0x7fffff570000780c */ /* 0x000fe40003fa6070 */
[----:B------:R-:W-:-:S04]  /*eb80*/  IADD3 R0, R243, -0x6e, RZ ;  /* 0xffffff92f3007810 */ /* 0x000fc80007ffe0ff */
[----:B------:R-:W-:Y:S01]  /*eb90*/  ISETP.GE.U32.AND P0, PT, R0, 0x7fffff53, PT ;  /* 0x7fffff530000780c */ /* 0x000fe20003f06070 */
[----:B---3--:R-:W-:-:S04]  /*eba0*/  IMAD.WIDE R126, R242, 0x4, R126 ;  /* 0x00000004f27e7825 */ /* 0x008fc800078e027e */
[----:B--2---:R-:W-:-:S04]  /*ebb0*/  IMAD.WIDE R70, R242, 0x4, R70 ;  /* 0x00000004f2467825 */ /* 0x004fc800078e0246 */
[----:B------:R-:W-:-:S04]  /*ebc0*/  IMAD.WIDE R250, R242, 0x4, R246 ;  /* 0x00000004f2fa7825 */ /* 0x000fc800078e02f6 */
[C---:B------:R-:W-:Y:S01]  /*ebd0*/  IMAD.WIDE R246, R242.reuse, 0x4, R78 ;  /* 0x00000004f2f67825 */ /* 0x040fe200078e024e */
[----:B------:R1:W-:Y:S04]  /*ebe0*/  LDGSTS.E [R62+0x34800], [R250.64], !P5 ;  /* 0x34800000fa3e7fae */ /* 0x0003e8000e921844 */
[----:B------:R-:W2:Y:S04]  /*ebf0*/  LDL.LU.64 R78, [R1+0x3b8] ;  /* 0x0003b800014e7983 */ /* 0x000ea80000300a00 */
[----:B------:R1:W-:Y:S04]  /*ec00*/  STL.64 [R1+0xd0], R250 ;  /* 0x0000d0fa01007387 */ /* 0x0003e80000100a00 */
[----:B------:R-:W-:Y:S04]  /*ec10*/  STL.64 [R1+0x98], R246 ;  /* 0x000098f601007387 */ /* 0x000fe80000100a00 */
[----:B------:R3:W-:Y:S04]  /*ec20*/  LDGSTS.E [R62+0x34a00], [R246.64], !P5 ;  /* 0x34a00000f63e7fae */ /* 0x0007e8000e921844 */
[----:B------:R-:W-:Y:S04]  /*ec30*/  STL.64 [R1+0xd8], R126 ;  /* 0x0000d87e01007387 */ /* 0x000fe80000100a00 */
[----:B------:R3:W-:Y:S04]  /*ec40*/  LDGSTS.E [R62+0x34c00], [R126.64], !P5 ;  /* 0x34c000007e3e7fae */ /* 0x0007e8000e921844 */
[----:B------:R3:W-:Y:S04]  /*ec50*/  STL.64 [R1+0xe0], R70 ;  /* 0x0000e04601007387 */ /* 0x0007e80000100a00 */
[----:B------:R3:W-:Y:S01]  /*ec60*/  LDGSTS.E [R62+0x34e00], [R70.64], !P5 ;  /* 0x34e00000463e7fae */ /* 0x0007e2000e921844 */
[----:B-1----:R-:W-:-:S04]  /*ec70*/  IMAD.WIDE R250, R242, 0x4, R118 ;  /* 0x00000004f2fa7825 */ /* 0x002fc800078e0276 */
[C---:B------:R-:W-:Y:S01]  /*ec80*/  IMAD.WIDE R110, R242.reuse, 0x4, R110 ;  /* 0x00000004f26e7825 */ /* 0x040fe200078e026e */
[----:B------:R1:W-:Y:S03]  /*ec90*/  LDGSTS.E [R62+0x36800], [R250.64], !P0 ;  /* 0x36800000fa3e7fae */ /* 0x0003e6000c121844 */
[C---:B------:R-:W-:Y:S01]  /*eca0*/  IMAD.WIDE R94, R242.reuse, 0x4, R94 ;  /* 0x00000004f25e7825 */ /* 0x040fe200078e025e */
[----:B------:R1:W-:Y:S04]  /*ecb0*/  LDGSTS.E [R62+0x36a00], [R110.64], !P0 ;  /* 0x36a000006e3e7fae */ /* 0x0003e8000c121844 */
[----:B---3--:R-:W2:Y:S04]  /*ecc0*/  LDL.LU.64 R70, [R1+0x3c0] ;  /* 0x0003c00001467983 */ /* 0x008ea80000300a00 */
[----:B------:R-:W2:Y:S04]  /*ecd0*/  LDL.LU.64 R246, [R1+0x3c8] ;  /* 0x0003c80001f67983 */ /* 0x000ea80000300a00 */
[----:B------:R-:W2:Y:S04]  /*ece0*/  LDL.LU.64 R126, [R1+0x3d0] ;  /* 0x0003d000017e7983 */ /* 0x000ea80000300a00 */
[----:B------:R-:W-:Y:S04]  /*ecf0*/  STL.64 [R1+0xf0], R250 ;  /* 0x0000f0fa01007387 */ /* 0x000fe80000100a00 */
[----:B------:R-:W2:Y:S04]  /*ed00*/  LDL.LU.64 R118, [R1+0x3d8] ;  /* 0x0003d80001767983 */ /* 0x000ea80000300a00 */
[----:B------:R1:W-:Y:S04]  /*ed10*/  STL.64 [R1+0xe8], R110 ;  /* 0x0000e86e01007387 */ /* 0x0003e80000100a00 */
[----:B------:R1:W-:Y:S04]  /*ed20*/  STL.64 [R1+0xf8], R94 ;  /* 0x0000f85e01007387 */ /* 0x0003e80000100a00 */
[----:B------:R1:W-:Y:S01]  /*ed30*/  LDGSTS.E [R62+0x36c00], [R94.64], !P0 ;  /* 0x36c000005e3e7fae */ /* 0x0003e2000c121844 */
[----:B----4-:R-:W-:-:S05]  /*ed40*/  IMAD.WIDE R54, R242, 0x4, R54 ;  /* 0x00000004f2367825 */ /* 0x010fca00078e0236 */
[----:B------:R4:W-:Y:S04]  /*ed50*/  STL.64 [R1+0x100], R54 ;  /* 0x0001003601007387 */ /* 0x0009e80000100a00 */
[----:B-1----:R-:W3:Y:S04]  /*ed60*/  LDL.LU.64 R110, [R1+0x3e0] ;  /* 0x0003e000016e7983 */ /* 0x002ee80000300a00 */
[----:B------:R-:W3:Y:S04]  /*ed70*/  LDL.LU.64 R94, [R1+0x3e8] ;  /* 0x0003e800015e7983 */ /* 0x000ee80000300a00 */
[----:B------:R4:W-:Y:S04]  /*ed80*/  LDGSTS.E [R62+0x36e00], [R54.64], !P0 ;  /* 0x36e00000363e7fae */ /* 0x0009e8000c121844 */
[----:B----4-:R-:W4:Y:S01]  /*ed90*/  LDL.LU.64 R54, [R1+0x3f0] ;  /* 0x0003f00001367983 */ /* 0x010f220000300a00 */
[----:B------:R-:W-:-:S04]  /*eda0*/  IMAD.WIDE R250, R242, 0x4, R248 ;  /* 0x00000004f2fa7825 */ /* 0x000fc800078e02f8 */
[----:B------:R-:W-:-:S04]  /*edb0*/  IMAD.WIDE R248, R242, 0x4, R134 ;  /* 0x00000004f2f87825 */ /* 0x000fc800078e0286 */
[----:B-----5:R-:W-:Y:S02]  /*edc0*/  IMAD.WIDE R134, R242, 0x4, R86 ;  /* 0x00000004f2867825 */ /* 0x020fe400078e0256 */
[----:B------:R-:W5:Y:S01]  /*edd0*/  LDL.LU.64 R86, [R1+0x3f8] ;  /* 0x0003f80001567983 */ /* 0x000f620000300a00 */
[----:B------:R-:W-:-:S04]  /*ede0*/  IADD3 R0, R243, -0x72, RZ ;  /* 0xffffff8ef3007810 */ /* 0x000fc80007ffe0ff */
[----:B------:R-:W-:Y:S01]  /*edf0*/  ISETP.GE.U32.AND P2, PT, R0, 0x7fffff4f, PT ;  /* 0x7fffff4f0000780c */ /* 0x000fe20003f46070 */
[----:B------:R-:W-:Y:S01]  /*ee00*/  STL.64 [R1+0x110], R250 ;  /* 0x000110fa01007387 */ /* 0x000fe20000100a00 */
[----:B------:R-:W-:-:S03]  /*ee10*/  IADD3 R0, R243, -0x76, RZ ;  /* 0xffffff8af3007810 */ /* 0x000fc60007ffe0ff */
[----:B------:R1:W-:Y:S04]  /*ee20*/  STL.64 [R1+0x108], R248 ;  /* 0x000108f801007387 */ /* 0x0003e80000100a00 */
[----:B------:R1:W-:Y:S04]  /*ee30*/  STL.64 [R1+0x118], R134 ;  /* 0x0001188601007387 */ /* 0x0003e80000100a00 */
[----:B------:R1:W-:Y:S04]  /*ee40*/  LDGSTS.E [R62+0x38800], [R250.64], !P2 ;  /* 0x38800000fa3e7fae */ /* 0x0003e8000d121844 */
[----:B------:R1:W-:Y:S04]  /*ee50*/  LDGSTS.E [R62+0x38a00], [R248.64], !P2 ;  /* 0x38a00000f83e7fae */ /* 0x0003e8000d121844 */
[----:B------:R1:W-:Y:S01]  /*ee60*/  LDGSTS.E [R62+0x38c00], [R134.64], !P2 ;  /* 0x38c00000863e7fae */ /* 0x0003e2000d121844 */
[----:B------:R-:W-:-:S02]  /*ee70*/  ISETP.GE.U32.AND P5, PT, R0, 0x7fffff4b, PT ;  /* 0x7fffff4b0000780c */ /* 0x000fc40003fa6070 */
[----:B------:R-:W-:-:S04]  /*ee80*/  IADD3 R0, R243, -0x7a, RZ ;  /* 0xffffff86f3007810 */ /* 0x000fc80007ffe0ff */
[----:B------:R-:W-:Y:S01]  /*ee90*/  ISETP.GE.U32.AND P0, PT, R0, 0x7fffff47, PT ;  /* 0x7fffff470000780c */ /* 0x000fe20003f06070 */
[----:B--2---:R-:W-:-:S05]  /*eea0*/  IMAD.WIDE R78, R242, 0x4, R78 ;  /* 0x00000004f24e7825 */ /* 0x004fca00078e024e */
[----:B------:R2:W-:Y:S04]  /*eeb0*/  STL.64 [R1+0x120], R78 ;  /* 0x0001204e01007387 */ /* 0x0005e80000100a00 */
[----:B-1----:R-:W5:Y:S04]  /*eec0*/  LDL.LU.64 R248, [R1+0x400] ;  /* 0x0004000001f87983 */ /* 0x002f680000300a00 */
[----:B------:R-:W5:Y:S04]  /*eed0*/  LDL.LU.64 R134, [R1+0x408] ;  /* 0x0004080001867983 */ /* 0x000f680000300a00 */
[----:B------:R2:W-:Y:S04]  /*eee0*/  LDGSTS.E [R62+0x38e00], [R78.64], !P2 ;  /* 0x38e000004e3e7fae */ /* 0x0005e8000d121844 */
[----:B--2---:R-:W2:Y:S01]  /*eef0*/  LDL.LU.64 R78, [R1+0x410] ;  /* 0x00041000014e7983 */ /* 0x004ea20000300a00 */
[----:B------:R-:W-:-:S03]  /*ef00*/  IMAD.WIDE R250, R242, 0x4, R70 ;  /* 0x00000004f2fa7825 */ /* 0x000fc600078e0246 */
[----:B------:R-:W2:Y:S01]  /*ef10*/  LDL.LU.64 R70, [R1+0x418] ;  /* 0x0004180001467983 */ /* 0x000ea20000300a00 */
[----:B------:R-:W-:-:S04]  /*ef20*/  IMAD.WIDE R246, R242, 0x4, R246 ;  /* 0x00000004f2f67825 */ /* 0x000fc800078e02f6 */
[C---:B------:R-:W-:Y:S01]  /*ef30*/  IMAD.WIDE R126, R242.reuse, 0x4, R126 ;  /* 0x00000004f27e7825 */ /* 0x040fe200078e027e */
[----:B------:R-:W-:Y:S04]  /*ef40*/  STL.64 [R1+0x160], R250 ;  /* 0x000160fa01007387 */ /* 0x000fe80000100a00 */
[----:B------:R3:W-:Y:S01]  /*ef50*/  LDGSTS.E [R62+0x3a800], [R250.64], !P5 ;  /* 0x3a800000fa3e7fae */ /* 0x0007e2000e921844 */
[----:B------:R-:W-:-:S03]  /*ef60*/  IMAD.WIDE R118, R242, 0x4, R118 ;  /* 0x00000004f2767825 */ /* 0x000fc600078e0276 */
[----:B------:R-:W-:Y:S04]  /*ef70*/  STL.64 [R1+0x128], R246 ;  /* 0x000128f601007387 */ /* 0x000fe80000100a00 */
[----:B------:R1:W-:Y:S04]  /*ef80*/  LDGSTS.E [R62+0x3aa00], [R246.64], !P5 ;  /* 0x3aa00000f63e7fae */ /* 0x0003e8000e921844 */
[----:B------:R1:W-:Y:S04]  /*ef90*/  STL.64 [R1+0x168], R126 ;  /* 0x0001687e01007387 */ /* 0x0003e80000100a00 */
[----:B------:R1:W-:Y:S04]  /*efa0*/  STL.64 [R1+0x170], R118 ;  /* 0x0001707601007387 */ /* 0x0003e80000100a00 */
[----:B------:R1:W-:Y:S04]  /*efb0*/  LDGSTS.E [R62+0x3ac00], [R126.64], !P5 ;  /* 0x3ac000007e3e7fae */ /* 0x0003e8000e921844 */
[----:B------:R1:W-:Y:S04]  /*efc0*/  LDGSTS.E [R62+0x3ae00], [R118.64], !P5 ;  /* 0x3ae00000763e7fae */ /* 0x0003e8000e921844 */
[----:B-1----:R-:W2:Y:S04]  /*efd0*/  LDL.LU.64 R126, [R1+0x518] ;  /* 0x00051800017e7983 */ /* 0x002ea80000300a00 */
[----:B------:R-:W2:Y:S01]  /*efe0*/  LDL.LU.64 R118, [R1+0x510] ;  /* 0x0005100001767983 */ /* 0x000ea20000300a00 */
[----:B---3--:R-:W-:-:S04]  /*eff0*/  IMAD.WIDE R250, R242, 0x4, R110 ;  /* 0x00000004f2fa7825 */ /* 0x008fc800078e026e */
[C---:B------:R-:W-:Y:S01]  /*f000*/  IMAD.WIDE R246, R242.reuse, 0x4, R94 ;  /* 0x00000004f2f67825 */ /* 0x040fe200078e025e */
[----:B------:R-:W-:Y:S04]  /*f010*/  STL.64 [R1+0x1b0], R250 ;  /* 0x0001b0fa01007387 */ /* 0x000fe80000100a00 */
[----:B------:R-:W3:Y:S04]  /*f020*/  LDL.LU.64 R110, [R1+0x508] ;  /* 0x00050800016e7983 */ /* 0x000ee80000300a00 */
[----:B------:R-:W-:Y:S04]  /*f030*/  STL.64 [R1+0x1a8], R246 ;  /* 0x0001a8f601007387 */ /* 0x000fe80000100a00 */
[----:B------:R1:W-:Y:S01]  /*f040*/  LDGSTS.E [R62+0x3c800], [R250.64], !P0 ;  /* 0x3c800000fa3e7fae */ /* 0x0003e2000c121844 */
[----:B----4-:R-:W-:-:S03]  /*f050*/  IMAD.WIDE R94, R242, 0x4, R54 ;  /* 0x00000004f25e7825 */ /* 0x010fc600078e0236 */
[----:B------:R2:W-:Y:S04]  /*f060*/  LDGSTS.E [R62+0x3ca00], [R246.64], !P0 ;  /* 0x3ca00000f63e7fae */ /* 0x0005e8000c121844 */
[----:B------:R-:W4:Y:S04]  /*f070*/  LDL.LU.64 R54, [R1+0x500] ;  /* 0x0005000001367983 */ /* 0x000f280000300a00 */
[----:B------:R1:W-:Y:S04]  /*f080*/  STL.64 [R1+0x1b8], R94 ;  /* 0x0001b85e01007387 */ /* 0x0003e80000100a00 */
[----:B------:R1:W-:Y:S01]  /*f090*/  LDGSTS.E [R62+0x3cc00], [R94.64], !P0 ;  /* 0x3cc000005e3e7fae */ /* 0x0003e2000c121844 */
[----:B-----5:R-:W-:-:S05]  /*f0a0*/  IMAD.WIDE R86, R242, 0x4, R86 ;  /* 0x00000004f2567825 */ /* 0x020fca00078e0256 */
[----:B------:R5:W-:Y:S04]  /*f0b0*/  STL.64 [R1+0x218], R86 ;  /* 0x0002185601007387 */ /* 0x000be80000100a00 */
[----:B------:R5:W-:Y:S04]  /*f0c0*/  LDGSTS.E [R62+0x3ce00], [R86.64], !P0 ;  /* 0x3ce00000563e7fae */ /* 0x000be8000c121844 */
[----:B-1----:R-:W4:Y:S04]  /*f0d0*/  LDL.LU.64 R94, [R1+0x4f8] ;  /* 0x0004f800015e7983 */ /* 0x002f280000300a00 */
[----:B-----5:R-:W5:Y:S01]  /*f0e0*/  LDL.LU.64 R86, [R1+0x4f0] ;  /* 0x0004f00001567983 */ /* 0x020f620000300a00 */
[----:B------:R-:W-:-:S04]  /*f0f0*/  IADD3 R0, R243, -0x7e, RZ ;  /* 0xffffff82f3007810 */ /* 0x000fc80007ffe0ff */
[----:B------:R-:W-:Y:S02]  /*f100*/  ISETP.GE.U32.AND P2, PT, R0, 0x7fffff43, PT ;  /* 0x7fffff430000780c */ /* 0x000fe40003f46070 */
[----:B------:R-:W-:Y:S02]  /*f110*/  IADD3 R0, R243, -0x43, RZ ;  /* 0xffffffbdf3007810 */ /* 0x000fe40007ffe0ff */
[----:B------:R-:W-:Y:S02]  /*f120*/  LOP3.LUT R63, R63, 0x7f, RZ, 0xc0, !PT ;  /* 0x0000007f3f3f7812 */ /* 0x000fe400078ec0ff */
[----:B------:R-:W-:-:S03]  /*f130*/  ISETP.GE.U32.AND P5, PT, R0, 0x7fffff7e, PT ;  /* 0x7fffff7e0000780c */ /* 0x000fc60003fa6070 */
[----:B------:R-:W-:-:S05]  /*f140*/  IMAD.SHL.U32 R102, R63, 0x4, RZ ;  /* 0x000000043f667824 */ /* 0x000fca00078e00ff */
[----:B------:R-:W-:Y:S01]  /*f150*/  LOP3.LUT R102, R102, 0x40, RZ, 0x3c, !PT ;  /* 0x0000004066667812 */ /* 0x000fe200078e3cff */
[----:B------:R-:W-:-:S04]  /*f160*/  IMAD.WIDE R250, R242, 0x4, R248 ;  /* 0x00000004f2fa7825 */ /* 0x000fc800078e02f8 */
[C---:B------:R-:W-:Y:S01]  /*f170*/  IMAD.WIDE R248, R242.reuse, 0x4, R134 ;  /* 0x00000004f2f87825 */ /* 0x040fe200078e0286 */
[----:B------:R1:W-:Y:S04]  /*f180*/  LDGSTS.E [R62+0x3e800], [R250.64], !P2 ;  /* 0x3e800000fa3e7fae */ /* 0x0003e8000d121844 */
[----:B------:R1:W-:Y:S01]  /*f190*/  LDGSTS.E [R62+0x3ea00], [R248.64], !P2 ;  /* 0x3ea00000f83e7fae */ /* 0x0003e2000d121844 */
[----:B--2---:R-:W-:-:S03]  /*f1a0*/  IMAD.WIDE R246, R242, 0x4, R78 ;  /* 0x00000004f2f67825 */ /* 0x004fc600078e024e */
[----:B------:R-:W2:Y:S04]  /*f1b0*/  LDL.LU.64 R78, [R1+0x4e8] ;  /* 0x0004e800014e7983 */ /* 0x000ea80000300a00 */
[----:B------:R-:W-:Y:S04]  /*f1c0*/  STL.64 [R1+0x228], R250 ;  /* 0x000228fa01007387 */ /* 0x000fe80000100a00 */
[----:B------:R1:W-:Y:S04]  /*f1d0*/  STL.64 [R1+0x220], R248 ;  /* 0x000220f801007387 */ /* 0x0003e80000100a00 */
[----:B------:R1:W-:Y:S01]  /*f1e0*/  LDGSTS.E [R62+0x3ec00], [R246.64], !P2 ;  /* 0x3ec00000f63e7fae */ /* 0x0003e2000d121844 */
[----:B------:R-:W-:-:S03]  /*f1f0*/  IMAD.WIDE R134, R242, 0x4, R70 ;  /* 0x00000004f2867825 */ /* 0x000fc600078e0246 */
[----:B------:R-:W2:Y:S04]  /*f200*/  LDL.LU.64 R70, [R1+0x4e0] ;  /* 0x0004e00001467983 */ /* 0x000ea80000300a00 */
[----:B------:R1:W-:Y:S04]  /*f210*/  STL.64 [R1+0x230], R246 ;  /* 0x000230f601007387 */ /* 0x0003e80000100a00 */
[----:B------:R1:W-:Y:S04]  /*f220*/  STL.64 [R1+0x238], R134 ;  /* 0x0002388601007387 */ /* 0x0003e80000100a00 */
[----:B-1----:R-:W2:Y:S04]  /*f230*/  LDL.LU.64 R248, [R1+0x4d8] ;  /* 0x0004d80001f87983 */ /* 0x002ea80000300a00 */
[----:B------:R1:W-:Y:S01]  /*f240*/  LDGSTS.E [R62+0x3ee00], [R134.64], !P2 ;  /* 0x3ee00000863e7fae */ /* 0x0003e2000d121844 */
[----:B------:R-:W-:-:S03]  /*f250*/  IMAD.WIDE R246, R242, 0x4, R126 ;  /* 0x00000004f2f67825 */ /* 0x000fc600078e027e */
[----:B------:R-:W2:Y:S04]  /*f260*/  LDL.LU.64 R126, [R1+0x4d0] ;  /* 0x0004d000017e7983 */ /* 0x000ea80000300a00 */
[----:B-1----:R-:W2:Y:S01]  /*f270*/  LDL.LU.64 R62, [R1+0x4c8] ;  /* 0x0004c800013e7983 */ /* 0x002ea20000300a00 */
[----:B------:R-:W-:-:S03]  /*f280*/  IMAD.WIDE R134, R242, 0x4, R118 ;  /* 0x00000004f2867825 */ /* 0x000fc600078e0276 */
[----:B------:R-:W-:Y:S04]  /*f290*/  STL.64 [R1+0x518], R246 ;  /* 0x000518f601007387 */ /* 0x000fe80000100a00 */
[----:B------:R-:W2:Y:S04]  /*f2a0*/  LDL.LU.64 R118, [R1+0x4c0] ;  /* 0x0004c00001767983 */ /* 0x000ea80000300a00 */
[----:B------:R-:W-:Y:S04]  /*f2b0*/  STL.64 [R1+0x510], R134 ;  /* 0x0005108601007387 */ /* 0x000fe80000100a00 */
[----:B------:R1:W-:Y:S04]  /*f2c0*/  LDGSTS.E [R102+0x21000], [R246.64], !P5 ;  /* 0x21000000f6667fae */ /* 0x0003e8000e921844 */
[----:B------:R5:W-:Y:S01]  /*f2d0*/  LDGSTS.E [R102+0x21200], [R134.64], !P5 ;  /* 0x2120000086667fae */ /* 0x000be2000e921844 */
[----:B---3--:R-:W-:-:S05]  /*f2e0*/  IMAD.WIDE R110, R242, 0x4, R110 ;  /* 0x00000004f26e7825 */ /* 0x008fca00078e026e */
[----:B------:R3:W-:Y:S04]  /*f2f0*/  STL.64 [R1+0x508], R110 ;  /* 0x0005086e01007387 */ /* 0x0007e80000100a00 */
[----:B------:R3:W-:Y:S01]  /*f300*/  LDGSTS.E [R102+0x21400], [R110.64], !P5 ;  /* 0x214000006e667fae */ /* 0x0007e2000e921844 */
[----:B----4-:R-:W-:-:S05]  /*f310*/  IMAD.WIDE R54, R242, 0x4, R54 ;  /* 0x00000004f2367825 */ /* 0x010fca00078e0236 */
[----:B------:R4:W-:Y:S04]  /*f320*/  STL.64 [R1+0x500], R54 ;  /* 0x0005003601007387 */ /* 0x0009e80000100a00 */
[----:B------:R4:W-:Y:S04]  /*f330*/  LDGSTS.E [R102+0x21600], [R54.64], !P5 ;  /* 0x2160000036667fae */ /* 0x0009e8000e921844 */
[----:B---3--:R-:W3:Y:S04]  /*f340*/  LDL.LU.64 R110, [R1+0x4b8] ;  /* 0x0004b800016e7983 */ /* 0x008ee80000300a00 */
[----:B----4-:R-:W4:Y:S01]  /*f350*/  LDL.LU.64 R54, [R1+0x4b0] ;  /* 0x0004b00001367983 */ /* 0x010f220000300a00 */
[----:B-1----:R-:W-:-:S03]  /*f360*/  IMAD.WIDE R246, R242, 0x4, R94 ;  /* 0x00000004f2f67825 */ /* 0x002fc600078e025e */
[----:B------:R-:W4:Y:S01]  /*f370*/  LDL.LU.64 R94, [R1+0x4a8] ;  /* 0x0004a800015e7983 */ /* 0x000f220000300a00 */
[----:B-----5:R-:W-:-:S03]  /*f380*/  IMAD.WIDE R134, R242, 0x4, R86 ;  /* 0x00000004f2867825 */ /* 0x020fc600078e0256 */
[----:B------:R-:W4:Y:S01]  /*f390*/  LDL.LU.64 R86, [R1+0x4a0] ;  /* 0x0004a00001567983 */ /* 0x000f220000300a00 */
[----:B------:R-:W-:-:S04]  /*f3a0*/  IADD3 R0, R243, -0x47, RZ ;  /* 0xffffffb9f3007810 */ /* 0x000fc80007ffe0ff */
[----:B------:R-:W-:Y:S01]  /*f3b0*/  ISETP.GE.U32.AND P0, PT, R0, 0x7fffff7a, PT ;  /* 0x7fffff7a0000780c */ /* 0x000fe20003f06070 */
[----:B------:R-:W-:Y:S04]  /*f3c0*/  STL.64 [R1+0x418], R246 ;  /* 0x000418f601007387 */ /* 0x000fe80000100a00 */
[----:B------:R1:W-:Y:S01]  /*f3d0*/  STL.64 [R1+0x410], R134 ;  /* 0x0004108601007387 */ /* 0x0003e20000100a00 */
[----:B------:R-:W-:-:S07]  /*f3e0*/  IADD3 R0, R243, -0x4b, RZ ;  /* 0xffffffb5f3007810 */ /* 0x000fce0007ffe0ff */
[----:B------:R1:W-:Y:S04]  /*f3f0*/  LDGSTS.E [R102+0x23000], [R246.64], !P0 ;  /* 0x23000000f6667fae */ /* 0x0003e8000c121844 */
[----:B------:R1:W-:Y:S01]  /*f400*/  LDGSTS.E [R102+0x23200], [R134.64], !P0 ;  /* 0x2320000086667fae */ /* 0x0003e2000c121844 */
[----:B------:R-:W-:Y:S02]  /*f410*/  ISETP.GE.U32.AND P2, PT, R0, 0x7fffff76, PT ;  /* 0x7fffff760000780c */ /* 0x000fe40003f46070 */
[----:B------:R-:W-:-:S04]  /*f420*/  IADD3 R0, R243, -0x4f, RZ ;  /* 0xffffffb1f3007810 */ /* 0x000fc80007ffe0ff */
[----:B------:R-:W-:Y:S01]  /*f430*/  ISETP.GE.U32.AND P5, PT, R0, 0x7fffff72, PT ;  /* 0x7fffff720000780c */ /* 0x000fe20003fa6070 */
[----:B--2---:R-:W-:-:S05]  /*f440*/  IMAD.WIDE R78, R242, 0x4, R78 ;  /* 0x00000004f24e7825 */ /* 0x004fca00078e024e */
[----:B------:R2:W-:Y:S04]  /*f450*/  STL.64 [R1+0x408], R78 ;  /* 0x0004084e01007387 */ /* 0x0005e80000100a00 */
[----:B------:R2:W-:Y:S01]  /*f460*/  LDGSTS.E [R102+0x23400], [R78.64], !P0 ;  /* 0x234000004e667fae */ /* 0x0005e2000c121844 */
[----:B------:R-:W-:-:S05]  /*f470*/  IMAD.WIDE R70, R242, 0x4, R70 ;  /* 0x00000004f2467825 */ /* 0x000fca00078e0246 */
[----:B------:R2:W-:Y:S04]  /*f480*/  STL.64 [R1+0x400], R70 ;  /* 0x0004004601007387 */ /* 0x0005e80000100a00 */
[----:B-1----:R-:W5:Y:S04]  /*f490*/  LDL.LU.64 R134, [R1+0x498] ;  /* 0x0004980001867983 */ /* 0x002f680000300a00 */
[----:B--2---:R-:W2:Y:S04]  /*f4a0*/  LDL.LU.64 R78, [R1+0x490] ;  /* 0x00049000014e7983 */ /* 0x004ea80000300a00 */
[----:B------:R1:W-:Y:S01]  /*f4b0*/  LDGSTS.E [R102+0x23600], [R70.64], !P0 ;  /* 0x2360000046667fae */ /* 0x0003e2000c121844 */
[----:B------:R-:W-:-:S05]  /*f4c0*/  IMAD.WIDE R248, R242, 0x4, R248 ;  /* 0x00000004f2f87825 */ /* 0x000fca00078e02f8 */
[----:B------:R3:W-:Y:S04]  /*f4d0*/  LDGSTS.E [R102+0x25000], [R248.64], !P2 ;  /* 0x25000000f8667fae */ /* 0x0007e8000d121844 */
[----:B-1----:R-:W2:Y:S01]  /*f4e0*/  LDL.LU.64 R70, [R1+0x488] ;  /* 0x0004880001467983 */ /* 0x002ea20000300a00 */
[----:B------:R-:W-:-:S04]  /*f4f0*/  IMAD.WIDE R246, R242, 0x4, R126 ;  /* 0x00000004f2f67825 */ /* 0x000fc800078e027e */
[C---:B------:R-:W-:Y:S01]  /*f500*/  IMAD.WIDE R126, R242.reuse, 0x4, R62 ;  /* 0x00000004f27e7825 */ /* 0x040fe200078e023e */
[----:B------:R4:W-:Y:S04]  /*f510*/  LDGSTS.E [R102+0x25200], [R246.64], !P2 ;  /* 0x25200000f6667fae */ /* 0x0009e8000d121844 */
[----:B------:R-:W2:Y:S01]  /*f520*/  LDL.LU.64 R62, [R1+0x480] ;  /* 0x00048000013e7983 */ /* 0x000ea20000300a00 */
[----:B------:R-:W-:-:S03]  /*f530*/  IMAD.WIDE R118, R242, 0x4, R118 ;  /* 0x00000004f2767825 */ /* 0x000fc600078e0276 */
[----:B------:R-:W-:Y:S04]  /*f540*/  STL.64 [R1+0x3f8], R248 ;  /* 0x0003f8f801007387 */ /* 0x000fe80000100a00 */
[----:B------:R-:W-:Y:S04]  /*f550*/  STL.64 [R1+0x3f0], R246 ;  /* 0x0003f0f601007387 */ /* 0x000fe80000100a00 */
[----:B------:R1:W-:Y:S04]  /*f560*/  STL.64 [R1+0x3e8], R126 ;  /* 0x0003e87e01007387 */ /* 0x0003e80000100a00 */
[----:B------:R1:W-:Y:S04]  /*f570*/  STL.64 [R1+0x3e0], R118 ;  /* 0x0003e07601007387 */ /* 0x0003e80000100a00 */
[----:B------:R1:W-:Y:S04]  /*f580*/  LDGSTS.E [R102+0x25400], [R126.64], !P2 ;  /* 0x254000007e667fae */ /* 0x0003e8000d121844 */
[----:B------:R1:W-:Y:S04]  /*f590*/  LDGSTS.E [R102+0x25600], [R118.64], !P2 ;  /* 0x2560000076667fae */ /* 0x0003e8000d121844 */
[----:B-1----:R-:W2:Y:S04]  /*f5a0*/  LDL.LU.64 R126, [R1+0x478] ;  /* 0x00047800017e7983 */ /* 0x002ea80000300a00 */
[----:B------:R-:W2:Y:S01]  /*f5b0*/  LDL.LU.64 R118, [R1+0x470] ;  /* 0x0004700001767983 */ /* 0x000ea20000300a00 */
[----:B---3--:R-:W-:-:S03]  /*f5c0*/  IMAD.WIDE R248, R242, 0x4, R110 ;  /* 0x00000004f2f87825 */ /* 0x008fc600078e026e */
[----:B------:R-:W3:Y:S04]  /*f5d0*/  LDL.LU.64 R110, [R1+0x468] ;  /* 0x00046800016e7983 */ /* 0x000ee80000300a00 */
[----:B------:R5:W-:Y:S01]  /*f5e0*/  LDGSTS.E [R102+0x27000], [R248.64], !P5 ;  /* 0x27000000f8667fae */ /* 0x000be2000e921844 */
[----:B----4-:R-:W-:-:S03]  /*f5f0*/  IMAD.WIDE R246, R242, 0x4, R54 ;  /* 0x00000004f2f67825 */ /* 0x010fc600078e0236 */
[----:B------:R-:W4:Y:S04]  /*f600*/  LDL.LU.64 R54, [R1+0x460] ;  /* 0x0004600001367983 */ /* 0x000f280000300a00 */
[----:B------:R-:W-:Y:S01]  /*f610*/  STL.64 [R1+0x3d8], R248 ;  /* 0x0003d8f801007387 */ /* 0x000fe20000100a00 */
[----:B------:R-:W-:-:S03]  /*f620*/  IMAD.WIDE R94, R242, 0x4, R94 ;  /* 0x00000004f25e7825 */ /* 0x000fc600078e025e */
[----:B------:R-:W-:Y:S04]  /*f630*/  STL.64 [R1+0x3d0], R246 ;  /* 0x0003d0f601007387 */ /* 0x000fe80000100a00 */
[----:B------:R2:W-:Y:S01]  /*f640*/  LDGSTS.E [R102+0x27200], [R246.64], !P5 ;  /* 0x27200000f6667fae */ /* 0x0005e2000e921844 */
[----:B------:R-:W-:-:S03]  /*f650*/  IMAD.WIDE R86, R242, 0x4, R86 ;  /* 0x00000004f2567825 */ /* 0x000fc600078e0256 */
[----:B------:R1:W-:Y:S04]  /*f660*/  STL.64 [R1+0x3c8], R94 ;  /* 0x0003c85e01007387 */ /* 0x0003e80000100a00 */
[----:B------:R1:W-:Y:S04]  /*f670*/  STL.64 [R1+0x3c0], R86 ;  /* 0x0003c05601007387 */ /* 0x0003e80000100a00 */
[----:B------:R1:W-:Y:S01]  /*f680*/  LDGSTS.E [R102+0x27400], [R94.64], !P5 ;  /* 0x274000005e667fae */ /* 0x0003e2000e921844 */
[----:B------:R-:W-:-:S03]  /*f690*/  IADD3 R0, R243, -0x53, RZ ;  /* 0xffffffadf3007810 */ /* 0x000fc60007ffe0ff */
[----:B------:R1:W-:Y:S04]  /*f6a0*/  LDGSTS.E [R102+0x27600], [R86.64], !P5 ;  /* 0x2760000056667fae */ /* 0x0003e8000e921844 */
[----:B-1----:R-:W4:Y:S01]  /*f6b0*/  LDL.LU.64 R94, [R1+0x458] ;  /* 0x00045800015e7983 */ /* 0x002f220000300a00 */
[----:B------:R-:W-:-:S03]  /*f6c0*/  ISETP.GE.U32.AND P0, PT, R0, 0x7fffff6e, PT ;  /* 0x7fffff6e0000780c */ /* 0x000fc60003f06070 */
[----:B------:R-:W4:Y:S01]  /*f6d0*/  LDL.LU.64 R86, [R1+0x450] ;  /* 0x0004500001567983 */ /* 0x000f220000300a00 */
[----:B------:R-:W-:-:S04]  /*f6e0*/  IADD3 R0, R243, -0x57, RZ ;  /* 0xffffffa9f3007810 */ /* 0x000fc80007ffe0ff */
[----:B------:R-:W-:Y:S01]  /*f6f0*/  ISETP.GE.U32.AND P2, PT, R0, 0x7fffff6a, PT ;  /* 0x7fffff6a0000780c */ /* 0x000fe20003f46070 */
[----:B-----5:R-:W-:-:S04]  /*f700*/  IMAD.WIDE R248, R242, 0x4, R134 ;  /* 0x00000004f2f87825 */ /* 0x020fc800078e0286 */
[C---:B--2---:R-:W-:Y:S01]  /*f710*/  IMAD.WIDE R246, R242.reuse, 0x4, R78 ;  /* 0x00000004f2f67825 */ /* 0x044fe200078e024e */
[----:B------:R1:W-:Y:S04]  /*f720*/  LDGSTS.E [R102+0x29000], [R248.64], !P0 ;  /* 0x29000000f8667fae */ /* 0x0003e8000c121844 */
[----:B------:R-:W2:Y:S04]  /*f730*/  LDL.LU.64 R78, [R1+0x448] ;  /* 0x00044800014e7983 */ /* 0x000ea80000300a00 */
[----:B------:R1:W-:Y:S04]  /*f740*/  STL.64 [R1+0x3b8], R248 ;  /* 0x0003b8f801007387 */ /* 0x0003e80000100a00 */
[----:B------:R5:W-:Y:S01]  /*f750*/  LDGSTS.E [R102+0x29200], [R246.64], !P0 ;  /* 0x29200000f6667fae */ /* 0x000be2000c121844 */
[----:B------:R-:W-:-:S03]  /*f760*/  IMAD.WIDE R134, R242, 0x4, R70 ;  /* 0x00000004f2867825 */ /* 0x000fc600078e0246 */
[----:B------:R-:W2:Y:S04]  /*f770*/  LDL.LU.64 R70, [R1+0x440] ;  /* 0x0004400001467983 */ /* 0x000ea80000300a00 */
[----:B------:R-:W-:Y:S04]  /*f780*/  STL.64 [R1+0x3b0], R246 ;  /* 0x0003b0f601007387 */ /* 0x000fe80000100a00 */
[----:B------:R1:W-:Y:S04]  /*f790*/  STL.64 [R1+0x3a8], R134 ;  /* 0x0003a88601007387 */ /* 0x0003e80000100a00 */
[----:B------:R1:W-:Y:S01]  /*f7a0*/  LDGSTS.E [R102+0x29400], [R134.64], !P0 ;  /* 0x2940000086667fae */ /* 0x0003e2000c121844 */
[----:B------:R-:W-:-:S05]  /*f7b0*/  IMAD.WIDE R62, R242, 0x4, R62 ;  /* 0x00000004f23e7825 */ /* 0x000fca00078e023e */
[----:B------:R5:W-:Y:S04]  /*f7c0*/  STL.64 [R1+0x3a0], R62 ;  /* 0x0003a03e01007387 */ /* 0x000be80000100a00 */
[----:B-1----:R-:W2:Y:S04]  /*f7d0*/  LDL.LU.64 R248, [R1+0x438] ;  /* 0x0004380001f87983 */ /* 0x002ea80000300a00 */
[----:B------:R5:W-:Y:S04]  /*f7e0*/  LDGSTS.E [R102+0x29600], [R62.64], !P0 ;  /* 0x296000003e667fae */ /* 0x000be8000c121844 */
[----:B------:R-:W2:Y:S04]  /*f7f0*/  LDL.LU.64 R134, [R1+0x430] ;  /* 0x0004300001867983 */ /* 0x000ea80000300a00 */
[----:B-----5:R-:W5:Y:S01]  /*f800*/  LDL.LU.64 R62, [R1+0x428] ;  /* 0x00042800013e7983 */ /* 0x020f620000300a00 */
[----:B------:R-:W-:-:S03]  /*f810*/  IMAD.WIDE R246, R242, 0x4, R126 ;  /* 0x00000004f2f67825 */ /* 0x000fc600078e027e */
[----:B------:R-:W5:Y:S01]  /*f820*/  LDL.LU.64 R126, [R1+0x420] ;  /* 0x00042000017e7983 */ /* 0x000f620000300a00 */
[----:B------:R-:W-:-:S03]  /*f830*/  IMAD.WIDE R118, R242, 0x4, R118 ;  /* 0x00000004f2767825 */ /* 0x000fc600078e0276 */
[----:B------:R-:W-:Y:S04]  /*f840*/  STL.64 [R1+0x398], R246 ;  /* 0x000398f601007387 */ /* 0x000fe80000100a00 */
[----:B------:R1:W-:Y:S04]  /*f850*/  LDGSTS.E [R102+0x2b000], [R246.64], !P2 ;  /* 0x2b000000f6667fae */ /* 0x0003e8000d121844 */
[----:B------:R-:W-:Y:S04]  /*f860*/  STL.64 [R1+0x390], R118 ;  /* 0x0003907601007387 */ /* 0x000fe80000100a00 */
[----:B------:R1:W-:Y:S01]  /*f870*/  LDGSTS.E [R102+0x2b200], [R118.64], !P2 ;  /* 0x2b20000076667fae */ /* 0x0003e2000d121844 */
[----:B---3--:R-:W-:-:S04]  /*f880*/  IMAD.WIDE R110, R242, 0x4, R110 ;  /* 0x00000004f26e7825 */ /* 0x008fc800078e026e */
[C---:B----4-:R-:W-:Y:S01]  /*f890*/  IMAD.WIDE R54, R242.reuse, 0x4, R54 ;  /* 0x00000004f2367825 */ /* 0x050fe200078e0236 */
[----:B------:R-:W-:Y:S04]  /*f8a0*/  STL.64 [R1+0x388], R110 ;  /* 0x0003886e01007387 */ /* 0x000fe80000100a00 */
[----:B------:R3:W-:Y:S04]  /*f8b0*/  LDGSTS.E [R102+0x2b400], [R110.64], !P2 ;  /* 0x2b4000006e667fae */ /* 0x0007e8000d121844 */
[----:B------:R4:W-:Y:S04]  /*f8c0*/  STL.64 [R1+0x380], R54 ;  /* 0x0003803601007387 */ /* 0x0009e80000100a00 */
[----:B------:R4:W-:Y:S04]  /*f8d0*/  LDGSTS.E [R102+0x2b600], [R54.64], !P2 ;  /* 0x2b60000036667fae */ /* 0x0009e8000d121844 */
[----:B----4-:R-:W4:Y:S04]  /*f8e0*/  LDL.LU.64 R54, [R1+0x520] ;  /* 0x0005200001367983 */ /* 0x010f280000300a00 */
[----:B-1----:R-:W4:Y:S04]  /*f8f0*/  LDL.LU.64 R118, [R1+0x528] ;  /* 0x0005280001767983 */ /* 0x002f280000300a00 */
[----:B---3--:R-:W4:Y:S01]  /*f900*/  LDL.LU.64 R110, [R1+0x530] ;  /* 0x00053000016e7983 */ /* 0x008f220000300a00 */
[----:B------:R-:W-:-:S03]  /*f910*/  IMAD.WIDE R246, R242, 0x4, R94 ;  /* 0x00000004f2f67825 */ /* 0x000fc600078e025e */
[----:B------:R-:W4:Y:S01]  /*f920*/  LDL.LU.64 R94, [R1+0x538] ;  /* 0x00053800015e7983 */ /* 0x000f220000300a00 */
[----:B------:R-:W-:-:S04]  /*f930*/  IADD3 R0, R243, -0x5b, RZ ;  /* 0xffffffa5f3007810 */ /* 0x000fc80007ffe0ff */
[----:B------:R-:W-:Y:S01]  /*f940*/  ISETP.GE.U32.AND P5, PT, R0, 0x7fffff66, PT ;  /* 0x7fffff660000780c */ /* 0x000fe20003fa6070 */
[----:B------:R-:W-:Y:S01]  /*f950*/  IMAD.WIDE R86, R242, 0x4, R86 ;  /* 0x00000004f2567825 */ /* 0x000fe200078e0256 */
[----:B------:R-:W-:Y:S01]  /*f960*/  STL.64 [R1+0x378], R246 ;  /* 0x000378f601007387 */ /* 0x000fe20000100a00 */
[----:B------:R-:W-:-:S03]  /*f970*/  IADD3 R0, R243, -0x5f, RZ ;  /* 0xffffffa1f3007810 */ /* 0x000fc60007ffe0ff */
[----:B------:R1:W-:Y:S01]  /*f980*/  STL.64 [R1+0x370], R86 ;  /* 0x0003705601007387 */ /* 0x0003e20000100a00 */
[----:B------:R-:W-:-:S06]  /*f990*/  ISETP.GE.U32.AND P0, PT, R0, 0x7fffff62, PT ;  /* 0x7fffff620000780c */ /* 0x000fcc0003f06070 */
[----:B------:R1:W-:Y:S04]  /*f9a0*/  LDGSTS.E [R102+0x2d000], [R246.64], !P5 ;  /* 0x2d000000f6667fae */ /* 0x0003e8000e921844 */
[----:B------:R1:W-:Y:S01]  /*f9b0*/  LDGSTS.E [R102+0x2d200], [R86.64], !P5 ;  /* 0x2d20000056667fae */ /* 0x0003e2000e921844 */
[----:B------:R-:W-:-:S04]  /*f9c0*/  IADD3 R0, R243, -0x63, RZ ;  /* 0xffffff9df3007810 */ /* 0x000fc80007ffe0ff */
[----:B------:R-:W-:Y:S01]  /*f9d0*/  ISETP.GE.U32.AND P2, PT, R0, 0x7fffff5e, PT ;  /* 0x7fffff5e0000780c */ /* 0x000fe20003f46070 */
[----:B--2---:R-:W-:-:S05]  /*f9e0*/  IMAD.WIDE R78, R242, 0x4, R78 ;  /* 0x00000004f24e7825 */ /* 0x004fca00078e024e */
[----:B------:R2:W-:Y:S04]  /*f9f0*/  STL.64 [R1+0x368], R78 ;  /* 0x0003684e01007387 */ /* 0x0005e80000100a00 */
[----:B------:R2:W-:Y:S01]  /*fa00*/  LDGSTS.E [R102+0x2d400], [R78.64], !P5 ;  /* 0x2d4000004e667fae */ /* 0x0005e2000e921844 */
[----:B------:R-:W-:-:S05]  /*fa10*/  IMAD.WIDE R70, R242, 0x4, R70 ;  /* 0x00000004f2467825 */ /* 0x000fca00078e0246 */
[----:B------:R2:W-:Y:S04]  /*fa20*/  STL.64 [R1+0x360], R70 ;  /* 0x0003604601007387 */ /* 0x0005e80000100a00 */
[----:B-1----:R-:W3:Y:S04]  /*fa30*/  LDL.LU.64 R86, [R1+0x540] ;  /* 0x0005400001567983 */ /* 0x002ee80000300a00 */
[----:B------:R1:W-:Y:S04]  /*fa40*/  LDGSTS.E [R102+0x2d600], [R70.64], !P5 ;  /* 0x2d60000046667fae */ /* 0x0003e8000e921844 */
[----:B--2---:R-:W2:Y:S04]  /*fa50*/  LDL.LU.64 R78, [R1+0x548] ;  /* 0x00054800014e7983 */ /* 0x004ea80000300a00 */
[----:B-1----:R-:W2:Y:S01]  /*fa60*/  LDL.LU.64 R70, [R1+0x550] ;  /* 0x0005500001467983 */ /* 0x002ea20000300a00 */
[----:B------:R-:W-:-:S05]  /*fa70*/  IMAD.WIDE R248, R242, 0x4, R248 ;  /* 0x00000004f2f87825 */ /* 0x000fca00078e02f8 */
[----:B------:R1:W-:Y:S01]  /*fa80*/  LDGSTS.E [R102+0x2f000], [R248.64], !P0 ;  /* 0x2f000000f8667fae */ /* 0x0003e2000c121844 */
[----:B------:R-:W-:-:S05]  /*fa90*/  IMAD.WIDE R246, R242, 0x4, R134 ;  /* 0x00000004f2f67825 */ /* 0x000fca00078e0286 */
[----:B------:R4:W-:Y:S01]  /*faa0*/  LDGSTS.E [R102+0x2f200], [R246.64], !P0 ;  /* 0x2f200000f6667fae */ /* 0x0009e2000c121844 */
[----:B-----5:R-:W-:-:S03]  /*fab0*/  IMAD.WIDE R134, R242, 0x4, R62 ;  /* 0x00000004f2867825 */ /* 0x020fc600078e023e */
[----:B------:R-:W5:Y:S04]  /*fac0*/  LDL.LU.64 R62, [R1+0x558] ;  /* 0x00055800013e7983 */ /* 0x000f680000300a00 */
[----:B------:R1:W-:Y:S01]  /*fad0*/  STL.64 [R1+0x358], R248 ;  /* 0x000358f801007387 */ /* 0x0003e20000100a00 */
[----:B------:R-:W-:-:S03]  /*fae0*/  IMAD.WIDE R126, R242, 0x4, R126 ;  /* 0x00000004f27e7825 */ /* 0x000fc600078e027e */
[----:B------:R-:W-:Y:S04]  /*faf0*/  STL.64 [R1+0x350], R246 ;  /* 0x000350f601007387 */ /* 0x000fe80000100a00 */
[----:B------:R-:W-:Y:S04]  /*fb00*/  STL.64 [R1+0x348], R134 ;  /* 0x0003488601007387 */ /* 0x000fe80000100a00 */
[----:B------:R1:W-:Y:S04]  /*fb10*/  STL.64 [R1+0x240], R126 ;  /* 0x0002407e01007387 */ /* 0x0003e80000100a00 */
[----:B------:R4:W-:Y:S04]  /*fb20*/  LDGSTS.E [R102+0x2f400], [R134.64], !P0 ;  /* 0x2f40000086667fae */ /* 0x0009e8000c121844 */
[----:B------:R1:W-:Y:S04]  /*fb30*/  LDGSTS.E [R102+0x2f600], [R126.64], !P0 ;  /* 0x2f6000007e667fae */ /* 0x0003e8000c121844 */
[----:B-1----:R-:W5:Y:S04]  /*fb40*/  LDL.LU.64 R248, [R1+0x560] ;  /* 0x0005600001f87983 */ /* 0x002f680000300a00 */
[----:B------:R-:W5:Y:S01]  /*fb50*/  LDL.LU.64 R126, [R1+0x568] ;  /* 0x00056800017e7983 */ /* 0x000f620000300a00 */
[----:B----4-:R-:W-:-:S03]  /*fb60*/  IMAD.WIDE R246, R242, 0x4, R54 ;  /* 0x00000004f2f67825 */ /* 0x010fc600078e0236 */
[----:B------:R-:W4:Y:S01]  /*fb70*/  LDL.LU.64 R54, [R1+0x570] ;  /* 0x0005700001367983 */ /* 0x000f220000300a00 */
[----:B------:R-:W-:-:S03]  /*fb80*/  IMAD.WIDE R134, R242, 0x4, R118 ;  /* 0x00000004f2867825 */ /* 0x000fc600078e0276 */
[----:B------:R-:W4:Y:S01]  /*fb90*/  LDL.LU.64 R118, [R1+0x578] ;  /* 0x0005780001767983 */ /* 0x000f220000300a00 */
[----:B------:R-:W-:-:S03]  /*fba0*/  IMAD.WIDE R110, R242, 0x4, R110 ;  /* 0x00000004f26e7825 */ /* 0x000fc600078e026e */
[----:B------:R-:W-:Y:S04]  /*fbb0*/  STL.64 [R1+0x248], R246 ;  /* 0x000248f601007387 */ /* 0x000fe80000100a00 */
[----:B------:R1:W-:Y:S01]  /*fbc0*/  STL.64 [R1+0x250], R134 ;  /* 0x0002508601007387 */ /* 0x0003e20000100a00 */
[----:B------:R-:W-:-:S03]  /*fbd0*/  IMAD.WIDE R94, R242, 0x4, R94 ;  /* 0x00000004f25e7825 */ /* 0x000fc600078e025e */
[----:B------:R3:W-:Y:S04]  /*fbe0*/  LDGSTS.E [R102+0x31000], [R246.64], !P2 ;  /* 0x31000000f6667fae */ /* 0x0007e8000d121844 */
[----:B------:R1:W-:Y:S04]  /*fbf0*/  STL.64 [R1+0x258], R110 ;  /* 0x0002586e01007387 */ /* 0x0003e80000100a00 */
[----:B------:R1:W-:Y:S04]  /*fc00*/  LDGSTS.E [R102+0x31200], [R134.64], !P2 ;  /* 0x3120000086667fae */ /* 0x0003e8000d121844 */
[----:B------:R1:W-:Y:S04]  /*fc10*/  STL.64 [R1+0x260], R94 ;  /* 0x0002605e01007387 */ /* 0x0003e80000100a00 */
[----:B------:R1:W-:Y:S04]  /*fc20*/  LDGSTS.E [R102+0x31400], [R110.64], !P2 ;  /* 0x314000006e667fae */ /* 0x0003e8000d121844 */
[----:B-1----:R-:W4:Y:S01]  /*fc30*/  LDL.LU.64 R134, [R1+0x580] ;  /* 0x0005800001867983 */ /* 0x002f220000300a00 */
[----:B------:R-:W-:-:S03]  /*fc40*/  IADD3 R0, R243, -0x67, RZ ;  /* 0xffffff99f3007810 */ /* 0x000fc60007ffe0ff */
[----:B------:R1:W-:Y:S04]  /*fc50*/  LDGSTS.E [R102+0x31600], [R94.64], !P2 ;  /* 0x316000005e667fae */ /* 0x0003e8000d121844 */
[----:B------:R-:W4:Y:S01]  /*fc60*/  LDL.LU.64 R110, [R1+0x588] ;  /* 0x00058800016e7983 */ /* 0x000f220000300a00 */
[----:B------:R-:W-:Y:S02]  /*fc70*/  ISETP.GE.U32.AND P5, PT, R0, 0x7fffff5a, PT ;  /* 0x7fffff5a0000780c */ /* 0x000fe40003fa6070 */
[----:B------:R-:W-:Y:S01]  /*fc80*/  IADD3 R0, R243, -0x6b, RZ ;  /* 0xffffff95f3007810 */ /* 0x000fe20007ffe0ff */
[----:B-1----:R-:W4:Y:S03]  /*fc90*/  LDL.LU.64 R94, [R1+0x590] ;  /* 0x00059000015e7983 */ /* 0x002f260000300a00 */
[----:B------:R-:W-:Y:S01]  /*fca0*/  ISETP.GE.U32.AND P0, PT, R0, 0x7fffff56, PT ;  /* 0x7fffff560000780c */ /* 0x000fe20003f06070 */
[----:B---3--:R-:W-:-:S05]  /*fcb0*/  IMAD.WIDE R246, R242, 0x4, R86 ;  /* 0x00000004f2f67825 */ /* 0x008fca00078e0256 */
[----:B------:R-:W-:Y:S01]  /*fcc0*/  STL.64 [R1+0x268], R246 ;  /* 0x000268f601007387 */ /* 0x000fe20000100a00 */
[----:B--2---:R-:W-:-:S03]  /*fcd0*/  IMAD.WIDE R78, R242, 0x4, R78 ;  /* 0x00000004f24e7825 */ /* 0x004fc600078e024e */
[----:B------:R-:W2:Y:S01]  /*fce0*/  LDL.LU.64 R86, [R1+0x598] ;  /* 0x0005980001567983 */ /* 0x000ea20000300a00 */
[----:B------:R-:W-:-:S03]  /*fcf0*/  IMAD.WIDE R70, R242, 0x4, R70 ;  /* 0x00000004f2467825 */ /* 0x000fc600078e0246 */
[----:B------:R1:W-:Y:S04]  /*fd00*/  STL.64 [R1+0x270], R78 ;  /* 0x0002704e01007387 */ /* 0x0003e80000100a00 */
[----:B------:R3:W-:Y:S04]  /*fd10*/  LDGSTS.E [R102+0x33000], [R246.64], !P5 ;  /* 0x33000000f6667fae */ /* 0x0007e8000e921844 */
[----:B------:R-:W-:Y:S04]  /*fd20*/  STL.64 [R1+0x278], R70 ;  /* 0x0002784601007387 */ /* 0x000fe80000100a00 */
[----:B------:R1:W-:Y:S04]  /*fd30*/  LDGSTS.E [R102+0x33200], [R78.64], !P5 ;  /* 0x332000004e667fae */ /* 0x0003e8000e921844 */
[----:B------:R1:W-:Y:S01]  /*fd40*/  LDGSTS.E [R102+0x33400], [R70.64], !P5 ;  /* 0x3340000046667fae */ /* 0x0003e2000e921844 */
[----:B-----5:R-:W-:-:S05]  /*fd50*/  IMAD.WIDE R62, R242, 0x4, R62 ;  /* 0x00000004f23e7825 */ /* 0x020fca00078e023e */
[----:B------:R5:W-:Y:S04]  /*fd60*/  STL.64 [R1+0x280], R62 ;  /* 0x0002803e01007387 */ /* 0x000be80000100a00 */
[----:B-1----:R-:W2:Y:S04]  /*fd70*/  LDL.LU.64 R78, [R1+0x5a0] ;  /* 0x0005a000014e7983 */ /* 0x002ea80000300a00 */
[----:B------:R5:W-:Y:S04]  /*fd80*/  LDGSTS.E [R102+0x33600], [R62.64], !P5 ;  /* 0x336000003e667fae */ /* 0x000be8000e921844 */
[----:B-----5:R-:W5:Y:S01]  /*fd90*/  LDL.LU.64 R62, [R1+0x5a8] ;  /* 0x0005a800013e7983 */ /* 0x020f620000300a00 */
[----:B------:R-:W-:-:S03]  /*fda0*/  IMAD.WIDE R248, R242, 0x4, R248 ;  /* 0x00000004f2f87825 */ /* 0x000fc600078e02f8 */
[----:B------:R-:W5:Y:S04]  /*fdb0*/  LDL.LU.64 R70, [R1+0x5b0] ;  /* 0x0005b00001467983 */ /* 0x000f680000300a00 */
[----:B------:R1:W-:Y:S01]  /*fdc0*/  LDGSTS.E [R102+0x35000], [R248.64], !P0 ;  /* 0x35000000f8667fae */ /* 0x0003e2000c121844 */
[----:B---3--:R-:W-:-:S03]  /*fdd0*/  IMAD.WIDE R246, R242, 0x4, R126 ;  /* 0x00000004f2f67825 */ /* 0x008fc600078e027e */
[----:B------:R-:W3:Y:S04]  /*fde0*/  LDL.LU.64 R126, [R1+0x5b8] ;  /* 0x0005b800017e7983 */ /* 0x000ee80000300a00 */
[----:B------:R-:W-:Y:S04]  /*fdf0*/  STL.64 [R1+0x288], R248 ;  /* 0x000288f801007387 */ /* 0x000fe80000100a00 */
[----:B------:R-:W-:Y:S04]  /*fe00*/  STL.64 [R1+0x290], R246 ;  /* 0x000290f601007387 */ /* 0x000fe80000100a00 */
[----:B------:R1:W-:Y:S01]  /*fe10*/  LDGSTS.E [R102+0x35200], [R246.64], !P0 ;  /* 0x35200000f6667fae */ /* 0x0003e2000c121844 */
[----:B----4-:R-:W-:-:S04]  /*fe20*/  IMAD.WIDE R54, R242, 0x4, R54 ;  /* 0x00000004f2367825 */ /* 0x010fc800078e0236 */
[C---:B------:R-:W-:Y:S01]  /*fe30*/  IMAD.WIDE R118, R242.reuse, 0x4, R118 ;  /* 0x00000004f2767825 */ /* 0x040fe200078e0276 */
[----:B------:R4:W-:Y:S04]  /*fe40*/  STL.64 [R1+0x298], R54 ;  /* 0x0002983601007387 */ /* 0x0009e80000100a00 */
[----:B------:R1:W-:Y:S04]  /*fe50*/  STL.64 [R1+0x2a0], R118 ;  /* 0x0002a07601007387 */ /* 0x0003e80000100a00 */
[----:B------:R4:W-:Y:S04]  /*fe60*/  LDGSTS.E [R102+0x35400], [R54.64], !P0 ;  /* 0x3540000036667fae */ /* 0x0009e8000c121844 */
[----:B------:R1:W-:Y:S04]  /*fe70*/  LDGSTS.E [R102+0x35600], [R118.64], !P0 ;  /* 0x3560000076667fae */ /* 0x0003e8000c121844 */
[----:B----4-:R-:W4:Y:S04]  /*fe80*/  LDL.LU.64 R54, [R1+0x5d8] ;  /* 0x0005d80001367983 */ /* 0x010f280000300a00 */
[----:B-1----:R-:W4:Y:S01]  /*fe90*/  LDL.LU.64 R118, [R1+0x5f0] ;  /* 0x0005f00001767983 */ /* 0x002f220000300a00 */
[----:B------:R-:W-:-:S03]  /*fea0*/  IMAD.WIDE R248, R242, 0x4, R134 ;  /* 0x00000004f2f87825 */ /* 0x000fc600078e0286 */
[----:B------:R-:W4:Y:S01]  /*feb0*/  LDL.LU.64 R134, [R1+0x5f8] ;  /* 0x0005f80001867983 */ /* 0x000f220000300a00 */
[----:B------:R-:W-:-:S03]  /*fec0*/  IMAD.WIDE R246, R242, 0x4, R110 ;  /* 0x00000004f2f67825 */ /* 0x000fc600078e026e */
[----:B------:R-:W4:Y:S01]  /*fed0*/  LDL.LU.64 R110, [R1+0x610] ;  /* 0x00061000016e7983 */ /* 0x000f220000300a00 */
[----:B------:R-:W-:-:S04]  /*fee0*/  IADD3 R0, R243, -0x6f, RZ ;  /* 0xffffff91f3007810 */ /* 0x000fc80007ffe0ff */
[----:B------:R-:W-:Y:S01]  /*fef0*/  ISETP.GE.U32.AND P2, PT, R0, 0x7fffff52, PT ;  /* 0x7fffff520000780c */ /* 0x000fe20003f46070 */
[----:B------:R-:W-:Y:S01]  /*ff00*/  IMAD.WIDE R94, R242, 0x4, R94 ;  /* 0x00000004f25e7825 */ /* 0x000fe200078e025e */
[C---:B------:R-:W-:Y:S01]  /*ff10*/  IADD3 R0, R243.reuse, -0x73, RZ ;  /* 0xffffff8df3007810 */ /* 0x040fe20007ffe0ff */
[----:B------:R-:W-:Y:S03]  /*ff20*/  STL.64 [R1+0x2a8], R248 ;  /* 0x0002a8f801007387 */ /* 0x000fe60000100a00 */
[----:B------:R-:W-:Y:S01]  /*ff30*/  ISETP.GE.U32.AND P5, PT, R0, 0x7fffff4e, PT ;  /* 0x7fffff4e0000780c */ /* 0x000fe20003fa6070 */
[----:B------:R-:W-:Y:S04]  /*ff40*/  STL.64 [R1+0x2b0], R246 ;  /* 0x0002b0f601007387 */ /* 0x000fe80000100a00 */
[----:B------:R1:W-:Y:S04]  /*ff50*/  STL.64 [R1+0x2b8], R94 ;  /* 0x0002b85e01007387 */ /* 0x0003e80000100a00 */
[----:B------:R1:W-:Y:S04]  /*ff60*/  LDGSTS.E [R102+0x37000], [R248.64], !P2 ;  /* 0x37000000f8667fae */ /* 0x0003e8000d121844 */
[----:B------:R1:W-:Y:S04]  /*ff70*/  LDGSTS.E [R102+0x37200], [R246.64], !P2 ;  /* 0x37200000f6667fae */ /* 0x0003e8000d121844 */
[----:B------:R1:W-:Y:S01]  /*ff80*/  LDGSTS.E [R102+0x37400], [R94.64], !P2 ;  /* 0x374000005e667fae */ /* 0x0003e2000d121844 */
[----:B------:R-:W-:-:S04]  /*ff90*/  IADD3 R0, R243, -0x77, RZ ;  /* 0xffffff89f3007810 */ /* 0x000fc80007ffe0ff */
[----:B------:R-:W-:Y:S01]  /*ffa0*/  ISETP.GE.U32.AND P0, PT, R0, 0x7fffff4a, PT ;  /* 0x7fffff4a0000780c */ /* 0x000fe20003f06070 */
[----:B--2---:R-:W-:-:S05]  /*ffb0*/  IMAD.WIDE R86, R242, 0x4, R86 ;  /* 0x00000004f2567825 */ /* 0x004fca00078e0256 */
[----:B------:R2:W-:Y:S04]  /*ffc0*/  STL.64 [R1+0x2c0], R86 ;  /* 0x0002c05601007387 */ /* 0x0005e80000100a00 */
[----:B-1----:R-:W4:Y:S04]  /*ffd0*/  LDL.LU.64 R94, [R1+0x618] ;  /* 0x00061800015e7983 */ /* 0x002f280000300a00 */
[----:B------:R2:W-:Y:S04]  /*ffe0*/  LDGSTS.E [R102+0x37600], [R86.64], !P2 ;  /* 0x3760000056667fae */ /* 0x0005e8000d121844 */
[----:B--2---:R-:W2:Y:S01]  /*fff0*/  LDL.LU.64 R86, [R1+0x630] ;  /* 0x0006300001567983 */ /* 0x004ea20000300a00 */
[----:B------:R-:W-:-:S03]  /*10000*/  IMAD.WIDE R248, R242, 0x4, R78 ;  /* 0x00000004f2f87825 */ /* 0x000fc600078e024e */
[----:B------:R-:W2:Y:S04]  /*10010*/  LDL.LU.64 R78, [R1+0x638] ;  /* 0x00063800014e7983 */ /* 0x000ea80000300a00 */
[----:B------:R-:W-:Y:S04]  /*10020*/  STL.64 [R1+0x2c8], R248 ;  /* 0x0002c8f801007387 */ /* 0x000fe80000100a00 */
[----:B------:R4:W-:Y:S01]  /*10030*/  LDGSTS.E [R102+0x39000], [R248.64], !P5 ;  /* 0x39000000f8667fae */ /* 0x0009e2000e921844 */
[----:B-----5:R-:W-:-:S04]  /*10040*/  IMAD.WIDE R62, R242, 0x4, R62 ;  /* 0x00000004f23e7825 */ /* 0x020fc800078e023e */
[C---:B------:R-:W-:Y:S01]  /*10050*/  IMAD.WIDE R246, R242.reuse, 0x4, R70 ;  /* 0x00000004f2f67825 */ /* 0x040fe200078e0246 */
[----:B------:R1:W-:Y:S04]  /*10060*/  LDGSTS.E [R102+0x39200], [R62.64], !P5 ;  /* 0x392000003e667fae */ /* 0x0003e8000e921844 */
[----:B------:R-:W5:Y:S01]  /*10070*/  LDL.LU.64 R70, [R1+0x658] ;  /* 0x0006580001467983 */ /* 0x000f620000300a00 */
[----:B---3--:R-:W-:-:S03]  /*10080*/  IMAD.WIDE R126, R242, 0x4, R126 ;  /* 0x00000004f27e7825 */ /* 0x008fc600078e027e */
[----:B------:R1:W-:Y:S04]  /*10090*/  STL.64 [R1+0x2d0], R62 ;  /* 0x0002d03e01007387 */ /* 0x0003e80000100a00 */
[----:B------:R-:W-:Y:S04]  /*100a0*/  STL.64 [R1+0x2d8], R246 ;  /* 0x0002d8f601007387 */ /* 0x000fe80000100a00 */
[----:B------:R3:W-:Y:S04]  /*100b0*/  LDGSTS.E [R102+0x39400], [R246.64], !P5 ;  /* 0x39400000f6667fae */ /* 0x0007e8000e921844 */
[----:B-1----:R-:W5:Y:S04]  /*100c0*/  LDL.LU.64 R62, [R1+0x678] ;  /* 0x00067800013e7983 */ /* 0x002f680000300a00 */
[----:B------:R1:W-:Y:S04]  /*100d0*/  STL.64 [R1+0x2e0], R126 ;  /* 0x0002e07e01007387 */ /* 0x0003e80000100a00 */
[----:B------:R1:W-:Y:S04]  /*100e0*/  LDGSTS.E [R102+0x39600], [R126.64], !P5 ;  /* 0x396000007e667fae */ /* 0x0003e8000e921844 */
[----:B-1----:R-:W5:Y:S01]  /*100f0*/  LDL.LU.64 R126, [R1+0x6a0] ;  /* 0x0006a000017e7983 */ /* 0x002f620000300a00 */
[----:B----4-:R-:W-:-:S03]  /*10100*/  IMAD.WIDE R248, R242, 0x4, R54 ;  /* 0x00000004f2f87825 */ /* 0x010fc600078e0236 */
[----:B------:R-:W4:Y:S01]  /*10110*/  LDL.LU.64 R54, [R1+0x698] ;  /* 0x0006980001367983 */ /* 0x000f220000300a00 */
[----:B---3--:R-:W-:-:S03]  /*10120*/  IMAD.WIDE R246, R242, 0x4, R118 ;  /* 0x00000004f2f67825 */ /* 0x008fc600078e0276 */
[----:B------:R-:W-:Y:S04]  /*10130*/  STL.64 [R1+0x300], R248 ;  /* 0x000300f801007387 */ /* 0x000fe80000100a00 */
[----:B------:R-:W3:Y:S01]  /*10140*/  LDL.LU.64 R118, [R1+0x690] ;  /* 0x0006900001767983 */ /* 0x000ee20000300a00 */
[----:B------:R-:W-:-:S03]  /*10150*/  IMAD.WIDE R134, R242, 0x4, R134 ;  /* 0x00000004f2867825 */ /* 0x000fc600078e0286 */
[----:B------:R1:W-:Y:S04]  /*10160*/  LDGSTS.E [R102+0x3b000], [R248.64], !P0 ;  /* 0x3b000000f8667fae */ /* 0x0003e8000c121844 */
[----:B------:R-:W-:Y:S01]  /*10170*/  STL.64 [R1+0x308], R246 ;  /* 0x000308f601007387 */ /* 0x000fe20000100a00 */
[----:B------:R-:W-:-:S03]  /*10180*/  IMAD.WIDE R110, R242, 0x4, R110 ;  /* 0x00000004f26e7825 */ /* 0x000fc600078e026e */
[----:B------:R2:W-:Y:S04]  /*10190*/  LDGSTS.E [R102+0x3b200], [R246.64], !P0 ;  /* 0x3b200000f6667fae */ /* 0x0005e8000c121844 */
[----:B------:R-:W-:Y:S04]  /*101a0*/  STL.64 [R1+0x310], R134 ;  /* 0x0003108601007387 */ /* 0x000fe80000100a00 */
[----:B------:R1:W-:Y:S04]  /*101b0*/  LDGSTS.E [R102+0x3b400], [R134.64], !P0 ;  /* 0x3b40000086667fae */ /* 0x0003e8000c121844 */
[----:B------:R1:W-:Y:S04]  /*101c0*/  STL.64 [R1+0x318], R110 ;  /* 0x0003186e01007387 */ /* 0x0003e80000100a00 */
[----:B------:R1:W-:Y:S04]  /*101d0*/  LDGSTS.E [R102+0x3b600], [R110.64], !P0 ;  /* 0x3b6000006e667fae */ /* 0x0003e8000c121844 */
[----:B-1----:R-:W3:Y:S01]  /*101e0*/  LDL.LU.64 R110, [R1+0x830] ;  /* 0x00083000016e7983 */ /* 0x002ee20000300a00 */
[----:B------:R-:W-:-:S04]  /*101f0*/  IADD3 R0, R243, -0x7b, RZ ;  /* 0xffffff85f3007810 */ /* 0x000fc80007ffe0ff */
[----:B------:R-:W-:Y:S02]  /*10200*/  ISETP.GE.U32.AND P2, PT, R0, 0x7fffff46, PT ;  /* 0x7fffff460000780c */ /* 0x000fe40003f46070 */
[----:B------:R-:W-:-:S04]  /*10210*/  IADD3 R0, R243, -0x7f, RZ ;  /* 0xffffff81f3007810 */ /* 0x000fc80007ffe0ff */
[----:B------:R-:W-:Y:S02]  /*10220*/  ISETP.GE.U32.AND P5, PT, R0, 0x7fffff42, PT ;  /* 0x7fffff420000780c */ /* 0x000fe40003fa6070 */
[----:B------:R-:W-:-:S04]  /*10230*/  SHF.L.U32 R103, R103, 0x2, RZ ;  /* 0x0000000267677819 */ /* 0x000fc800000006ff */
[----:B------:R-:W-:Y:S01]  /*10240*/  LOP3.LUT R251, R103, 0x60, RZ, 0x3c, !PT ;  /* 0x0000006067fb7812 */ /* 0x000fe200078e3cff */
[C---:B------:R-:W-:Y:S02]  /*10250*/  IMAD.WIDE R248, R242.reuse, 0x4, R94 ;  /* 0x00000004f2f87825 */ /* 0x040fe400078e025e */
[----:B------:R-:W3:Y:S04]  /*10260*/  LDL.LU.64 R94, [R1+0x828] ;  /* 0x00082800015e7983 */ /* 0x000ee80000300a00 */
[----:B------:R1:W-:Y:S01]  /*10270*/  LDGSTS.E [R102+0x3d000], [R248.64], !P2 ;  /* 0x3d000000f8667fae */ /* 0x0003e2000d121844 */
[----:B--2---:R-:W-:-:S03]  /*10280*/  IMAD.WIDE R246, R242, 0x4, R86 ;  /* 0x00000004f2f67825 */ /* 0x004fc600078e0256 */
[----:B------:R-:W2:Y:S04]  /*10290*/  LDL.LU.64 R86, [R1+0x820] ;  /* 0x0008200001567983 */ /* 0x000ea80000300a00 */
[----:B------:R-:W-:Y:S04]  /*102a0*/  STL.64 [R1+0x320], R248 ;  /* 0x000320f801007387 */ /* 0x000fe80000100a00 */
[----:B------:R1:W-:Y:S01]  /*102b0*/  LDGSTS.E [R102+0x3d200], [R246.64], !P2 ;  /* 0x3d200000f6667fae */ /* 0x0003e2000d121844 */
[----:B------:R-:W-:-:S03]  /*102c0*/  IMAD.WIDE R134, R242, 0x4, R78 ;  /* 0x00000004f2867825 */ /* 0x000fc600078e024e */
[----:B------:R-:W2:Y:S04]  /*102d0*/  LDL.LU.64 R78, [R1+0x818] ;  /* 0x00081800014e7983 */ /* 0x000ea80000300a00 */
[----:B------:R-:W-:Y:S04]  /*102e0*/  STL.64 [R1+0x328], R246 ;  /* 0x000328f601007387 */ /* 0x000fe80000100a00 */
[----:B------:R1:W-:Y:S04]  /*102f0*/  STL.64 [R1+0x330], R134 ;  /* 0x0003308601007387 */ /* 0x0003e80000100a00 */
[----:B------:R1:W-:Y:S01]  /*10300*/  LDGSTS.E [R102+0x3d400], [R134.64], !P2 ;  /* 0x3d40000086667fae */ /* 0x0003e2000d121844 */
[----:B-----5:R-:W-:-:S05]  /*10310*/  IMAD.WIDE R70, R242, 0x4, R70 ;  /* 0x00000004f2467825 */ /* 0x020fca00078e0246 */
[----:B------:R5:W-:Y:S04]  /*10320*/  STL.64 [R1+0x338], R70 ;  /* 0x0003384601007387 */ /* 0x000be80000100a00 */
[----:B------:R5:W-:Y:S04]  /*10330*/  LDGSTS.E [R102+0x3d600], [R70.64], !P2 ;  /* 0x3d60000046667fae */ /* 0x000be8000d121844 */
[----:B-1----:R-:W2:Y:S01]  /*10340*/  LDL.LU.64 R134, [R1+0x810] ;  /* 0x0008100001867983 */ /* 0x002ea20000300a00 */
[----:B------:R-:W-:-:S03]  /*10350*/  IMAD.WIDE R248, R242, 0x4, R62 ;  /* 0x00000004f2f87825 */ /* 0x000fc600078e023e */
[----:B-----5:R-:W5:Y:S04]  /*10360*/  LDL.LU.64 R70, [R1+0x808] ;  /* 0x0008080001467983 */ /* 0x020f680000300a00 */
[----:B------:R-:W5:Y:S04]  /*10370*/  LDL.LU.64 R62, [R1+0x800] ;  /* 0x00080000013e7983 */ /* 0x000f680000300a00 */
[----:B------:R-:W-:Y:S04]  /*10380*/  STL.64 [R1+0x340], R248 ;  /* 0x000340f801007387 */ /* 0x000fe80000100a00 */
[----:B------:R1:W-:Y:S01]  /*10390*/  LDGSTS.E [R102+0x3f000], [R248.64], !P5 ;  /* 0x3f000000f8667fae */ /* 0x0003e2000e921844 */
[----:B------:R-:W-:-:S05]  /*103a0*/  IMAD.WIDE R246, R242, 0x4, R126 ;  /* 0x00000004f2f67825 */ /* 0x000fca00078e027e */
[----:B------:R1:W-:Y:S01]  /*103b0*/  LDGSTS.E [R102+0x3f200], [R246.64], !P5 ;  /* 0x3f200000f6667fae */ /* 0x0003e2000e921844 */
[----:B----4-:R-:W-:-:S03]  /*103c0*/  IMAD.WIDE R126, R242, 0x4, R54 ;  /* 0x00000004f27e7825 */ /* 0x010fc600078e0236 */
[----:B------:R-:W4:Y:S01]  /*103d0*/  LDL.LU.64 R54, [R1+0x7f8] ;  /* 0x0007f80001367983 */ /* 0x000f220000300a00 */
[----:B---3--:R-:W-:-:S03]  /*103e0*/  IMAD.WIDE R118, R242, 0x4, R118 ;  /* 0x00000004f2767825 */ /* 0x008fc600078e0276 */
[----:B------:R-:W-:Y:S04]  /*103f0*/  STL.64 [R1+0x430], R246 ;  /* 0x000430f601007387 */ /* 0x000fe80000100a00 */
[----:B------:R3:W-:Y:S04]  /*10400*/  STL.64 [R1+0x428], R126 ;  /* 0x0004287e01007387 */ /* 0x0007e80000100a00 */
[----:B------:R1:W-:Y:S04]  /*10410*/  STL.64 [R1+0x420], R118 ;  /* 0x0004207601007387 */ /* 0x0003e80000100a00 */
[----:B------:R3:W-:Y:S04]  /*10420*/  LDGSTS.E [R102+0x3f400], [R126.64], !P5 ;  /* 0x3f4000007e667fae */ /* 0x0007e8000e921844 */
[----:B------:R1:W-:Y:S04]  /*10430*/  LDGSTS.E [R102+0x3f600], [R118.64], !P5 ;  /* 0x3f60000076667fae */ /* 0x0003e8000e921844 */
[----:B---3--:R-:W4:Y:S04]  /*10440*/  LDL.LU.64 R126, [R1+0x7f0] ;  /* 0x0007f000017e7983 */ /* 0x008f280000300a00 */
[----:B-1----:R-:W4:Y:S01]  /*10450*/  LDL.LU.64 R118, [R1+0x7e8] ;  /* 0x0007e80001767983 */ /* 0x002f220000300a00 */
[----:B------:R-:W-:-:S03]  /*10460*/  IMAD.WIDE R246, R242, 0x4, R110 ;  /* 0x00000004f2f67825 */ /* 0x000fc600078e026e */
[----:B------:R-:W4:Y:S04]  /*10470*/  LDL.LU.64 R110, [R1+0x7e0] ;  /* 0x0007e000016e7983 */ /* 0x000f280000300a00 */
[----:B------:R-:W-:Y:S04]  /*10480*/  STL.64 [R1+0x438], R246 ;  /* 0x000438f601007387 */ /* 0x000fe80000100a00 */
[----:B------:R-:W4:Y:S01]  /*10490*/  LDL.LU.64 R102, [R1+0x7d8] ;  /* 0x0007d80001667983 */ /* 0x000f220000300a00 */
[----:B------:R-:W-:-:S04]  /*104a0*/  IADD3 R0, R243, -0x44, RZ ;  /* 0xffffffbcf3007810 */ /* 0x000fc80007ffe0ff */
[----:B------:R-:W-:Y:S02]  /*104b0*/  ISETP.GE.U32.AND P0, PT, R0, 0x7fffff7d, PT ;  /* 0x7fffff7d0000780c */ /* 0x000fe40003f06070 */
[----:B------:R-:W-:-:S04]  /*104c0*/  IADD3 R0, R243, -0x48, RZ ;  /* 0xffffffb8f3007810 */ /* 0x000fc80007ffe0ff */
[----:B------:R-:W-:-:S07]  /*104d0*/  ISETP.GE.U32.AND P2, PT, R0, 0x7fffff79, PT ;  /* 0x7fffff790000780c */ /* 0x000fce0003f46070 */
[----:B------:R1:W-:Y:S01]  /*104e0*/  LDGSTS.E [R251+0x21800], [R246.64], !P0 ;  /* 0x21800000f6fb7fae */ /* 0x0003e2000c121844 */
[----:B------:R-:W-:-:S04]  /*104f0*/  IADD3 R0, R243, -0x4c, RZ ;  /* 0xffffffb4f3007810 */ /* 0x000fc80007ffe0ff */
[----:B------:R-:W-:Y:S01]  /*10500*/  ISETP.GE.U32.AND P5, PT, R0, 0x7fffff75, PT ;  /* 0x7fffff750000780c */ /* 0x000fe20003fa6070 */
[----:B------:R-:W-:-:S05]  /*10510*/  IMAD.WIDE R94, R242, 0x4, R94 ;  /* 0x00000004f25e7825 */ /* 0x000fca00078e025e */
[----:B------:R1:W-:Y:S04]  /*10520*/  STL.64 [R1+0x458], R94 ;  /* 0x0004585e01007387 */ /* 0x0003e80000100a00 */
[----:B------:R1:W-:Y:S01]  /*10530*/  LDGSTS.E [R251+0x21a00], [R94.64], !P0 ;  /* 0x21a000005efb7fae */ /* 0x0003e2000c121844 */
        /* <DEDUP_REMOVED lines=11> */
[----:B-----5:R-:W-:-:S03]  /*105f0*/  IMAD.WIDE R134, R242, 0x4, R70 ;  /* 0x00000004f2867825 */ /* 0x020fc600078e0246 */
[----:B------:R-:W2:Y:S01]  /*10600*/  LDL.LU.64 R70, [R1+0x7b8] ;  /* 0x0007b80001467983 */ /* 0x000ea20000300a00 */
[----:B------:R-:W-:-:S03]  /*10610*/  IMAD.WIDE R62, R242, 0x4, R62 ;  /* 0x00000004f23e7825 */ /* 0x000fc600078e023e */
[----:B------:R-:W-:Y:S04]  /*10620*/  STL.64 [R1+0x440], R246 ;  /* 0x000440f601007387 */ /* 0x000fe80000100a00 */
[----:B------:R-:W-:Y:S04]  /*10630*/  STL.64 [R1+0x478], R134 ;  /* 0x0004788601007387 */ /* 0x000fe80000100a00 */
[----:B------:R1:W-:Y:S04]  /*10640*/  STL.64 [R1+0x470], R62 ;  /* 0x0004703e01007387 */ /* 0x0003e80000100a00 */
[----:B------:R1:W-:Y:S04]  /*10650*/  LDGSTS.E [R251+0x23a00], [R134.64], !P2 ;  /* 0x23a0000086fb7fae */ /* 0x0003e8000d121844 */
[----:B------:R1:W-:Y:S01]  /*10660*/  LDGSTS.E [R251+0x23c00], [R62.64], !P2 ;  /* 0x23c000003efb7fae */ /* 0x0003e2000d121844 */
[----:B----4-:R-:W-:-:S05]  /*10670*/  IMAD.WIDE R54, R242, 0x4, R54 ;  /* 0x00000004f2367825 */ /* 0x010fca00078e0236 */
[----:B------:R4:W-:Y:S04]  /*10680*/  STL.64 [R1+0x468], R54 ;  /* 0x0004683601007387 */ /* 0x0009e80000100a00 */
[----:B------:R4:W-:Y:S04]  /*10690*/  LDGSTS.E [R251+0x23e00], [R54.64], !P2 ;  /* 0x23e0000036fb7fae */ /* 0x0009e8000d121844 */
[----:B-1----:R-:W5:Y:S04]  /*106a0*/  LDL.LU.64 R62, [R1+0x7b0] ;  /* 0x0007b000013e7983 */ /* 0x002f680000300a00 */
[----:B----4-:R-:W4:Y:S04]  /*106b0*/  LDL.LU.64 R54, [R1+0x7a8] ;  /* 0x0007a80001367983 */ /* 0x010f280000300a00 */
[----:B------:R-:W4:Y:S01]  /*106c0*/  LDL.LU.64 R134, [R1+0x7a0] ;  /* 0x0007a00001867983 */ /* 0x000f220000300a00 */
[----:B------:R-:W-:-:S04]  /*106d0*/  IMAD.WIDE R246, R242, 0x4, R126 ;  /* 0x00000004f2f67825 */ /* 0x000fc800078e027e */
[C---:B------:R-:W-:Y:S01]  /*106e0*/  IMAD.WIDE R118, R242.reuse, 0x4, R118 ;  /* 0x00000004f2767825 */ /* 0x040fe200078e0276 */
[----:B------:R-:W-:Y:S04]  /*106f0*/  STL.64 [R1+0x460], R246 ;  /* 0x000460f601007387 */ /* 0x000fe80000100a00 */
[----:B------:R-:W4:Y:S04]  /*10700*/  LDL.LU.64 R126, [R1+0x798] ;  /* 0x00079800017e7983 */ /* 0x000f280000300a00 */
[----:B------:R1:W-:Y:S01]  /*10710*/  STL.64 [R1+0x498], R118 ;  /* 0x0004987601007387 */ /* 0x0003e20000100a00 */
[----:B------:R-:W-:-:S03]  /*10720*/  IMAD.WIDE R110, R242, 0x4, R110 ;  /* 0x00000004f26e7825 */ /* 0x000fc600078e026e */
[----:B------:R3:W-:Y:S01]  /*10730*/  LDGSTS.E [R251+0x25800], [R246.64], !P5 ;  /* 0x25800000f6fb7fae */ /* 0x0007e2000e921844 */
[----:B------:R-:W-:-:S03]  /*10740*/  IMAD.WIDE R102, R242, 0x4, R102 ;  /* 0x00000004f2667825 */ /* 0x000fc600078e0266 */
[----:B------:R1:W-:Y:S04]  /*10750*/  STL.64 [R1+0x490], R110 ;  /* 0x0004906e01007387 */ /* 0x0003e80000100a00 */
[----:B------:R1:W-:Y:S04]  /*10760*/  LDGSTS.E [R251+0x25a00], [R118.64], !P5 ;  /* 0x25a0000076fb7fae */ /* 0x0003e8000e921844 */
[----:B------:R1:W-:Y:S01]  /*10770*/  STL.64 [R1+0x488], R102 ;  /* 0x0004886601007387 */ /* 0x0003e20000100a00 */
[----:B------:R-:W-:-:S03]  /*10780*/  IADD3 R0, R243, -0x50, RZ ;  /* 0xffffffb0f3007810 */ /* 0x000fc60007ffe0ff */
[----:B------:R1:W-:Y:S04]  /*10790*/  LDGSTS.E [R251+0x25c00], [R110.64], !P5 ;  /* 0x25c000006efb7fae */ /* 0x0003e8000e921844 */
[----:B-1----:R-:W4:Y:S01]  /*107a0*/  LDL.LU.64 R118, [R1+0x790] ;  /* 0x0007900001767983 */ /* 0x002f220000300a00 */
[----:B------:R-:W-:Y:S02]  /*107b0*/  ISETP.GE.U32.AND P0, PT, R0, 0x7fffff71, PT ;  /* 0x7fffff710000780c */ /* 0x000fe40003f06070 */
[----:B------:R-:W-:Y:S01]  /*107c0*/  IADD3 R0, R243, -0x54, RZ ;  /* 0xffffffacf3007810 */ /* 0x000fe20007ffe0ff */
[----:B------:R1:W-:Y:S03]  /*107d0*/  LDGSTS.E [R251+0x25e00], [R102.64], !P5 ;  /* 0x25e0000066fb7fae */ /* 0x0003e6000e921844 */
[----:B------:R-:W-:Y:S01]  /*107e0*/  ISETP.GE.U32.AND P2, PT, R0, 0x7fffff6d, PT ;  /* 0x7fffff6d0000780c */ /* 0x000fe20003f46070 */
[----:B------:R-:W4:Y:S04]  /*107f0*/  LDL.LU.64 R110, [R1+0x788] ;  /* 0x00078800016e7983 */ /* 0x000f280000300a00 */
[----:B-1----:R-:W4:Y:S01]  /*10800*/  LDL.LU.64 R102, [R1+0x780] ;  /* 0x0007800001667983 */ /* 0x002f220000300a00 */
[----:B---3--:R-:W-:-:S05]  /*10810*/  IMAD.WIDE R246, R242, 0x4, R94 ;  /* 0x00000004f2f67825 */ /* 0x008fca00078e025e */
[----:B------:R-:W-:Y:S01]  /*10820*/  STL.64 [R1+0x480], R246 ;  /* 0x000480f601007387 */ /* 0x000fe20000100a00 */
[----:B--2---:R-:W-:-:S03]  /*10830*/  IMAD.WIDE R86, R242, 0x4, R86 ;  /* 0x00000004f2567825 */ /* 0x004fc600078e0256 */
[----:B------:R-:W2:Y:S01]  /*10840*/  LDL.LU.64 R94, [R1+0x778] ;  /* 0x00077800015e7983 */ /* 0x000ea20000300a00 */
[----:B------:R-:W-:-:S03]  /*10850*/  IMAD.WIDE R78, R242, 0x4, R78 ;  /* 0x00000004f24e7825 */ /* 0x000fc600078e024e */
[----:B------:R1:W-:Y:S04]  /*10860*/  STL.64 [R1+0x4b8], R86 ;  /* 0x0004b85601007387 */ /* 0x0003e80000100a00 */
[----:B------:R3:W-:Y:S04]  /*10870*/  STL.64 [R1+0x4b0], R78 ;  /* 0x0004b04e01007387 */ /* 0x0007e80000100a00 */
[----:B------:R5:W-:Y:S04]  /*10880*/  LDGSTS.E [R251+0x27800], [R246.64], !P0 ;  /* 0x27800000f6fb7fae */ /* 0x000be8000c121844 */
[----:B------:R1:W-:Y:S04]  /*10890*/  LDGSTS.E [R251+0x27a00], [R86.64], !P0 ;  /* 0x27a0000056fb7fae */ /* 0x0003e8000c121844 */
[----:B------:R3:W-:Y:S01]  /*108a0*/  LDGSTS.E [R251+0x27c00], [R78.64], !P0 ;  /* 0x27c000004efb7fae */ /* 0x0007e2000c121844 */
[----:B------:R-:W-:-:S05]  /*108b0*/  IMAD.WIDE R70, R242, 0x4, R70 ;  /* 0x00000004f2467825 */ /* 0x000fca00078e0246 */
[----:B------:R3:W-:Y:S04]  /*108c0*/  STL.64 [R1+0x4a8], R70 ;  /* 0x0004a84601007387 */ /* 0x0007e80000100a00 */
[----:B-1----:R-:W2:Y:S04]  /*108d0*/  LDL.LU.64 R86, [R1+0x770] ;  /* 0x0007700001567983 */ /* 0x002ea80000300a00 */
[----:B------:R1:W-:Y:S04]  /*108e0*/  LDGSTS.E [R251+0x27e00], [R70.64], !P0 ;  /* 0x27e0000046fb7fae */ /* 0x0003e8000c121844 */
[----:B---3--:R-:W3:Y:S04]  /*108f0*/  LDL.LU.64 R78, [R1+0x768] ;  /* 0x00076800014e7983 */ /* 0x008ee80000300a00 */
[----:B-1----:R-:W3:Y:S01]  /*10900*/  LDL.LU.64 R70, [R1+0x760] ;  /* 0x0007600001467983 */ /* 0x002ee20000300a00 */
[----:B-----5:R-:W-:-:S03]  /*10910*/  IMAD.WIDE R246, R242, 0x4, R62 ;  /* 0x00000004f2f67825 */ /* 0x020fc600078e023e */
[----:B------:R-:W5:Y:S01]  /*10920*/  LDL.LU.64 R62, [R1+0x758] ;  /* 0x00075800013e7983 */ /* 0x000f620000300a00 */
[----:B----4-:R-:W-:-:S03]  /*10930*/  IMAD.WIDE R54, R242, 0x4, R54 ;  /* 0x00000004f2367825 */ /* 0x010fc600078e0236 */
[----:B------:R-:W-:Y:S01]  /*10940*/  STL.64 [R1+0x4a0], R246 ;  /* 0x0004a0f601007387 */ /* 0x000fe20000100a00 */
[----:B------:R-:W-:-:S03]  /*10950*/  IMAD.WIDE R134, R242, 0x4, R134 ;  /* 0x00000004f2867825 */ /* 0x000fc600078e0286 */
[----:B------:R1:W-:Y:S04]  /*10960*/  STL.64 [R1+0x4d8], R54 ;  /* 0x0004d83601007387 */ /* 0x0003e80000100a00 */
[----:B------:R4:W-:Y:S04]  /*10970*/  LDGSTS.E [R251+0x29800], [R246.64], !P2 ;  /* 0x29800000f6fb7fae */ /* 0x0009e8000d121844 */
[----:B------:R1:W-:Y:S04]  /*10980*/  LDGSTS.E [R251+0x29a00], [R54.64], !P2 ;  /* 0x29a0000036fb7fae */ /* 0x0003e8000d121844 */
[----:B------:R1:W-:Y:S01]  /*10990*/  STL.64 [R1+0x4d0], R134 ;  /* 0x0004d08601007387 */ /* 0x0003e20000100a00 */
[----:B------:R-:W-:-:S03]  /*109a0*/  IMAD.WIDE R126, R242, 0x4, R126 ;  /* 0x00000004f27e7825 */ /* 0x000fc600078e027e */
[----:B------:R1:W-:Y:S04]  /*109b0*/  LDGSTS.E [R251+0x29c00], [R134.64], !P2 ;  /* 0x29c0000086fb7fae */ /* 0x0003e8000d121844 */
[----:B-1----:R-:W5:Y:S04]  /*109c0*/  LDL.LU.64 R54, [R1+0x750] ;  /* 0x0007500001367983 */ /* 0x002f680000300a00 */
[----:B------:R1:W-:Y:S04]  /*109d0*/  STL.64 [R1+0x4c8], R126 ;  /* 0x0004c87e01007387 */ /* 0x0003e80000100a00 */
[----:B------:R1:W-:Y:S04]  /*109e0*/  LDGSTS.E [R251+0x29e00], [R126.64], !P2 ;  /* 0x29e000007efb7fae */ /* 0x0003e8000d121844 */
[----:B------:R-:W5:Y:S04]  /*109f0*/  LDL.LU.64 R134, [R1+0x748] ;  /* 0x0007480001867983 */ /* 0x000f680000300a00 */
[----:B-1----:R-:W5:Y:S01]  /*10a00*/  LDL.LU.64 R126, [R1+0x740] ;  /* 0x00074000017e7983 */ /* 0x002f620000300a00 */
[----:B----4-:R-:W-:-:S05]  /*10a10*/  IMAD.WIDE R246, R242, 0x4, R118 ;  /* 0x00000004f2f67825 */ /* 0x010fca00078e0276 */
[----:B------:R-:W-:Y:S04]  /*10a20*/  STL.64 [R1+0x4c0], R246 ;  /* 0x0004c0f601007387 */ /* 0x000fe80000100a00 */
[----:B------:R-:W4:Y:S01]  /*10a30*/  LDL.LU.64 R118, [R1+0x738] ;  /* 0x0007380001767983 */ /* 0x000f220000300a00 */
[----:B------:R-:W-:-:S04]  /*10a40*/  IADD3 R0, R243, -0x58, RZ ;  /* 0xffffffa8f3007810 */ /* 0x000fc80007ffe0ff */
[----:B------:R-:W-:Y:S02]  /*10a50*/  ISETP.GE.U32.AND P5, PT, R0, 0x7fffff69, PT ;  /* 0x7fffff690000780c */ /* 0x000fe40003fa6070 */
[----:B------:R-:W-:Y:S01]  /*10a60*/  IADD3 R0, R243, -0x5c, RZ ;  /* 0xffffffa4f3007810 */ /* 0x000fe20007ffe0ff */
[----:B------:R-:W-:-:S03]  /*10a70*/  IMAD.WIDE R110, R242, 0x4, R110 ;  /* 0x00000004f26e7825 */ /* 0x000fc600078e026e */
[----:B------:R-:W-:Y:S01]  /*10a80*/  ISETP.GE.U32.AND P0, PT, R0, 0x7fffff65, PT ;  /* 0x7fffff650000780c */ /* 0x000fe20003f06070 */
[----:B------:R-:W-:Y:S01]  /*10a90*/  IMAD.WIDE R102, R242, 0x4, R102 ;  /* 0x00000004f2667825 */ /* 0x000fe200078e0266 */
[----:B------:R1:W-:Y:S04]  /*10aa0*/  STL.64 [R1+0x4f8], R110 ;  /* 0x0004f86e01007387 */ /* 0x0003e80000100a00 */
[----:B------:R1:W-:Y:S04]  /*10ab0*/  STL.64 [R1+0x4f0], R102 ;  /* 0x0004f06601007387 */ /* 0x0003e80000100a00 */
[----:B------:R1:W-:Y:S04]  /*10ac0*/  LDGSTS.E [R251+0x2b800], [R246.64], !P5 ;  /* 0x2b800000f6fb7fae */ /* 0x0003e8000e921844 */
[----:B------:R1:W-:Y:S04]  /*10ad0*/  LDGSTS.E [R251+0x2ba00], [R110.64], !P5 ;  /* 0x2ba000006efb7fae */ /* 0x0003e8000e921844 */
[----:B------:R2:W-:Y:S04]  /*10ae0*/  LDGSTS.E [R251+0x2bc00], [R102.64], !P5 ;  /* 0x2bc0000066fb7fae */ /* 0x0005e8000e921844 */
[----:B-1----:R-:W4:Y:S01]  /*10af0*/  LDL.LU.64 R110, [R1+0x730] ;  /* 0x00073000016e7983 */ /* 0x002f220000300a00 */
[----:B------:R-:W-:-:S04]  /*10b00*/  IADD3 R0, R243, -0x60, RZ ;  /* 0xffffffa0f3007810 */ /* 0x000fc80007ffe0ff */
[----:B------:R-:W-:Y:S01]  /*10b10*/  ISETP.GE.U32.AND P2, PT, R0, 0x7fffff61, PT ;  /* 0x7fffff610000780c */ /* 0x000fe20003f46070 */
[----:B--2---:R-:W-:-:S05]  /*10b20*/  IMAD.WIDE R94, R242, 0x4, R94 ;  /* 0x00000004f25e7825 */ /* 0x004fca00078e025e */
[----:B------:R1:W-:Y:S04]  /*10b30*/  STL.64 [R1+0x4e8], R94 ;  /* 0x0004e85e01007387 */ /* 0x0003e80000100a00 */
[----:B------:R1:W-:Y:S04]  /*10b40*/  LDGSTS.E [R251+0x2be00], [R94.64], !P5 ;  /* 0x2be000005efb7fae */ /* 0x0003e8000e921844 */
[----:B------:R-:W2:Y:S04]  /*10b50*/  LDL.LU.64 R102, [R1+0x728] ;  /* 0x0007280001667983 */ /* 0x000ea80000300a00 */
[----:B-1----:R-:W2:Y:S01]  /*10b60*/  LDL.LU.64 R94, [R1+0x720] ;  /* 0x00072000015e7983 */ /* 0x002ea20000300a00 */
[----:B------:R-:W-:-:S05]  /*10b70*/  IMAD.WIDE R246, R242, 0x4, R86 ;  /* 0x00000004f2f67825 */ /* 0x000fca00078e0256 */
[----:B------:R-:W-:Y:S01]  /*10b80*/  STL.64 [R1+0x4e0], R246 ;  /* 0x0004e0f601007387 */ /* 0x000fe20000100a00 */
[----:B---3--:R-:W-:-:S03]  /*10b90*/  IMAD.WIDE R78, R242, 0x4, R78 ;  /* 0x00000004f24e7825 */ /* 0x008fc600078e024e */
[----:B------:R-:W2:Y:S01]  /*10ba0*/  LDL.LU.64 R86, [R1+0x718] ;  /* 0x0007180001567983 */ /* 0x000ea20000300a00 */
[----:B------:R-:W-:-:S03]  /*10bb0*/  IMAD.WIDE R70, R242, 0x4, R70 ;  /* 0x00000004f2467825 */ /* 0x000fc600078e0246 */
[----:B------:R-:W-:Y:S04]  /*10bc0*/  STL.64 [R1+0x538], R78 ;  /* 0x0005384e01007387 */ /* 0x000fe80000100a00 */
[----:B------:R1:W-:Y:S04]  /*10bd0*/  LDGSTS.E [R251+0x2d800], [R246.64], !P0 ;  /* 0x2d800000f6fb7fae */ /* 0x0003e8000c121844 */
[----:B------:R1:W-:Y:S04]  /*10be0*/  LDGSTS.E [R251+0x2da00], [R78.64], !P0 ;  /* 0x2da000004efb7fae */ /* 0x0003e8000c121844 */
[----:B------:R1:W-:Y:S04]  /*10bf0*/  STL.64 [R1+0x530], R70 ;  /* 0x0005304601007387 */ /* 0x0003e80000100a00 */
[----:B------:R1:W-:Y:S01]  /*10c00*/  LDGSTS.E [R251+0x2dc00], [R70.64], !P0 ;  /* 0x2dc0000046fb7fae */ /* 0x0003e2000c121844 */
[----:B-----5:R-:W-:-:S05]  /*10c10*/  IMAD.WIDE R62, R242, 0x4, R62 ;  /* 0x00000004f23e7825 */ /* 0x020fca00078e023e */
[----:B------:R5:W-:Y:S04]  /*10c20*/  STL.64 [R1+0x528], R62 ;  /* 0x0005283e01007387 */ /* 0x000be80000100a00 */
[----:B------:R5:W-:Y:S04]  /*10c30*/  LDGSTS.E [R251+0x2de00], [R62.64], !P0 ;  /* 0x2de000003efb7fae */ /* 0x000be8000c121844 */
[----:B-1----:R-:W3:Y:S04]  /*10c40*/  LDL.LU.64 R70, [R1+0x710] ;  /* 0x0007100001467983 */ /* 0x002ee80000300a00 */
[----:B-----5:R-:W5:Y:S01]  /*10c50*/  LDL.LU.64 R62, [R1+0x708] ;  /* 0x00070800013e7983 */ /* 0x020f620000300a00 */
[----:B------:R-:W-:-:S03]  /*10c60*/  IMAD.WIDE R246, R242, 0x4, R54 ;  /* 0x00000004f2f67825 */ /* 0x000fc600078e0236 */
[----:B------:R-:W5:Y:S04]  /*10c70*/  LDL.LU.64 R54, [R1+0x700] ;  /* 0x0007000001367983 */ /* 0x000f680000300a00 */
[----:B------:R-:W-:Y:S04]  /*10c80*/  STL.64 [R1+0x520], R246 ;  /* 0x000520f601007387 */ /* 0x000fe80000100a00 */
[----:B------:R-:W5:Y:S01]  /*10c90*/  LDL.LU.64 R78, [R1+0x6f8] ;  /* 0x0006f800014e7983 */ /* 0x000f620000300a00 */
[----:B------:R-:W-:-:S03]  /*10ca0*/  IMAD.WIDE R134, R242, 0x4, R134 ;  /* 0x00000004f2867825 */ /* 0x000fc600078e0286 */
[----:B------:R1:W-:Y:S01]  /*10cb0*/  LDGSTS.E [R251+0x2f800], [R246.64], !P2 ;  /* 0x2f800000f6fb7fae */ /* 0x0003e2000d121844 */
[----:B------:R-:W-:-:S03]  /*10cc0*/  IMAD.WIDE R126, R242, 0x4, R126 ;  /* 0x00000004f27e7825 */ /* 0x000fc600078e027e */
[----:B------:R1:W-:Y:S04]  /*10cd0*/  STL.64 [R1+0x558], R134 ;  /* 0x0005588601007387 */ /* 0x0003e80000100a00 */
[----:B------:R1:W-:Y:S04]  /*10ce0*/  STL.64 [R1+0x550], R126 ;  /* 0x0005507e01007387 */ /* 0x0003e80000100a00 */
[----:B------:R1:W-:Y:S04]  /*10cf0*/  LDGSTS.E [R251+0x2fa00], [R134.64], !P2 ;  /* 0x2fa0000086fb7fae */ /* 0x0003e8000d121844 */
[----:B------:R1:W-:Y:S01]  /*10d00*/  LDGSTS.E [R251+0x2fc00], [R126.64], !P2 ;  /* 0x2fc000007efb7fae */ /* 0x0003e2000d121844 */
[----:B----4-:R-:W-:-:S05]  /*10d10*/  IMAD.WIDE R118, R242, 0x4, R118 ;  /* 0x00000004f2767825 */ /* 0x010fca00078e0276 */
[----:B------:R4:W-:Y:S04]  /*10d20*/  STL.64 [R1+0x548], R118 ;  /* 0x0005487601007387 */ /* 0x0009e80000100a00 */
[----:B-1----:R-:W5:Y:S04]  /*10d30*/  LDL.LU.64 R134, [R1+0x6f0] ;  /* 0x0006f00001867983 */ /* 0x002f680000300a00 */
[----:B------:R-:W5:Y:S04]  /*10d40*/  LDL.LU.64 R248, [R1+0x6e8] ;  /* 0x0006e80001f87983 */ /* 0x000f680000300a00 */
[----:B------:R-:W5:Y:S01]  /*10d50*/  LDL.LU.64 R126, [R1+0x6e0] ;  /* 0x0006e000017e7983 */ /* 0x000f620000300a00 */
[----:B------:R-:W-:-:S03]  /*10d60*/  IADD3 R0, R243, -0x64, RZ ;  /* 0xffffff9cf3007810 */ /* 0x000fc60007ffe0ff */
[----:B------:R4:W-:Y:S01]  /*10d70*/  LDGSTS.E [R251+0x2fe00], [R118.64], !P2 ;  /* 0x2fe0000076fb7fae */ /* 0x0009e2000d121844 */
[----:B------:R-:W-:Y:S02]  /*10d80*/  ISETP.GE.U32.AND P5, PT, R0, 0x7fffff5d, PT ;  /* 0x7fffff5d0000780c */ /* 0x000fe40003fa6070 */
[----:B------:R-:W-:-:S04]  /*10d90*/  IADD3 R0, R243, -0x68, RZ ;  /* 0xffffff98f3007810 */ /* 0x000fc80007ffe0ff */
[----:B------:R-:W-:Y:S01]  /*10da0*/  ISETP.GE.U32.AND P0, PT, R0, 0x7fffff59, PT ;  /* 0x7fffff590000780c */ /* 0x000fe20003f06070 */
[----:B------:R-:W-:-:S05]  /*10db0*/  IMAD.WIDE R110, R242, 0x4, R110 ;  /* 0x00000004f26e7825 */ /* 0x000fca00078e026e */
[----:B------:R1:W-:Y:S04]  /*10dc0*/  STL.64 [R1+0x540], R110 ;  /* 0x0005406e01007387 */ /* 0x0003e80000100a00 */
[----:B----4-:R-:W4:Y:S04]  /*10dd0*/  LDL.LU.64 R118, [R1+0x6d8] ;  /* 0x0006d80001767983 */ /* 0x010f280000300a00 */
[----:B------:R1:W-:Y:S01]  /*10de0*/  LDGSTS.E [R251+0x31800], [R110.64], !P5 ;  /* 0x318000006efb7fae */ /* 0x0003e2000e921844 */
[----:B------:R-:W-:-:S04]  /*10df0*/  IADD3 R0, R243, -0x6c, RZ ;  /* 0xffffff94f3007810 */ /* 0x000fc80007ffe0ff */
[----:B------:R-:W-:Y:S01]  /*10e00*/  ISETP.GE.U32.AND P2, PT, R0, 0x7fffff55, PT ;  /* 0x7fffff550000780c */ /* 0x000fe20003f46070 */
[----:B--2---:R-:W-:-:S04]  /*10e10*/  IMAD.WIDE R102, R242, 0x4, R102 ;  /* 0x00000004f2667825 */ /* 0x004fc800078e0266 */
[C---:B------:R-:W-:Y:S01]  /*10e20*/  IMAD.WIDE R94, R242.reuse, 0x4, R94 ;  /* 0x00000004f25e7825 */ /* 0x040fe200078e025e */
[----:B------:R2:W-:Y:S04]  /*10e30*/  STL.64 [R1+0x578], R102 ;  /* 0x0005786601007387 */ /* 0x0005e80000100a00 */
[----:B------:R1:W-:Y:S04]  /*10e40*/  STL.64 [R1+0x570], R94 ;  /* 0x0005705e01007387 */ /* 0x0003e80000100a00 */
[----:B------:R2:W-:Y:S04]  /*10e50*/  LDGSTS.E [R251+0x31a00], [R102.64], !P5 ;  /* 0x31a0000066fb7fae */ /* 0x0005e8000e921844 */
[----:B------:R1:W-:Y:S01]  /*10e60*/  LDGSTS.E [R251+0x31c00], [R94.64], !P5 ;  /* 0x31c000005efb7fae */ /* 0x0003e2000e921844 */
[----:B------:R-:W-:-:S05]  /*10e70*/  IMAD.WIDE R86, R242, 0x4, R86 ;  /* 0x00000004f2567825 */ /* 0x000fca00078e0256 */
[----:B------:R2:W-:Y:S04]  /*10e80*/  STL.64 [R1+0x568], R86 ;  /* 0x0005685601007387 */ /* 0x0005e80000100a00 */
[----:B-1----:R-:W4:Y:S04]  /*10e90*/  LDL.LU.64 R110, [R1+0x6d0] ;  /* 0x0006d000016e7983 */ /* 0x002f280000300a00 */
[----:B--2---:R-:W4:Y:S04]  /*10ea0*/  LDL.LU.64 R102, [R1+0x6c8] ;  /* 0x0006c80001667983 */ /* 0x004f280000300a00 */
[----:B------:R1:W-:Y:S04]  /*10eb0*/  LDGSTS.E [R251+0x31e00], [R86.64], !P5 ;  /* 0x31e0000056fb7fae */ /* 0x0003e8000e921844 */
[----:B------:R-:W4:Y:S04]  /*10ec0*/  LDL.LU.64 R94, [R1+0x6c0] ;  /* 0x0006c000015e7983 */ /* 0x000f280000300a00 */
[----:B-1----:R-:W4:Y:S01]  /*10ed0*/  LDL.LU.64 R86, [R1+0x6b8] ;  /* 0x0006b80001567983 */ /* 0x002f220000300a00 */
[----:B---3--:R-:W-:-:S04]  /*10ee0*/  IMAD.WIDE R70, R242, 0x4, R70 ;  /* 0x00000004f2467825 */ /* 0x008fc800078e0246 */
[C---:B-----5:R-:W-:Y:S01]  /*10ef0*/  IMAD.WIDE R62, R242.reuse, 0x4, R62 ;  /* 0x00000004f23e7825 */ /* 0x060fe200078e023e */
[----:B------:R1:W-:Y:S04]  /*10f00*/  STL.64 [R1+0x560], R70 ;  /* 0x0005604601007387 */ /* 0x0003e80000100a00 */
[----:B------:R3:W-:Y:S04]  /*10f10*/  STL.64 [R1+0x598], R62 ;  /* 0x0005983e01007387 */ /* 0x0007e80000100a00 */
[----:B------:R1:W-:Y:S01]  /*10f20*/  LDGSTS.E [R251+0x33800], [R70.64], !P0 ;  /* 0x3380000046fb7fae */ /* 0x0003e2000c121844 */
[----:B------:R-:W-:-:S03]  /*10f30*/  IMAD.WIDE R54, R242, 0x4, R54 ;  /* 0x00000004f2367825 */ /* 0x000fc600078e0236 */
[----:B------:R3:W-:Y:S04]  /*10f40*/  LDGSTS.E [R251+0x33a00], [R62.64], !P0 ;  /* 0x33a000003efb7fae */ /* 0x0007e8000c121844 */
[----:B------:R5:W-:Y:S01]  /*10f50*/  STL.64 [R1+0x590], R54 ;  /* 0x0005903601007387 */ /* 0x000be20000100a00 */
[----:B------:R-:W-:-:S03]  /*10f60*/  IMAD.WIDE R246, R242, 0x4, R78 ;  /* 0x00000004f2f67825 */ /* 0x000fc600078e024e */
[----:B------:R5:W-:Y:S04]  /*10f70*/  LDGSTS.E [R251+0x33c00], [R54.64], !P0 ;  /* 0x33c0000036fb7fae */ /* 0x000be8000c121844 */
[----:B------:R-:W2:Y:S04]  /*10f80*/  LDL.LU.64 R78, [R1+0x6b0] ;  /* 0x0006b000014e7983 */ /* 0x000ea80000300a00 */
[----:B------:R5:W-:Y:S04]  /*10f90*/  STL.64 [R1+0x588], R246 ;  /* 0x000588f601007387 */ /* 0x000be80000100a00 */
[----:B-1----:R-:W2:Y:S04]  /*10fa0*/  LDL.LU.64 R70, [R1+0x6a8] ;  /* 0x0006a80001467983 */ /* 0x002ea80000300a00 */
[----:B---3--:R-:W3:Y:S04]  /*10fb0*/  LDL.LU.64 R62, [R1+0x848] ;  /* 0x00084800013e7983 */ /* 0x008ee80000300a00 */
[----:B-----5:R-:W5:Y:S04]  /*10fc0*/  LDL.LU.64 R54, [R1+0x840] ;  /* 0x0008400001367983 */ /* 0x020f680000300a00 */
[----:B------:R1:W-:Y:S04]  /*10fd0*/  LDGSTS.E [R251+0x33e00], [R246.64], !P0 ;  /* 0x33e00000f6fb7fae */ /* 0x0003e8000c121844 */
[----:B-1----:R-:W5:Y:S01]  /*10fe0*/  LDL.LU.64 R246, [R1+0x38] ;  /* 0x0000380001f67983 */ /* 0x002f620000300a00 */
[----:B------:R-:W-:-:S04]  /*10ff0*/  IMAD.WIDE R134, R242, 0x4, R134 ;  /* 0x00000004f2867825 */ /* 0x000fc800078e0286 */
[C---:B------:R-:W-:Y:S01]  /*11000*/  IMAD.WIDE R248, R242.reuse, 0x4, R248 ;  /* 0x00000004f2f87825 */ /* 0x040fe200078e02f8 */
[----:B------:R1:W-:Y:S03]  /*11010*/  STL.64 [R1+0x580], R134 ;  /* 0x0005808601007387 */ /* 0x0003e60000100a00 */
[----:B------:R-:W-:Y:S01]  /*11020*/  IMAD.WIDE R126, R242, 0x4, R126 ;  /* 0x00000004f27e7825 */ /* 0x000fe200078e027e */
[----:B------:R1:W-:Y:S04]  /*11030*/  STL.64 [R1+0x5b8], R248 ;  /* 0x0005b8f801007387 */ /* 0x0003e80000100a00 */
[----:B------:R1:W-:Y:S04]  /*11040*/  LDGSTS.E [R251+0x35800], [R134.64], !P2 ;  /* 0x3580000086fb7fae */ /* 0x0003e8000d121844 */
[----:B------:R4:W-:Y:S01]  /*11050*/  LDGSTS.E [R251+0x35a00], [R248.64], !P2 ;  /* 0x35a00000f8fb7fae */ /* 0x0009e2000d121844 */
[----:B------:R-:W-:-:S03]  /*11060*/  IADD3 R0, R243, -0x70, RZ ;  /* 0xffffff90f3007810 */ /* 0x000fc60007ffe0ff */
[----:B------:R4:W-:Y:S04]  /*11070*/  LDGSTS.E [R251+0x35c00], [R126.64], !P2 ;  /* 0x35c000007efb7fae */ /* 0x0009e8000d121844 */
[----:B-1----:R-:W5:Y:S04]  /*11080*/  LDL.LU.64 R134, [R1+0x2248] ;  /* 0x0022480001867983 */ /* 0x002f680000300a00 */
[----:B------:R1:W-:Y:S04]  /*11090*/  STL.64 [R1+0x5b0], R126 ;  /* 0x0005b07e01007387 */ /* 0x0003e80000100a00 */
[----:B----4-:R-:W4:Y:S01]  /*110a0*/  LDL.LU.64 R248, [R1+0x18] ;  /* 0x0000180001f87983 */ /* 0x010f220000300a00 */
[----:B------:R-:W-:Y:S01]  /*110b0*/  ISETP.GE.U32.AND P5, PT, R0, 0x7fffff51, PT ;  /* 0x7fffff510000780c */ /* 0x000fe20003fa6070 */
[----:B------:R-:W-:Y:S01]  /*110c0*/  IMAD.WIDE R118, R242, 0x4, R118 ;  /* 0x00000004f2767825 */ /* 0x000fe200078e0276 */
[----:B------:R-:W-:-:S04]  /*110d0*/  IADD3 R0, R243, -0x74, RZ ;  /* 0xffffff8cf3007810 */ /* 0x000fc80007ffe0ff */
[----:B------:R-:W-:Y:S01]  /*110e0*/  ISETP.GE.U32.AND P0, PT, R0, 0x7fffff4d, PT ;  /* 0x7fffff4d0000780c */ /* 0x000fe20003f06070 */
[----:B------:R1:W-:Y:S04]  /*110f0*/  STL.64 [R1+0x5a8], R118 ;  /* 0x0005a87601007387 */ /* 0x0003e80000100a00 */
[----:B-1----:R-:W4:Y:S04]  /*11100*/  LDL.LU.64 R126, [R1+0x2240] ;  /* 0x00224000017e7983 */ /* 0x002f280000300a00 */
[----:B------:R1:W-:Y:S01]  /*11110*/  LDGSTS.E [R251+0x35e00], [R118.64], !P2 ;  /* 0x35e0000076fb7fae */ /* 0x0003e2000d121844 */
[----:B------:R-:W-:-:S03]  /*11120*/  IMAD.MOV.U32 R3, RZ, RZ, c[0x0][0x18c] ;  /* 0x00006300ff037624 */ /* 0x000fc600078e00ff */
[----:B-1----:R-:W4:Y:S01]  /*11130*/  LDL.LU.64 R118, [R1+0x2238] ;  /* 0x0022380001767983 */ /* 0x002f220000300a00 */
[----:B------:R-:W-:Y:S02]  /*11140*/  IMAD.SHL.U32 R3, R3, 0x40, RZ ;  /* 0x0000004003037824 */ /* 0x000fe400078e00ff */
[----:B------:R-:W-:-:S04]  /*11150*/  IMAD.WIDE R110, R242, 0x4, R110 ;  /* 0x00000004f26e7825 */ /* 0x000fc800078e026e */
[C---:B------:R-:W-:Y:S01]  /*11160*/  IMAD.WIDE R102, R242.reuse, 0x4, R102 ;  /* 0x00000004f2667825 */ /* 0x040fe200078e0266 */
[----:B------:R1:W-:Y:S04]  /*11170*/  STL.64 [R1+0x5a0], R110 ;  /* 0x0005a06e01007387 */ /* 0x0003e80000100a00 */
[----:B------:R1:W-:Y:S01]  /*11180*/  LDGSTS.E [R251+0x37800], [R110.64], !P5 ;  /* 0x378000006efb7fae */ /* 0x0003e2000e921844 */
[----:B------:R-:W-:-:S03]  /*11190*/  IMAD.WIDE R94, R242, 0x4, R94 ;  /* 0x00000004f25e7825 */ /* 0x000fc600078e025e */
[----:B------:R1:W-:Y:S04]  /*111a0*/  LDGSTS.E [R251+0x37a00], [R102.64], !P5 ;  /* 0x37a0000066fb7fae */ /* 0x0003e8000e921844 */
[----:B------:R1:W-:Y:S01]  /*111b0*/  LDGSTS.E [R251+0x37c00], [R94.64], !P5 ;  /* 0x37c000005efb7fae */ /* 0x0003e2000e921844 */
[----:B------:R-:W-:-:S03]  /*111c0*/  IMAD.WIDE R86, R242, 0x4, R86 ;  /* 0x00000004f2567825 */ /* 0x000fc600078e0256 */
[----:B-1----:R-:W4:Y:S04]  /*111d0*/  LDL.LU.64 R110, [R1+0x2230] ;  /* 0x00223000016e7983 */ /* 0x002f280000300a00 */
[----:B------:R1:W-:Y:S04]  /*111e0*/  STL.64 [R1+0x610], R102 ;  /* 0x0006106601007387 */ /* 0x0003e80000100a00 */
[----:B------:R1:W-:Y:S04]  /*111f0*/  LDGSTS.E [R251+0x37e00], [R86.64], !P5 ;  /* 0x37e0000056fb7fae */ /* 0x0003e8000e921844 */
[----:B-1----:R-:W4:Y:S04]  /*11200*/  LDL.LU.64 R102, [R1+0x2228] ;  /* 0x0022280001667983 */ /* 0x002f280000300a00 */
[----:B------:R1:W-:Y:S04]  /*11210*/  STL.64 [R1+0x5f8], R94 ;  /* 0x0005f85e01007387 */ /* 0x0003e80000100a00 */
[----:B------:R1:W-:Y:S04]  /*11220*/  STL.64 [R1+0x5f0], R86 ;  /* 0x0005f05601007387 */ /* 0x0003e80000100a00 */
[----:B-1----:R-:W4:Y:S04]  /*11230*/  LDL.LU.64 R94, [R1+0x2220] ;  /* 0x00222000015e7983 */ /* 0x002f280000300a00 */
[----:B------:R-:W4:Y:S01]  /*11240*/  LDL.LU.64 R86, [R1+0x2218] ;  /* 0x0022180001567983 */ /* 0x000f220000300a00 */
[----:B--2---:R-:W-:-:S04]  /*11250*/  IMAD.WIDE R78, R242, 0x4, R78 ;  /* 0x00000004f24e7825 */ /* 0x004fc800078e024e */
[C---:B------:R-:W-:Y:S01]  /*11260*/  IMAD.WIDE R70, R242.reuse, 0x4, R70 ;  /* 0x00000004f2467825 */ /* 0x040fe200078e0246 */
[----:B------:R1:W-:Y:S03]  /*11270*/  STL.64 [R1+0x5d8], R78 ;  /* 0x0005d84e01007387 */ /* 0x0003e60000100a00 */
[C---:B---3--:R-:W-:Y:S01]  /*11280*/  IMAD.WIDE R62, R242.reuse, 0x4, R62 ;  /* 0x00000004f23e7825 */ /* 0x048fe200078e023e */
[----:B------:R2:W-:Y:S03]  /*11290*/  STL.64 [R1+0x638], R70 ;  /* 0x0006384601007387 */ /* 0x0005e60000100a00 */
[----:B-----5:R-:W-:Y:S01]  /*112a0*/  IMAD.WIDE R54, R242, 0x4, R54 ;  /* 0x00000004f2367825 */ /* 0x020fe200078e0236 */
[----:B------:R1:W-:Y:S04]  /*112b0*/  LDGSTS.E [R251+0x39800], [R78.64], !P0 ;  /* 0x398000004efb7fae */ /* 0x0003e8000c121844 */
[----:B------:R2:W-:Y:S04]  /*112c0*/  LDGSTS.E [R251+0x39a00], [R70.64], !P0 ;  /* 0x39a0000046fb7fae */ /* 0x0005e8000c121844 */
[----:B------:R3:W-:Y:S04]  /*112d0*/  LDGSTS.E [R251+0x39c00], [R62.64], !P0 ;  /* 0x39c000003efb7fae */ /* 0x0007e8000c121844 */
[----:B-1----:R-:W5:Y:S01]  /*112e0*/  LDL.LU.64 R78, [R1+0x2210] ;  /* 0x00221000014e7983 */ /* 0x002f620000300a00 */
[----:B------:R-:W-:-:S03]  /*112f0*/  IMAD.WIDE R246, R3, 0x4, R246 ;  /* 0x0000000403f67825 */ /* 0x000fc600078e02f6 */
[----:B--2---:R-:W2:Y:S04]  /*11300*/  LDL.LU.64 R70, [R1+0x2208] ;  /* 0x0022080001467983 */ /* 0x004ea80000300a00 */
[----:B------:R3:W-:Y:S04]  /*11310*/  STL.64 [R1+0x630], R62 ;  /* 0x0006303e01007387 */ /* 0x0007e80000100a00 */
[----:B------:R1:W-:Y:S04]  /*11320*/  STL.64 [R1+0x618], R54 ;  /* 0x0006183601007387 */ /* 0x0003e80000100a00 */
[----:B------:R1:W-:Y:S04]  /*11330*/  LDGSTS.E [R251+0x39e00], [R54.64], !P0 ;  /* 0x39e0000036fb7fae */ /* 0x0003e8000c121844 */
[----:B---3--:R-:W3:Y:S04]  /*11340*/  LDL.LU.64 R62, [R1+0x2200] ;  /* 0x00220000013e7983 */ /* 0x008ee80000300a00 */
[----:B-1----:R-:W2:Y:S01]  /*11350*/  LDL.LU.64 R54, [R1+0x21f8] ;  /* 0x0021f80001367983 */ /* 0x002ea20000300a00 */
[----:B------:R-:W-:-:S03]  /*11360*/  IMAD.WIDE R250, R3, 0x4, R46 ;  /* 0x0000000403fa7825 */ /* 0x000fc600078e022e */
[----:B------:R-:W2:Y:S04]  /*11370*/  LDL.LU.64 R46, [R1+0x21f0] ;  /* 0x0021f000012e7983 */ /* 0x000ea80000300a00 */
[----:B------:R1:W-:Y:S02]  /*11380*/  STL.64 [R1+0xaf0], R246 ;  /* 0x000af0f601007387 */ /* 0x0003e40000100a00 */
[C---:B-1----:R-:W-:Y:S02]  /*11390*/  IMAD.WIDE R246, R3.reuse, 0x4, R38 ;  /* 0x0000000403f67825 */ /* 0x042fe400078e0226 */
[----:B------:R-:W2:Y:S04]  /*113a0*/  LDL.LU.64 R38, [R1+0x21e8] ;  /* 0x0021e80001267983 */ /* 0x000ea80000300a00 */
[----:B------:R1:W-:Y:S02]  /*113b0*/  STL.64 [R1+0xbf0], R250 ;  /* 0x000bf0fa01007387 */ /* 0x0003e40000100a00 */
[----:B-1----:R-:W-:-:S02]  /*113c0*/  IMAD.WIDE R250, R3, 0x4, R6 ;  /* 0x0000000403fa7825 */ /* 0x002fc400078e0206 */
[----:B------:R-:W2:Y:S04]  /*113d0*/  LDL.LU.64 R6, [R1+0x21e0] ;  /* 0x0021e00001067983 */ /* 0x000ea80000300a00 */
[----:B------:R4:W-:Y:S04]  /*113e0*/  STL.64 [R1+0xc98], R246 ;  /* 0x000c98f601007387 */ /* 0x0009e80000100a00 */
[----:B------:R-:W-:Y:S01]  /*113f0*/  STL.64 [R1+0xcf0], R250 ;  /* 0x000cf0fa01007387 */ /* 0x000fe20000100a00 */
[----:B----4-:R-:W-:-:S04]  /*11400*/  IMAD.WIDE R246, R3, 0x4, R248 ;  /* 0x0000000403f67825 */ /* 0x010fc800078e02f8 */
[C---:B------:R-:W-:Y:S02]  /*11410*/  IMAD.WIDE R248, R3.reuse, 0x4, R30 ;  /* 0x0000000403f87825 */ /* 0x040fe400078e021e */
[----:B------:R-:W4:Y:S04]  /*11420*/  LDL.LU.64 R30, [R1+0x21d8] ;  /* 0x0021d800011e7983 */ /* 0x000f280000300a00 */
[----:B------:R1:W-:Y:S02]  /*11430*/  STL.64 [R1+0xad8], R246 ;  /* 0x000ad8f601007387 */ /* 0x0003e40000100a00 */
[C---:B-1----:R-:W-:Y:S02]  /*11440*/  IMAD.WIDE R246, R3.reuse, 0x4, R14 ;  /* 0x0000000403f67825 */ /* 0x042fe400078e020e */
[----:B------:R-:W3:Y:S04]  /*11450*/  LDL.LU.64 R14, [R1+0x21d0] ;  /* 0x0021d000010e7983 */ /* 0x000ee80000300a00 */
[----:B------:R1:W-:Y:S01]  /*11460*/  STL.64 [R1+0xbd8], R248 ;  /* 0x000bd8f801007387 */ /* 0x0003e20000100a00 */
[----:B------:R-:W-:-:S04]  /*11470*/  IMAD.WIDE R12, R3, 0x4, R12 ;  /* 0x00000004030c7825 */ /* 0x000fc800078e020c */
[C---:B-1----:R-:W-:Y:S02]  /*11480*/  IMAD.WIDE R248, R3.reuse, 0x4, R22 ;  /* 0x0000000403f87825 */ /* 0x042fe400078e0216 */
[----:B------:R-:W4:Y:S04]  /*11490*/  LDL.LU.64 R22, [R1+0x21c8] ;  /* 0x0021c80001167983 */ /* 0x000f280000300a00 */
[----:B------:R2:W-:Y:S04]  /*114a0*/  STL.64 [R1+0xc88], R246 ;  /* 0x000c88f601007387 */ /* 0x0005e80000100a00 */
[----:B------:R-:W-:Y:S01]  /*114b0*/  STL.64 [R1+0xce8], R248 ;  /* 0x000ce8f801007387 */ /* 0x000fe20000100a00 */
[----:B------:R-:W-:-:S04]  /*114c0*/  IMAD.WIDE R16, R3, 0x4, R16 ;  /* 0x0000000403107825 */ /* 0x000fc800078e0210 */
[----:B------:R-:W-:-:S04]  /*114d0*/  IMAD.WIDE R18, R3, 0x4, R18 ;  /* 0x0000000403127825 */ /* 0x000fc800078e0212 */
[----:B--2---:R-:W-:-:S04]  /*114e0*/  IMAD.WIDE R246, R3, 0x4, R6 ;  /* 0x0000000403f67825 */ /* 0x004fc800078e0206 */
[C---:B------:R-:W-:Y:S01]  /*114f0*/  IMAD.WIDE R6, R3.reuse, 0x4, R8 ;  /* 0x0000000403067825 */ /* 0x040fe200078e0208 */
[----:B------:R-:W-:Y:S03]  /*11500*/  STL.64 [R1+0xac0], R246 ;  /* 0x000ac0f601007387 */ /* 0x000fe60000100a00 */
[C---:B------:R-:W-:Y:S01]  /*11510*/  IMAD.WIDE R8, R3.reuse, 0x4, R10 ;  /* 0x0000000403087825 */ /* 0x040fe200078e020a */
[----:B------:R3:W-:Y:S04]  /*11520*/  STL.64 [R1+0xbc0], R6 ;  /* 0x000bc00601007387 */ /* 0x0007e80000100a00 */
[----:B------:R-:W-:Y:S01]  /*11530*/  STL.64 [R1+0xc78], R8 ;  /* 0x000c780801007387 */ /* 0x000fe20000100a00 */
[----:B---3--:R-:W-:-:S05]  /*11540*/  IMAD.WIDE R6, R3, 0x4, R14 ;  /* 0x0000000403067825 */ /* 0x008fca00078e020e */
[----:B------:R-:W-:Y:S04]  /*11550*/  STL.64 [R1+0xaa8], R6 ;  /* 0x000aa80601007387 */ /* 0x000fe80000100a00 */
[----:B------:R-:W-:Y:S04]  /*11560*/  STL.64 [R1+0xce0], R12 ;  /* 0x000ce00c01007387 */ /* 0x000fe80000100a00 */
[----:B------:R-:W-:Y:S04]  /*11570*/  STL.64 [R1+0x2198], R12 ;  /* 0x0021980c01007387 */ /* 0x000fe80000100a00 */
[----:B------:R-:W-:Y:S04]  /*11580*/  STL.64 [R1+0xba8], R16 ;  /* 0x000ba81001007387 */ /* 0x000fe80000100a00 */
[----:B------:R-:W-:Y:S04]  /*11590*/  STL.64 [R1+0x21a0], R16 ;  /* 0x0021a01001007387 */ /* 0x000fe80000100a00 */
[----:B------:R-:W-:Y:S04]  /*115a0*/  STL.64 [R1+0xc68], R18 ;  /* 0x000c681201007387 */ /* 0x000fe80000100a00 */
[----:B------:R1:W-:Y:S04]  /*115b0*/  STL.64 [R1+0x21a8], R18 ;  /* 0x0021a81201007387 */ /* 0x0003e80000100a00 */
[----:B-1----:R-:W2:Y:S01]  /*115c0*/  LDL.LU.64 R18, [R1+0x8a0] ;  /* 0x0008a00001127983 */ /* 0x002ea20000300a00 */
[----:B------:R-:W-:-:S03]  /*115d0*/  IMAD.WIDE R6, R3, 0x4, R24 ;  /* 0x0000000403067825 */ /* 0x000fc600078e0218 */
[----:B--2---:R1:W-:Y:S04]  /*115e0*/  STL.64 [R1+0x21b0], R18 ;  /* 0x0021b01201007387 */ /* 0x0043e80000100a00 */
[----:B------:R-:W-:Y:S04]  /*115f0*/  STL.64 [R1+0xb90], R6 ;  /* 0x000b900601007387 */ /* 0x000fe80000100a00 */
[----:B-1----:R-:W2:Y:S04]  /*11600*/  LDL.LU.64 R18, [R1+0x898] ;  /* 0x0008980001127983 */ /* 0x002ea80000300a00 */
[----:B--2---:R1:W-:Y:S04]  /*11610*/  STL.64 [R1+0x21b8], R18 ;  /* 0x0021b81201007387 */ /* 0x0043e80000100a00 */
[----:B-1----:R-:W2:Y:S01]  /*11620*/  LDL.LU.64 R18, [R1+0x890] ;  /* 0x0008900001127983 */ /* 0x002ea20000300a00 */
[----:B----4-:R-:W-:-:S04]  /*11630*/  IMAD.WIDE R22, R3, 0x4, R22 ;  /* 0x0000000403167825 */ /* 0x010fc800078e0216 */
[----:B------:R-:W-:-:S04]  /*11640*/  IMAD.WIDE R20, R3, 0x4, R20 ;  /* 0x0000000403147825 */ /* 0x000fc800078e0214 */
        /* <DEDUP_REMOVED lines=20> */
[C---:B------:R-:W-:Y:S01]  /*11790*/  IMAD.WIDE R66, R3.reuse, 0x4, R66 ;  /* 0x0000000403427825 */ /* 0x040fe200078e0242 */
[----:B--2---:R1:W-:Y:S04]  /*117a0*/  STL.64 [R1+0x21c0], R18 ;  /* 0x0021c01201007387 */ /* 0x0043e80000100a00 */
[----:B-1----:R-:W2:Y:S04]  /*117b0*/  LDL.LU.64 R18, [R1+0x868] ;  /* 0x0008680001127983 */ /* 0x002ea80000300a00 */
[----:B------:R-:W3:Y:S04]  /*117c0*/  LDL.LU.64 R16, [R1+0x8a8] ;  /* 0x0008a80001107983 */ /* 0x000ee80000300a00 */
[----:B------:R-:W4:Y:S04]  /*117d0*/  LDL.LU.64 R12, [R1+0x8b8] ;  /* 0x0008b800010c7983 */ /* 0x000f280000300a00 */
[----:B------:R-:W2:Y:S04]  /*117e0*/  LDL.LU.64 R250, [R1+0xa80] ;  /* 0x000a800001fa7983 */ /* 0x000ea80000300a00 */
[----:B------:R-:W2:Y:S04]  /*117f0*/  LDL.LU.64 R246, [R1+0xa88] ;  /* 0x000a880001f67983 */ /* 0x000ea80000300a00 */
[----:B------:R-:W2:Y:S04]  /*11800*/  LDL.LU.64 R248, [R1+0xaa0] ;  /* 0x000aa00001f87983 */ /* 0x000ea80000300a00 */
[----:B------:R-:W2:Y:S04]  /*11810*/  LDL.LU.64 R24, [R1+0xa90] ;  /* 0x000a900001187983 */ /* 0x000ea80000300a00 */
[----:B------:R-:W2:Y:S04]  /*11820*/  LDL.LU.64 R6, [R1+0xa78] ;  /* 0x000a780001067983 */ /* 0x000ea80000300a00 */
[----:B------:R-:W-:Y:S04]  /*11830*/  STL.64 [R1+0x830], R22 ;  /* 0x0008301601007387 */ /* 0x000fe80000100a00 */
[----:B------:R-:W-:Y:S04]  /*11840*/  STL.64 [R1+0xcd8], R20 ;  /* 0x000cd81401007387 */ /* 0x000fe80000100a00 */
[----:B------:R-:W-:Y:S04]  /*11850*/  STL.64 [R1+0xc58], R26 ;  /* 0x000c581a01007387 */ /* 0x000fe80000100a00 */
[----:B------:R-:W-:Y:S04]  /*11860*/  STL.64 [R1+0x818], R14 ;  /* 0x0008180e01007387 */ /* 0x000fe80000100a00 */
[----:B------:R-:W-:Y:S04]  /*11870*/  STL.64 [R1+0xcd0], R28 ;  /* 0x000cd01c01007387 */ /* 0x000fe80000100a00 */
[----:B------:R-:W-:Y:S04]  /*11880*/  STL.64 [R1+0xb78], R32 ;  /* 0x000b782001007387 */ /* 0x000fe80000100a00 */
[----:B------:R-:W2:Y:S04]  /*11890*/  LDL.LU.64 R38, [R1+0xa98] ;  /* 0x000a980001267983 */ /* 0x000ea80000300a00 */
        /* <DEDUP_REMOVED lines=8> */
[----:B------:R-:W-:Y:S01]  /*11920*/  STL.64 [R1+0xc28], R50 ;  /* 0x000c283201007387 */ /* 0x000fe20000100a00 */
[----:B------:R-:W-:-:S03]  /*11930*/  IMAD.WIDE R70, R3, 0x4, R70 ;  /* 0x0000000403467825 */ /* 0x000fc600078e0246 */
[----:B------:R-:W-:Y:S01]  /*11940*/  STL.64 [R1+0x7d0], R54 ;  /* 0x0007d03601007387 */ /* 0x000fe20000100a00 */
[----:B------:R-:W-:-:S03]  /*11950*/  IMAD.WIDE R68, R3, 0x4, R68 ;  /* 0x0000000403447825 */ /* 0x000fc600078e0244 */
[----:B------:R-:W-:Y:S01]  /*11960*/  STL.64 [R1+0xcb8], R52 ;  /* 0x000cb83401007387 */ /* 0x000fe20000100a00 */
[----:B------:R-:W-:-:S03]  /*11970*/  IMAD.WIDE R72, R3, 0x4, R72 ;  /* 0x0000000403487825 */ /* 0x000fc600078e0248 */
[----:B------:R-:W-:Y:S01]  /*11980*/  STL.64 [R1+0xb30], R56 ;  /* 0x000b303801007387 */ /* 0x000fe20000100a00 */
[----:B------:R-:W-:-:S03]  /*11990*/  IMAD.WIDE R74, R3, 0x4, R74 ;  /* 0x00000004034a7825 */ /* 0x000fc600078e024a */
[----:B------:R-:W-:Y:S01]  /*119a0*/  STL.64 [R1+0xc18], R58 ;  /* 0x000c183a01007387 */ /* 0x000fe20000100a00 */
[----:B-----5:R-:W-:-:S03]  /*119b0*/  IMAD.WIDE R78, R3, 0x4, R78 ;  /* 0x00000004034e7825 */ /* 0x020fc600078e024e */
        /* <DEDUP_REMOVED lines=43> */
[----:B------:R-:W5:Y:S01]  /*11c70*/  LDL.LU.64 R108, [R1+0x838] ;  /* 0x00083800016c7983 */ /* 0x000f620000300a00 */
        /* <DEDUP_REMOVED lines=125> */
[----:B--2---:R-:W-:-:S03]  /*12450*/  IMAD.WIDE R18, R242, 0x4, R18 ;  /* 0x00000004f2127825 */ /* 0x004fc600078e0212 */
[----:B------:R-:W-:Y:S01]  /*12460*/  STL.64 [R1+0xb28], R228 ;  /* 0x000b28e401007387 */ /* 0x000fe20000100a00 */
[----:B------:R-:W-:-:S03]  /*12470*/  IMAD.WIDE R10, R3, 0x4, R4 ;  /* 0x00000004030a7825 */ /* 0x000fc600078e0204 */
[----:B------:R-:W-:Y:S04]  /*12480*/  STL.64 [R1+0x700], R232 ;  /* 0x000700e801007387 */ /* 0x000fe80000100a00 */
[----:B------:R-:W-:Y:S04]  /*12490*/  STL.64 [R1+0x7b0], R234 ;  /* 0x0007b0ea01007387 */ /* 0x000fe80000100a00 */
[----:B------:R-:W-:Y:S04]  /*124a0*/  STL.64 [R1+0x698], R238 ;  /* 0x000698ee01007387 */ /* 0x000fe80000100a00 */
[----:B------:R-:W-:Y:S04]  /*124b0*/  STL.64 [R1+0xb10], R236 ;  /* 0x000b10ec01007387 */ /* 0x000fe80000100a00 */
[----:B------:R-:W2:Y:S04]  /*124c0*/  LDL.LU.64 R4, [R1+0x888] ;  /* 0x0008880001047983 */ /* 0x000ea80000300a00 */
[----:B------:R-:W-:Y:S04]  /*124d0*/  STL.64 [R1+0x6f0], R240 ;  /* 0x0006f0f001007387 */ /* 0x000fe80000100a00 */
[----:B------:R-:W-:Y:S04]  /*124e0*/  STL.64 [R1+0x798], R244 ;  /* 0x000798f401007387 */ /* 0x000fe80000100a00 */
[----:B------:R1:W-:Y:S04]  /*124f0*/  STL.64 [R1+0x1e0], R18 ;  /* 0x0001e01201007387 */ /* 0x0003e80000100a00 */
[----:B-1----:R-:W2:Y:S02]  /*12500*/  LDL.LU.64 R18, [R1+0x21c0] ;  /* 0x0021c00001127983 */ /* 0x002ea40000300a00 */
[----:B--2---:R-:W-:-:S05]  /*12510*/  IMAD.WIDE R18, R242, 0x4, R18 ;  /* 0x00000004f2127825 */ /* 0x004fca00078e0212 */
[----:B------:R1:W-:Y:S04]  /*12520*/  STL.64 [R1+0x1f8], R18 ;  /* 0x0001f81201007387 */ /* 0x0003e80000100a00 */
[----:B-1----:R-:W2:Y:S04]  /*12530*/  LDL.LU.64 R18, [R1+0x21b8] ;  /* 0x0021b80001127983 */ /* 0x002ea80000300a00 */
[----:B------:R-:W-:Y:S01]  /*12540*/  STL.64 [R1+0xaf8], R10 ;  /* 0x000af80a01007387 */ /* 0x000fe20000100a00 */
[----:B--2---:R-:W-:-:S05]  /*12550*/  IMAD.WIDE R18, R242, 0x4, R18 ;  /* 0x00000004f2127825 */ /* 0x004fca00078e0212 */
[----:B------:R1:W-:Y:S04]  /*12560*/  STL.64 [R1+0x1d8], R18 ;  /* 0x0001d81201007387 */ /* 0x0003e80000100a00 */
[----:B-1----:R-:W2:Y:S01]  /*12570*/  LDL.LU.64 R18, [R1+0x21b0] ;  /* 0x0021b00001127983 */ /* 0x002ea20000300a00 */
[----:B---3--:R-:W-:-:S04]  /*12580*/  IMAD.WIDE R16, R242, 0x4, R16 ;  /* 0x00000004f2107825 */ /* 0x008fc800078e0210 */
[----:B----4-:R-:W-:-:S04]  /*12590*/  IMAD.WIDE R12, R242, 0x4, R12 ;  /* 0x00000004f20c7825 */ /* 0x010fc800078e020c */
[----:B------:R-:W-:-:S04]  /*125a0*/  IMAD.WIDE R250, R242, 0x4, R250 ;  /* 0x00000004f2fa7825 */ /* 0x000fc800078e02fa */
[----:B------:R-:W-:-:S04]  /*125b0*/  IMAD.WIDE R246, R242, 0x4, R246 ;  /* 0x00000004f2f67825 */ /* 0x000fc800078e02f6 */
[----:B------:R-:W-:Y:S01]  /*125c0*/  IMAD.WIDE R248, R242, 0x4, R248 ;  /* 0x00000004f2f87825 */ /* 0x000fe200078e02f8 */
[----:B------:R-:W-:-:S04]  /*125d0*/  IADD3 R0, R243, -0x78, RZ ;  /* 0xffffff88f3007810 */ /* 0x000fc80007ffe0ff */
[----:B------:R-:W-:Y:S02]  /*125e0*/  ISETP.GE.U32.AND P2, PT, R0, 0x7fffff49, PT ;  /* 0x7fffff490000780c */ /* 0x000fe40003f46070 */
[----:B------:R-:W-:Y:S01]  /*125f0*/  IADD3 R0, R243, -0x7c, RZ ;  /* 0xffffff84f3007810 */ /* 0x000fe20007ffe0ff */
[----:B--2---:R-:W-:-:S05]  /*12600*/  IMAD.WIDE R18, R242, 0x4, R18 ;  /* 0x00000004f2127825 */ /* 0x004fca00078e0212 */
[----:B------:R1:W-:Y:S04]  /*12610*/  STL.64 [R1+0x1f0], R18 ;  /* 0x0001f01201007387 */ /* 0x0003e80000100a00 */
[----:B-1----:R-:W2:Y:S04]  /*12620*/  LDL.LU.64 R18, [R1+0x21a8] ;  /* 0x0021a80001127983 */ /* 0x002ea80000300a00 */
[----:B------:R1:W-:Y:S04]  /*12630*/  STL.64 [R1+0x1e8], R16 ;  /* 0x0001e81001007387 */ /* 0x0003e80000100a00 */
[----:B-1----:R-:W3:Y:S04]  /*12640*/  LDL.LU.64 R16, [R1+0x21a0] ;  /* 0x0021a00001107983 */ /* 0x002ee80000300a00 */
[----:B------:R1:W-:Y:S04]  /*12650*/  STL.64 [R1+0x210], R12 ;  /* 0x0002100c01007387 */ /* 0x0003e80000100a00 */
[----:B-1----:R-:W4:Y:S04]  /*12660*/  LDL.LU.64 R12, [R1+0x2198] ;  /* 0x00219800010c7983 */ /* 0x002f280000300a00 */
[----:B------:R1:W-:Y:S04]  /*12670*/  STL.64 [R1+0x208], R250 ;  /* 0x000208fa01007387 */ /* 0x0003e80000100a00 */
[----:B-1----:R-:W2:Y:S04]  /*12680*/  LDL.LU.64 R250, [R1+0x2190] ;  /* 0x0021900001fa7983 */ /* 0x002ea80000300a00 */
[----:B------:R1:W-:Y:S04]  /*12690*/  STL.64 [R1+0x200], R246 ;  /* 0x000200f601007387 */ /* 0x0003e80000100a00 */
[----:B-1----:R-:W2:Y:S04]  /*126a0*/  LDL.LU.64 R246, [R1+0x2188] ;  /* 0x0021880001f67983 */ /* 0x002ea80000300a00 */
[----:B------:R1:W-:Y:S04]  /*126b0*/  STL.64 [R1+0x678], R248 ;  /* 0x000678f801007387 */ /* 0x0003e80000100a00 */
[----:B-1----:R-:W2:Y:S01]  /*126c0*/  LDL.LU.64 R248, [R1+0x2180] ;  /* 0x0021800001f87983 */ /* 0x002ea20000300a00 */
[----:B------:R-:W-:-:S02]  /*126d0*/  ISETP.GE.U32.AND P5, PT, R0, 0x7fffff45, PT ;  /* 0x7fffff450000780c */ /* 0x000fc40003fa6070 */
[----:B------:R-:W-:-:S04]  /*126e0*/  IADD3 R0, R243, -0x81, RZ ;  /* 0xffffff7ff3007810 */ /* 0x000fc80007ffe0ff */
[----:B------:R-:W-:Y:S02]  /*126f0*/  ISETP.GE.U32.AND P0, PT, R0, 0x7fffff40, PT ;  /* 0x7fffff400000780c */ /* 0x000fe40003f06070 */
[----:B------:R-:W1:Y:S01]  /*12700*/  S2R R0, SR_TID.X ;  /* 0x0000000000007919 */ /* 0x000e620000002100 */
[----:B------:R-:W-:-:S04]  /*12710*/  IMAD.WIDE R38, R242, 0x4, R38 ;  /* 0x00000004f2267825 */ /* 0x000fc800078e0226 */
[C---:B------:R-:W-:Y:S01]  /*12720*/  IMAD.WIDE R24, R242.reuse, 0x4, R24 ;  /* 0x00000004f2187825 */ /* 0x040fe200078e0218 */
[----:B------:R-:W-:Y:S04]  /*12730*/  STL.64 [R1+0x658], R38 ;  /* 0x0006582601007387 */ /* 0x000fe80000100a00 */
[----:B------:R-:W-:Y:S04]  /*12740*/  STL.64 [R1+0x690], R24 ;  /* 0x0006901801007387 */ /* 0x000fe80000100a00 */
[----:B------:R1:W-:Y:S01]  /*12750*/  STL.64 [R1+0x22c0], R196 ;  /* 0x0022c0c401007387 */ /* 0x0003e20000100a00 */
[----:B------:R-:W-:-:S03]  /*12760*/  IMAD.WIDE R4, R242, 0x4, R4 ;  /* 0x00000004f2047825 */ /* 0x000fc600078e0204 */
[----:B-1----:R-:W3:Y:S04]  /*12770*/  LDL.64 R196, [R1+0x1d8] ;  /* 0x0001d80001c47983 */ /* 0x002ee80000100a00 */
[----:B------:R1:W-:Y:S01]  /*12780*/  STL.64 [R1+0x22b8], R204 ;  /* 0x0022b8cc01007387 */ /* 0x0003e20000100a00 */
[----:B------:R-:W-:-:S03]  /*12790*/  IMAD.WIDE R6, R242, 0x4, R6 ;  /* 0x00000004f2067825 */ /* 0x000fc600078e0206 */
[----:B-1----:R-:W4:Y:S04]  /*127a0*/  LDL.64 R204, [R1+0x1f0] ;  /* 0x0001f00001cc7983 */ /* 0x002f280000100a00 */
[----:B------:R1:W-:Y:S01]  /*127b0*/  STL.64 [R1+0x22b0], R212 ;  /* 0x0022b0d401007387 */ /* 0x0003e20000100a00 */
[----:B------:R-:W-:-:S03]  /*127c0*/  LOP3.LUT R0, R0, 0x7f, RZ, 0xc0, !PT ;  /* 0x0000007f00007812 */ /* 0x000fc600078ec0ff */
[----:B-1----:R-:W4:Y:S04]  /*127d0*/  LDL.64 R212, [R1+0x1e8] ;  /* 0x0001e80001d47983 */ /* 0x002f280000100a00 */
[----:B------:R1:W-:Y:S01]  /*127e0*/  STL.64 [R1+0x22a8], R220 ;  /* 0x0022a8dc01007387 */ /* 0x0003e20000100a00 */
[----:B-----5:R-:W-:-:S03]  /*127f0*/  IMAD.WIDE R108, R242, 0x4, R108 ;  /* 0x00000004f26c7825 */ /* 0x020fc600078e026c */
[----:B-1----:R-:W5:Y:S04]  /*12800*/  LDL.64 R220, [R1+0x1e0] ;  /* 0x0001e00001dc7983 */ /* 0x002f680000100a00 */
[----:B------:R1:W-:Y:S01]  /*12810*/  STL.64 [R1+0x22a0], R228 ;  /* 0x0022a0e401007387 */ /* 0x0003e20000100a00 */
[----:B------:R-:W-:-:S03]  /*12820*/  IMAD.SHL.U32 R0, R0, 0x4, RZ ;  /* 0x0000000400007824 */ /* 0x000fc600078e00ff */
[----:B-1----:R-:W5:Y:S04]  /*12830*/  LDL.64 R228, [R1+0x210] ;  /* 0x0002100001e47983 */ /* 0x002f680000100a00 */
[----:B------:R1:W-:Y:S04]  /*12840*/  STL.64 [R1+0x2298], R236 ;  /* 0x002298ec01007387 */ /* 0x0003e80000100a00 */
[----:B-1----:R-:W5:Y:S04]  /*12850*/  LDL.64 R236, [R1+0x208] ;  /* 0x0002080001ec7983 */ /* 0x002f680000100a00 */
[----:B------:R1:W-:Y:S01]  /*12860*/  STL.64 [R1+0x2290], R10 ;  /* 0x0022900a01007387 */ /* 0x0003e20000100a00 */
[----:B------:R-:W-:-:S05]  /*12870*/  LOP3.LUT R3, R0, 0x60, RZ, 0x3c, !PT ;  /* 0x0000006000037812 */ /* 0x000fca00078e3cff */
[----:B------:R2:W-:Y:S04]  /*12880*/  LDGSTS.E [R3+0x3b800], [R108.64], !P2 ;  /* 0x3b8000006c037fae */ /* 0x0005e8000d121844 */
[----:B-1----:R-:W5:Y:S04]  /*12890*/  LDL.64 R10, [R1+0x200] ;  /* 0x00020000010a7983 */ /* 0x002f680000100a00 */
[----:B------:R1:W-:Y:S04]  /*128a0*/  STL.64 [R1+0x2288], R4 ;  /* 0x0022880401007387 */ /* 0x0003e80000100a00 */
[----:B-1----:R-:W5:Y:S04]  /*128b0*/  LDL.64 R4, [R1+0x1f8] ;  /* 0x0001f80001047983 */ /* 0x002f680000100a00 */
[----:B------:R1:W-:Y:S04]  /*128c0*/  STL.64 [R1+0x2280], R6 ;  /* 0x0022800601007387 */ /* 0x0003e80000100a00 */
[----:B-1----:R-:W5:Y:S04]  /*128d0*/  LDL.64 R6, [R1+0x678] ;  /* 0x0006780001067983 */ /* 0x002f680000100a00 */
[----:B------:R1:W-:Y:S04]  /*128e0*/  STL.64 [R1+0x2278], R242 ;  /* 0x002278f201007387 */ /* 0x0003e80000100a00 */
[----:B-1----:R-:W5:Y:S04]  /*128f0*/  LDL.64 R242, [R1+0x658] ;  /* 0x0006580001f27983 */ /* 0x002f680000100a00 */
[----:B--2---:R1:W-:Y:S04]  /*12900*/  STL.64 [R1+0x2270], R248 ;  /* 0x002270f801007387 */ /* 0x0043e80000100a00 */
[----:B-1----:R-:W2:Y:S04]  /*12910*/  LDL.64 R248, [R1+0x690] ;  /* 0x0006900001f87983 */ /* 0x002ea80000100a00 */
[----:B------:R1:W-:Y:S04]  /*12920*/  STL.64 [R1+0x2268], R246 ;  /* 0x002268f601007387 */ /* 0x0003e80000100a00 */
[----:B------:R-:W2:Y:S04]  /*12930*/  LDL.64 R24, [R1+0xad8] ;  /* 0x000ad80001187983 */ /* 0x000ea80000100a00 */
[----:B-1----:R-:W2:Y:S04]  /*12940*/  LDL.64 R246, [R1+0xaf0] ;  /* 0x000af00001f67983 */ /* 0x002ea80000100a00 */
[----:B------:R1:W-:Y:S04]  /*12950*/  STL.64 [R1+0x2260], R250 ;  /* 0x002260fa01007387 */ /* 0x0003e80000100a00 */
[----:B------:R-:W2:Y:S04]  /*12960*/  LDL R0, [R1+0x153c] ;  /* 0x00153c0001007983 */ /* 0x000ea80000100800 */
[----:B------:R-:W2:Y:S04]  /*12970*/  LDL.64 R38, [R1+0xaa8] ;  /* 0x000aa80001267983 */ /* 0x000ea80000100a00 */
[----:B-1----:R-:W2:Y:S04]  /*12980*/  LDL.64 R250, [R1+0xac0] ;  /* 0x000ac00001fa7983 */ /* 0x002ea80000100a00 */
[----:B---3--:R1:W-:Y:S04]  /*12990*/  LDGSTS.E [R3+0x3ba00], [R196.64], !P2 ;  /* 0x3ba00000c4037fae */ /* 0x0083e8000d121844 */
[----:B----4-:R3:W-:Y:S04]  /*129a0*/  LDGSTS.E [R3+0x3bc00], [R204.64], !P2 ;  /* 0x3bc00000cc037fae */ /* 0x0107e8000d121844 */
[----:B-1----:R-:W4:Y:S04]  /*129b0*/  LDL.LU.64 R196, [R1+0x22c0] ;  /* 0x0022c00001c47983 */ /* 0x002f280000300a00 */
[----:B---3--:R-:W3:Y:S04]  /*129c0*/  LDL.LU.64 R204, [R1+0x22b8] ;  /* 0x0022b80001cc7983 */ /* 0x008ee80000300a00 */
[----:B------:R1:W-:Y:S04]  /*129d0*/  LDGSTS.E [R3+0x3be00], [R212.64], !P2 ;  /* 0x3be00000d4037fae */ /* 0x0003e8000d121844 */
[----:B-1----:R-:W3:Y:S04]  /*129e0*/  LDL.LU.64 R212, [R1+0x22b0] ;  /* 0x0022b00001d47983 */ /* 0x002ee80000300a00 */
[----:B-----5:R1:W-:Y:S04]  /*129f0*/  LDGSTS.E [R3+0x3d800], [R220.64], !P5 ;  /* 0x3d800000dc037fae */ /* 0x0203e8000e921844 */
[----:B-1----:R-:W5:Y:S04]  /*12a00*/  LDL.LU.64 R220, [R1+0x22a8] ;  /* 0x0022a80001dc7983 */ /* 0x002f680000300a00 */
[----:B------:R1:W-:Y:S04]  /*12a10*/  LDGSTS.E [R3+0x3da00], [R228.64], !P5 ;  /* 0x3da00000e4037fae */ /* 0x0003e8000e921844 */
[----:B-1----:R-:W3:Y:S04]  /*12a20*/  LDL.LU.64 R228, [R1+0x22a0] ;  /* 0x0022a00001e47983 */ /* 0x002ee80000300a00 */
        /* <DEDUP_REMOVED lines=10> */
[----:B--2---:R1:W-:Y:S04]  /*12ad0*/  LDGSTS.E [R3+0x3fe00], [R248.64], !P4 ;  /* 0x3fe00000f8037fae */ /* 0x0043e8000e121844 */
[----:B------:R-:W0:Y:S04]  /*12ae0*/  LDGDEPBAR ;  /* 0x00000000000079af */ /* 0x000e280000000000 */
[----:B-1----:R-:W2:Y:S04]  /*12af0*/  LDL.LU.64 R248, [R1+0x2270] ;  /* 0x0022700001f87983 */ /* 0x002ea80000300a00 */
[----:B------:R1:W-:Y:S04]  /*12b00*/  LDGSTS.E [R0+0x70000], [R246.64], P1 ;  /* 0x70000000f6007fae */ /* 0x0003e80008921844 */
[----:B------:R1:W-:Y:S04]  /*12b10*/  LDGSTS.E [R0+0x70800], [R24.64], P1 ;  /* 0x7080000018007fae */ /* 0x0003e80008921844 */
[----:B------:R1:W-:Y:S04]  /*12b20*/  LDGSTS.E [R0+0x71000], [R250.64], P1 ;  /* 0x71000000fa007fae */ /* 0x0003e80008921844 */
[----:B-1----:R-:W2:Y:S04]  /*12b30*/  LDL.LU.64 R246, [R1+0x2268] ;  /* 0x0022680001f67983 */ /* 0x002ea80000300a00 */
[----:B------:R-:W2:Y:S04]  /*12b40*/  LDL R25, [R1+0x216c] ;  /* 0x00216c0001197983 */ /* 0x000ea80000100800 */
[----:B------:R-:W2:Y:S04]  /*12b50*/  LDL.LU.64 R250, [R1+0x2260] ;  /* 0x0022600001fa7983 */ /* 0x000ea80000300a00 */
[----:B------:R1:W-:Y:S04]  /*12b60*/  LDGSTS.E [R0+0x71800], [R38.64], P1 ;  /* 0x7180000026007fae */ /* 0x0003e80008921844 */
[----:B------:R4:W-:Y:S04]  /*12b70*/  LDGSTS.E [R0+0x72000], [R22.64], P1 ;  /* 0x7200000016007fae */ /* 0x0009e80008921844 */
[----:B------:R4:W-:Y:S04]  /*12b80*/  LDGSTS.E [R0+0x72800], [R14.64], P1 ;  /* 0x728000000e007fae */ /* 0x0009e80008921844 */
[----:B-1----:R-:W2:Y:S04]  /*12b90*/  LDL.64 R38, [R1+0xbf0] ;  /* 0x000bf00001267983 */ /* 0x002ea80000100a00 */
[----:B----4-:R-:W4:Y:S04]  /*12ba0*/  LDL.64 R22, [R1+0xbd8] ;  /* 0x000bd80001167983 */ /* 0x010f280000100a00 */
[----:B------:R-:W3:Y:S04]  /*12bb0*/  LDL.64 R14, [R1+0xbc0] ;  /* 0x000bc000010e7983 */ /* 0x000ee80000100a00 */
[----:B------:R1:W-:Y:S04]  /*12bc0*/  LDGSTS.E [R0+0x73000], [R30.64], P1 ;  /* 0x730000001e007fae */ /* 0x0003e80008921844 */
[----:B------:R5:W-:Y:S04]  /*12bd0*/  LDGSTS.E [R0+0x73800], [R46.64], P1 ;  /* 0x738000002e007fae */ /* 0x000be80008921844 */
[----:B------:R5:W-:Y:S04]  /*12be0*/  LDGSTS.E [R0+0x74000], [R54.64], P1 ;  /* 0x7400000036007fae */ /* 0x000be80008921844 */
[----:B-1----:R-:W3:Y:S04]  /*12bf0*/  LDL.64 R30, [R1+0xb90] ;  /* 0x000b9000011e7983 */ /* 0x002ee80000100a00 */
        /* <DEDUP_REMOVED lines=23> */
[----:B-----5:R-:W5:Y:S04]  /*12d70*/  LDL R0, [R1+0x2168] ;  /* 0x0021680001007983 */ /* 0x020f680000100800 */
[----:B--2---:R1:W-:Y:S04]  /*12d80*/  LDGSTS.E [R25+0x70200], [R38.64], P1 ;  /* 0x7020000026197fae */ /* 0x0043e80008921844 */
[----:B----4-:R2:W-:Y:S04]  /*12d90*/  LDGSTS.E [R25+0x70a00], [R22.64], P1 ;  /* 0x70a0000016197fae */ /* 0x0105e80008921844 */
[----:B---3--:R3:W-:Y:S04]  /*12da0*/  LDGSTS.E [R25+0x71200], [R14.64], P1 ;  /* 0x712000000e197fae */ /* 0x0087e80008921844 */
[----:B------:R4:W-:Y:S04]  /*12db0*/  LDGSTS.E [R25+0x71a00], [R16.64], P1 ;  /* 0x71a0000010197fae */ /* 0x0009e80008921844 */
[----:B--2---:R-:W5:Y:S04]  /*12dc0*/  LDL.64 R22, [R1+0xc98] ;  /* 0x000c980001167983 */ /* 0x004f680000100a00 */
[----:B---3--:R-:W2:Y:S04]  /*12dd0*/  LDL.64 R14, [R1+0xc78] ;  /* 0x000c7800010e7983 */ /* 0x008ea80000100a00 */
[----:B----4-:R-:W3:Y:S04]  /*12de0*/  LDL.64 R16, [R1+0xc88] ;  /* 0x000c880001107983 */ /* 0x010ee80000100a00 */
        /* <DEDUP_REMOVED lines=28> */
[----:B-----5:R4:W-:Y:S04]  /*12fb0*/  LDGSTS.E [R0+0x70400], [R22.64], P1 ;  /* 0x7040000016007fae */ /* 0x0209e80008921844 */
[----:B---3--:R3:W-:Y:S04]  /*12fc0*/  LDGSTS.E [R0+0x70c00], [R16.64], P1 ;  /* 0x70c0000010007fae */ /* 0x0087e80008921844 */
[----:B--2---:R2:W-:Y:S04]  /*12fd0*/  LDGSTS.E [R0+0x71400], [R14.64], P1 ;  /* 0x714000000e007fae */ /* 0x0045e80008921844 */
[----:B------:R5:W-:Y:S04]  /*12fe0*/  LDGSTS.E [R0+0x71c00], [R18.64], P1 ;  /* 0x71c0000012007fae */ /* 0x000be80008921844 */
[----:B---3--:R-:W3:Y:S04]  /*12ff0*/  LDL.64 R16, [R1+0xcf0] ;  /* 0x000cf00001107983 */ /* 0x008ee80000100a00 */
[----:B--2---:R-:W2:Y:S04]  /*13000*/  LDL.64 R14, [R1+0xce8] ;  /* 0x000ce800010e7983 */ /* 0x004ea80000100a00 */
        /* <DEDUP_REMOVED lines=28> */
[----:B---3--:R3:W-:Y:S04]  /*131d0*/  LDGSTS.E [R252+0x70600], [R16.64], P1 ;  /* 0x7060000010fc7fae */ /* 0x0087e80008921844 */
[----:B--2---:R2:W-:Y:S04]  /*131e0*/  LDGSTS.E [R252+0x70e00], [R14.64], P1 ;  /* 0x70e000000efc7fae */ /* 0x0045e80008921844 */
        /* <DEDUP_REMOVED lines=15> */
[----:B-1----:R-:W4:Y:S04]  /*132e0*/  LDL.LU.64 R8, [R1+0xa70] ;  /* 0x000a700001087983 */ /* 0x002f280000300a00 */
[----:B--2---:R-:W2:Y:S04]  /*132f0*/  LDL.LU.64 R14, [R1+0xa68] ;  /* 0x000a6800010e7983 */ /* 0x004ea80000300a00 */
[----:B---3--:R-:W3:Y:S04]  /*13300*/  LDL.LU.64 R16, [R1+0xa40] ;  /* 0x000a400001107983 */ /* 0x008ee80000300a00 */
[----:B------:R-:W2:Y:S04]  /*13310*/  LDL.LU.64 R12, [R1+0xa38] ;  /* 0x000a3800010c7983 */ /* 0x000ea80000300a00 */
        /* <DEDUP_REMOVED lines=15> */
[----:B------:R-:W0:Y:S04]  /*13410*/  LDGDEPBAR ;  /* 0x00000000000079af */ /* 0x000e280000000000 */
[----:B------:R-:W-:Y:S06]  /*13420*/  BAR.SYNC.DEFER_BLOCKING 0x0 ;  /* 0x0000000000007b1d */ /* 0x000fec0000010000 */
[----:B-1----:R-:W2:Y:S04]  /*13430*/  LDL.LU.64 R10, [R1+0xa30] ;  /* 0x000a3000010a7983 */ /* 0x002ea80000300a00 */
[----:B------:R-:W2:Y:S04]  /*13440*/  LDL.LU.64 R24, [R1+0xa28] ;  /* 0x000a280001187983 */ /* 0x000ea80000300a00 */
[----:B-----5:R-:W5:Y:S04]  /*13450*/  LDL.LU.64 R18, [R1+0xa00] ;  /* 0x000a000001127983 */ /* 0x020f680000300a00 */
[----:B------:R-:W-:Y:S04]  /*13460*/  STL [R1+0x2150], R4 ;  /* 0x0021500401007387 */ /* 0x000fe80000100800 */
[----:B------:R4:W-:Y:S04]  /*13470*/  STL [R1+0x2148], R5 ;  /* 0x0021480501007387 */ /* 0x0009e80000100800 */
[----:B------:R-:W-:Y:S01]  /*13480*/  @!PT LDS RZ, [RZ] ;  /* 0x00000000fffff984 */ /* 0x000fe20000000800 */
[----:B------:R-:W-:Y:S01]  /*13490*/  @!PT LDS RZ, [RZ] ;  /* 0x00000000fffff984 */ /* 0x000fe20000000800 */
[----:B------:R-:W-:Y:S01]  /*134a0*/  @!PT LDS RZ, [RZ] ;  /* 0x00000000fffff984 */ /* 0x000fe20000000800 */
[----:B------:R4:W-:Y:S04]  /*134b0*/  LDGSTS.E [R2+0x40000], [R4.64], !P0 ;  /* 0x4000000004027fae */ /* 0x0009e8000c121844 */
[----:B------:R-:W-:Y:S04]  /*134c0*/  STL [R1+0x214c], R6 ;  /* 0x00214c0601007387 */ /* 0x000fe80000100800 */
[----:B------:R3:W-:Y:S04]  /*134d0*/  STL [R1+0x2144], R7 ;  /* 0x0021440701007387 */ /* 0x0007e80000100800 */
[----:B------:R3:W-:Y:S01]  /*134e0*/  LDGSTS.E [R2+0x40200], [R6.64], !P0 ;  /* 0x4020000006027fae */ /* 0x0007e2000c121844 */
[----:B----4-:R-:W-:-:S05]  /*134f0*/  IMAD.WIDE R4, R242, 0x4, R8 ;  /* 0x00000004f2047825 */ /* 0x010fca00078e0208 */
[----:B------:R-:W-:Y:S04]  /*13500*/  STL [R1+0x2140], R4 ;  /* 0x0021400401007387 */ /* 0x000fe80000100800 */
[----:B------:R2:W-:Y:S04]  /*13510*/  STL [R1+0x213c], R5 ;  /* 0x00213c0501007387 */ /* 0x0005e80000100800 */
[----:B------:R-:W4:Y:S04]  /*13520*/  LDL.LU.64 R8, [R1+0x9f8] ;  /* 0x0009f80001087983 */ /* 0x000f280000300a00 */
[----:B------:R2:W-:Y:S01]  /*13530*/  LDGSTS.E [R2+0x40400], [R4.64], !P0 ;  /* 0x4040000004027fae */ /* 0x0005e2000c121844 */
[----:B---3--:R-:W-:-:S04]  /*13540*/  IMAD.WIDE R6, R242, 0x4, R16 ;  /* 0x00000004f2067825 */ /* 0x008fc800078e0210 */
[C---:B--2---:R-:W-:Y:S02]  /*13550*/  IMAD.WIDE R4, R242.reuse, 0x4, R14 ;  /* 0x00000004f2047825 */ /* 0x044fe400078e020e */
[----:B------:R-:W2:Y:S04]  /*13560*/  LDL.LU.64 R14, [R1+0x9f0] ;  /* 0x0009f000010e7983 */ /* 0x000ea80000300a00 */
[----:B------:R-:W3:Y:S04]  /*13570*/  LDL.LU.64 R22, [R1+0x9e8] ;  /* 0x0009e80001167983 */ /* 0x000ee80000300a00 */
[----:B------:R-:W3:Y:S01]  /*13580*/  LDL.LU.64 R20, [R1+0x9c0] ;  /* 0x0009c00001147983 */ /* 0x000ee20000300a00 */
[----:B------:R-:W-:-:S03]  /*13590*/  IMAD.WIDE R16, R242, 0x4, R12 ;  /* 0x00000004f2107825 */ /* 0x000fc600078e020c */
[----:B------:R-:W-:Y:S04]  /*135a0*/  STL [R1+0x2138], R4 ;  /* 0x0021380401007387 */ /* 0x000fe80000100800 */
[----:B------:R-:W-:Y:S04]  /*135b0*/  STL [R1+0x2130], R5 ;  /* 0x0021300501007387 */ /* 0x000fe80000100800 */
[----:B------:R-:W-:Y:S04]  /*135c0*/  STL [R1+0x2134], R6 ;  /* 0x0021340601007387 */ /* 0x000fe80000100800 */
[----:B------:R1:W-:Y:S04]  /*135d0*/  STL [R1+0x212c], R7 ;  /* 0x00212c0701007387 */ /* 0x0003e80000100800 */
[----:B------:R-:W3:Y:S01]  /*135e0*/  LDL.LU.64 R12, [R1+0x9b8] ;  /* 0x0009b800010c7983 */ /* 0x000ee20000300a00 */
[----:B------:R-:W-:-:S03]  /*135f0*/  IADD3 R0, R243, -0x85, RZ ;  /* 0xffffff7bf3007810 */ /* 0x000fc60007ffe0ff */
[----:B------:R5:W-:Y:S01]  /*13600*/  LDGSTS.E [R2+0x40600], [R4.64], !P0 ;  /* 0x4060000004027fae */ /* 0x000be2000c121844 */
[----:B------:R-:W-:-:S03]  /*13610*/  ISETP.GE.U32.AND P1, PT, R0, 0x7fffff3c, PT ;  /* 0x7fffff3c0000780c */ /* 0x000fc60003f26070 */
[----:B------:R1:W-:Y:S10]  /*13620*/  STL.64 [R1+0x1a0], R16 ;  /* 0x0001a01001007387 */ /* 0x0003f40000100a00 */
[----:B------:R1:W-:Y:S04]  /*13630*/  LDGSTS.E [R2+0x42000], [R6.64], !P1 ;  /* 0x4200000006027fae */ /* 0x0003e8000c921844 */
[----:B------:R5:W-:Y:S01]  /*13640*/  LDGSTS.E [R2+0x42200], [R16.64], !P1 ;  /* 0x4220000010027fae */ /* 0x000be2000c921844 */
[----:B------:R-:W-:-:S04]  /*13650*/  IMAD.WIDE R10, R242, 0x4, R10 ;  /* 0x00000004f20a7825 */ /* 0x000fc800078e020a */
[C---:B-1----:R-:W-:Y:S01]  /*13660*/  IMAD.WIDE R6, R242.reuse, 0x4, R24 ;  /* 0x00000004f2067825 */ /* 0x042fe200078e0218 */
[----:B------:R1:W-:Y:S03]  /*13670*/  STL.64 [R1+0x198], R10 ;  /* 0x0001980a01007387 */ /* 0x0003e60000100a00 */
[----:B-----5:R-:W-:Y:S01]  /*13680*/  IMAD.WIDE R4, R242, 0x4, R18 ;  /* 0x00000004f2047825 */ /* 0x020fe200078e0212 */
[----:B------:R3:W-:Y:S04]  /*13690*/  STL.64 [R1+0x190], R6 ;  /* 0x0001900601007387 */ /* 0x0007e80000100a00 */
[----:B------:R-:W5:Y:S04]  /*136a0*/  LDL.LU.64 R16, [R1+0x9b0] ;  /* 0x0009b00001107983 */ /* 0x000f680000300a00 */
[----:B------:R-:W5:Y:S04]  /*136b0*/  LDL.LU.64 R26, [R1+0x9a8] ;  /* 0x0009a800011a7983 */ /* 0x000f680000300a00 */
[----:B------:R-:W5:Y:S04]  /*136c0*/  LDL.LU.64 R24, [R1+0x980] ;  /* 0x0009800001187983 */ /* 0x000f680000300a00 */
[----:B------:R-:W-:Y:S01]  /*136d0*/  STL [R1+0x2128], R4 ;  /* 0x0021280401007387 */ /* 0x000fe20000100800 */
[----:B------:R-:W-:-:S03]  /*136e0*/  IADD3 R0, R243, -0x89, RZ ;  /* 0xffffff77f3007810 */ /* 0x000fc60007ffe0ff */
[----:B------:R1:W-:Y:S04]  /*136f0*/  LDGSTS.E [R2+0x42400], [R10.64], !P1 ;  /* 0x424000000a027fae */ /* 0x0003e8000c921844 */
[----:B------:R2:W-:Y:S01]  /*13700*/  STL [R1+0x2124], R5 ;  /* 0x0021240501007387 */ /* 0x0005e20000100800 */
[----:B------:R-:W-:-:S03]  /*13710*/  ISETP.GE.U32.AND P2, PT, R0, 0x7fffff38, PT ;  /* 0x7fffff380000780c */ /* 0x000fc60003f46070 */
[----:B------:R3:W-:Y:S04]  /*13720*/  LDGSTS.E [R2+0x42600], [R6.64], !P1 ;  /* 0x4260000006027fae */ /* 0x0007e8000c921844 */
[----:B-1----:R-:W5:Y:S06]  /*13730*/  LDL.LU.64 R10, [R1+0x978] ;  /* 0x00097800010a7983 */ /* 0x002f6c0000300a00 */
[----:B------:R1:W-:Y:S01]  /*13740*/  LDGSTS.E [R2+0x44000], [R4.64], !P2 ;  /* 0x4400000004027fae */ /* 0x0003e2000d121844 */
[----:B----4-:R-:W-:-:S03]  /*13750*/  IMAD.WIDE R18, R242, 0x4, R8 ;  /* 0x00000004f2127825 */ /* 0x010fc600078e0208 */
[----:B------:R-:W4:Y:S04]  /*13760*/  LDL.LU.64 R8, [R1+0x970] ;  /* 0x0009700001087983 */ /* 0x000f280000300a00 */
[----:B------:R1:W-:Y:S04]  /*13770*/  STL.64 [R1+0x158], R18 ;  /* 0x0001581201007387 */ /* 0x0003e80000100a00 */
[----:B------:R1:W-:Y:S01]  /*13780*/  LDGSTS.E [R2+0x44200], [R18.64], !P2 ;  /* 0x4420000012027fae */ /* 0x0003e2000d121844 */
[----:B--2---:R-:W-:-:S04]  /*13790*/  IMAD.WIDE R14, R242, 0x4, R14 ;  /* 0x00000004f20e7825 */ /* 0x004fc800078e020e */
[C---:B---3--:R-:W-:Y:S01]  /*137a0*/  IMAD.WIDE R6, R242.reuse, 0x4, R22 ;  /* 0x00000004f2067825 */ /* 0x048fe200078e0216 */
[----:B------:R2:W-:Y:S03]  /*137b0*/  STL.64 [R1+0x150], R14 ;  /* 0x0001500e01007387 */ /* 0x0005e60000100a00 */
[C---:B-1----:R-:W-:Y:S01]  /*137c0*/  IMAD.WIDE R4, R242.reuse, 0x4, R20 ;  /* 0x00000004f2047825 */ /* 0x042fe200078e0214 */
[----:B------:R1:W-:Y:S04]  /*137d0*/  STL.64 [R1+0x148], R6 ;  /* 0x0001480601007387 */ /* 0x0003e80000100a00 */
[----:B------:R-:W3:Y:S04]  /*137e0*/  LDL.LU.64 R30, [R1+0x968] ;  /* 0x00096800011e7983 */ /* 0x000ee80000300a00 */
[----:B------:R-:W3:Y:S04]  /*137f0*/  LDL.LU.64 R28, [R1+0x940] ;  /* 0x00094000011c7983 */ /* 0x000ee80000300a00 */
[----:B------:R-:W-:Y:S04]  /*13800*/  STL [R1+0x2120], R4 ;  /* 0x0021200401007387 */ /* 0x000fe80000100800 */
[----:B------:R1:W-:Y:S01]  /*13810*/  STL [R1+0x211c], R5 ;  /* 0x00211c0501007387 */ /* 0x0003e20000100800 */
[----:B------:R-:W-:-:S03]  /*13820*/  IMAD.WIDE R18, R242, 0x4, R12 ;  /* 0x00000004f2127825 */ /* 0x000fc600078e020c */
[----:B------:R2:W-:Y:S04]  /*13830*/  LDGSTS.E [R2+0x44400], [R14.64], !P2 ;  /* 0x444000000e027fae */ /* 0x0005e8000d121844 */
[----:B------:R-:W3:Y:S04]  /*13840*/  LDL.LU.64 R12, [R1+0x938] ;  /* 0x00093800010c7983 */ /* 0x000ee80000300a00 */
[----:B------:R-:W3:Y:S04]  /*13850*/  LDL.LU.64 R22, [R1+0x930] ;  /* 0x0009300001167983 */ /* 0x000ee80000300a00 */
[----:B------:R-:W3:Y:S04]  /*13860*/  LDL.LU.64 R20, [R1+0x928] ;  /* 0x0009280001147983 */ /* 0x000ee80000300a00 */
[----:B------:R1:W-:Y:S04]  /*13870*/  STL.64 [R1+0xc8], R18 ;  /* 0x0000c81201007387 */ /* 0x0003e80000100a00 */
[----:B--2---:R-:W2:Y:S01]  /*13880*/  LDL.LU.64 R14, [R1+0x900] ;  /* 0x00090000010e7983 */ /* 0x004ea20000300a00 */
[----:B------:R-:W-:-:S03]  /*13890*/  IADD3 R0, R243, -0x8d, RZ ;  /* 0xffffff73f3007810 */ /* 0x000fc60007ffe0ff */
[----:B------:R1:W-:Y:S01]  /*138a0*/  LDGSTS.E [R2+0x44600], [R6.64], !P2 ;  /* 0x4460000006027fae */ /* 0x0003e2000d121844 */
[----:B------:R-:W-:-:S13]  /*138b0*/  ISETP.GE.U32.AND P0, PT, R0, 0x7fffff34, PT ;  /* 0x7fffff340000780c */ /* 0x000fda0003f06070 */
[----:B------:R5:W-:Y:S02]  /*138c0*/  LDGSTS.E [R2+0x46000], [R4.64], !P0 ;  /* 0x4600000004027fae */ /* 0x000be4000c121844 */
[C---:B-----5:R-:W-:Y:S02]  /*138d0*/  IMAD.WIDE R16, R242.reuse, 0x4, R16 ;  /* 0x00000004f2107825 */ /* 0x060fe400078e0210 */
[----:B------:R5:W-:Y:S02]  /*138e0*/  LDGSTS.E [R2+0x46200], [R18.64], !P0 ;  /* 0x4620000012027fae */ /* 0x000be4000c121844 */
[C---:B-1----:R-:W-:Y:S02]  /*138f0*/  IMAD.WIDE R6, R242.reuse, 0x4, R26 ;  /* 0x00000004f2067825 */ /* 0x042fe400078e021a */
[----:B------:R1:W-:Y:S02]  /*13900*/  STL.64 [R1+0xc0], R16 ;  /* 0x0000c01001007387 */ /* 0x0003e40000100a00 */
[----:B------:R-:W-:-:S02]  /*13910*/  IMAD.WIDE R4, R242, 0x4, R24 ;  /* 0x00000004f2047825 */ /* 0x000fc400078e0218 */
[----:B------:R3:W-:Y:S04]  /*13920*/  STL.64 [R1+0xb8], R6 ;  /* 0x0000b80601007387 */ /* 0x0007e80000100a00 */
[----:B------:R-:W-:Y:S04]  /*13930*/  STL [R1+0x2118], R4 ;  /* 0x0021180401007387 */ /* 0x000fe80000100800 */
[----:B------:R1:W-:Y:S04]  /*13940*/  STL [R1+0x2114], R5 ;  /* 0x0021140501007387 */ /* 0x0003e80000100800 */
[----:B------:R1:W-:Y:S01]  /*13950*/  LDGSTS.E [R2+0x46400], [R16.64], !P0 ;  /* 0x4640000010027fae */ /* 0x0003e2000c121844 */
[----:B------:R-:W-:-:S03]  /*13960*/  IMAD.WIDE R26, R242, 0x4, R10 ;  /* 0x00000004f21a7825 */ /* 0x000fc600078e020a */
[----:B-----5:R-:W5:Y:S01]  /*13970*/  LDL.LU.64 R18, [R1+0x8f8] ;  /* 0x0008f80001127983 */ /* 0x020f620000300a00 */
[----:B------:R-:W-:-:S03]  /*13980*/  IADD3 R0, R243, -0x91, RZ ;  /* 0xffffff6ff3007810 */ /* 0x000fc60007ffe0ff */
[----:B------:R3:W-:Y:S04]  /*13990*/  LDGSTS.E [R2+0x46600], [R6.64], !P0 ;  /* 0x4660000006027fae */ /* 0x0007e8000c121844 */
[----:B-1----:R-:W5:Y:S04]  /*139a0*/  LDL.LU.64 R16, [R1+0x8f0] ;  /* 0x0008f00001107983 */ /* 0x002f680000300a00 */
[----:B------:R-:W-:Y:S04]  /*139b0*/  STL.64 [R1+0x68], R26 ;  /* 0x0000681a01007387 */ /* 0x000fe80000100a00 */
[----:B------:R-:W5:Y:S01]  /*139c0*/  LDL.LU.64 R10, [R1+0x8e8] ;  /* 0x0008e800010a7983 */ /* 0x000f620000300a00 */
[----:B------:R-:W-:-:S02]  /*139d0*/  ISETP.GE.U32.AND P1, PT, R0, 0x7fffff30, PT ;  /* 0x7fffff300000780c */ /* 0x000fc40003f26070 */
[----:B------:R-:W-:-:S04]  /*139e0*/  IADD3 R0, R243, -0x95, RZ ;  /* 0xffffff6bf3007810 */ /* 0x000fc80007ffe0ff */
[----:B------:R-:W-:-:S07]  /*139f0*/  ISETP.GE.U32.AND P0, PT, R0, 0x7fffff2c, PT ;  /* 0x7fffff2c0000780c */ /* 0x000fce0003f06070 */
[----:B------:R1:W-:Y:S04]  /*13a00*/  LDGSTS.E [R2+0x48000], [R4.64], !P1 ;  /* 0x4800000004027fae */ /* 0x0003e8000c921844 */
[----:B------:R1:W-:Y:S01]  /*13a10*/  LDGSTS.E [R2+0x48200], [R26.64], !P1 ;  /* 0x482000001a027fae */ /* 0x0003e2000c921844 */
[----:B----4-:R-:W-:-:S05]  /*13a20*/  IMAD.WIDE R24, R242, 0x4, R8 ;  /* 0x00000004f2187825 */ /* 0x010fca00078e0208 */
[----:B------:R-:W-:Y:S04]  /*13a30*/  STL.64 [R1+0x60], R24 ;  /* 0x0000601801007387 */ /* 0x000fe80000100a00 */
[----:B------:R-:W4:Y:S04]  /*13a40*/  LDL.LU.64 R8, [R1+0x8c0] ;  /* 0x0008c00001087983 */ /* 0x000f280000300a00 */
[----:B------:R1:W-:Y:S01]  /*13a50*/  LDGSTS.E [R2+0x48400], [R24.64], !P1 ;  /* 0x4840000018027fae */ /* 0x0003e2000c921844 */
[----:B---3--:R-:W-:-:S04]  /*13a60*/  IMAD.WIDE R6, R242, 0x4, R30 ;  /* 0x00000004f2067825 */ /* 0x008fc800078e021e */
[C---:B-1----:R-:W-:Y:S01]  /*13a70*/  IMAD.WIDE R4, R242.reuse, 0x4, R28 ;  /* 0x00000004f2047825 */ /* 0x042fe200078e021c */
[----:B------:R1:W-:Y:S04]  /*13a80*/  STL.64 [R1+0x58], R6 ;  /* 0x0000580601007387 */ /* 0x0003e80000100a00 */
[----:B------:R1:W-:Y:S04]  /*13a90*/  LDGSTS.E [R2+0x48600], [R6.64], !P1 ;  /* 0x4860000006027fae */ /* 0x0003e8000c921844 */
[----:B------:R-:W-:Y:S01]  /*13aa0*/  STL [R1+0x2110], R4 ;  /* 0x0021100401007387 */ /* 0x000fe20000100800 */
[----:B------:R-:W-:-:S03]  /*13ab0*/  IMAD.WIDE R12, R242, 0x4, R12 ;  /* 0x00000004f20c7825 */ /* 0x000fc600078e020c */
[----:B------:R2:W-:Y:S01]  /*13ac0*/  STL [R1+0x210c], R5 ;  /* 0x00210c0501007387 */ /* 0x0005e20000100800 */
[----:B-1----:R-:W-:-:S03]  /*13ad0*/  IMAD.WIDE R6, R242, 0x4, R22 ;  /* 0x00000004f2067825 */ /* 0x002fc600078e0216 */
[----:B------:R1:W-:Y:S04]  /*13ae0*/  STL.64 [R1+0x8], R12 ;  /* 0x0000080c01007387 */ /* 0x0003e80000100a00 */
[----:B------:R-:W-:Y:S04]  /*13af0*/  STL.64 [R1], R6 ;  /* 0x0000000601007387 */ /* 0x000fe80000100a00 */
[----:B------:R2:W-:Y:S04]  /*13b00*/  LDGSTS.E [R2+0x4a000], [R4.64], !P0 ;  /* 0x4a00000004027fae */ /* 0x0005e8000c121844 */
[----:B------:R-:W3:Y:S04]  /*13b10*/  LDL.LU.64 R30, [R1+0x8b0] ;  /* 0x0008b000011e7983 */ /* 0x000ee80000300a00 */
[----:B------:R-:W3:Y:S01]  /*13b20*/  LDL.LU.64 R24, [R1+0x880] ;  /* 0x0008800001187983 */ /* 0x000ee20000300a00 */
[----:B--2---:R-:W-:-:S03]  /*13b30*/  IMAD.WIDE R4, R242, 0x4, R14 ;  /* 0x00000004f2047825 */ /* 0x004fc600078e020e */
[----:B------:R1:W-:Y:S04]  /*13b40*/  LDGSTS.E [R2+0x4a200], [R12.64], !P0 ;  /* 0x4a2000000c027fae */ /* 0x0003e8000c121844 */
[----:B------:R-:W2:Y:S01]  /*13b50*/  LDL.LU.64 R14, [R1+0x878] ;  /* 0x00087800010e7983 */ /* 0x000ea20000300a00 */
[----:B------:R-:W-:Y:S01]  /*13b60*/  IADD3 R0, R243, -0x99, RZ ;  /* 0xffffff67f3007810 */ /* 0x000fe20007ffe0ff */
[----:B------:R-:W-:Y:S02]  /*13b70*/  IMAD.WIDE R20, R242, 0x4, R20 ;  /* 0x00000004f2147825 */ /* 0x000fe400078e0214 */
[----:B------:R2:W-:Y:S04]  /*13b80*/  LDGSTS.E [R2+0x4a400], [R6.64], !P0 ;  /* 0x4a40000006027fae */ /* 0x0005e8000c121844 */
[----:B-1----:R-:W2:Y:S01]  /*13b90*/  LDL.LU.64 R12, [R1+0x688] ;  /* 0x00068800010c7983 */ /* 0x002ea20000300a00 */
[----:B------:R-:W-:-:S03]  /*13ba0*/  ISETP.GE.U32.AND P2, PT, R0, 0x7fffff28, PT ;  /* 0x7fffff280000780c */ /* 0x000fc60003f46070 */
[----:B------:R-:W-:Y:S04]  /*13bb0*/  STL.64 [R1+0x21e8], R20 ;  /* 0x0021e81401007387 */ /* 0x000fe80000100a00 */
[----:B------:R-:W-:Y:S04]  /*13bc0*/  STL [R1+0x2108], R4 ;  /* 0x0021080401007387 */ /* 0x000fe80000100800 */
[----:B------:R4:W-:Y:S04]  /*13bd0*/  STL [R1+0x2104], R5 ;  /* 0x0021040501007387 */ /* 0x0009e80000100800 */
[----:B------:R1:W-:Y:S04]  /*13be0*/  LDGSTS.E [R2+0x4a600], [R20.64], !P0 ;  /* 0x4a60000014027fae */ /* 0x0003e8000c121844 */
[----:B------:R4:W-:Y:S01]  /*13bf0*/  LDGSTS.E [R2+0x4c000], [R4.64], !P2 ;  /* 0x4c00000004027fae */ /* 0x0009e2000d121844 */
[----:B-----5:R-:W-:-:S03]  /*13c00*/  IMAD.WIDE R22, R242, 0x4, R18 ;  /* 0x00000004f2167825 */ /* 0x020fc600078e0212 */
[----:B------:R-:W5:Y:S01]  /*13c10*/  LDL.LU.64 R18, [R1+0x680] ;  /* 0x0006800001127983 */ /* 0x000f620000300a00 */
[----:B------:R-:W-:-:S04]  /*13c20*/  IMAD.WIDE R26, R242, 0x4, R16 ;  /* 0x00000004f21a7825 */ /* 0x000fc800078e0210 */
[----:B------:R-:W-:Y:S01]  /*13c30*/  IMAD.WIDE R28, R242, 0x4, R10 ;  /* 0x00000004f21c7825 */ /* 0x000fe200078e020a */
[----:B------:R-:W5:Y:S04]  /*13c40*/  LDL.LU.64 R16, [R1+0x670] ;  /* 0x0006700001107983 */ /* 0x000f680000300a00 */
[----:B------:R-:W5:Y:S01]  /*13c50*/  LDL.LU.64 R10, [R1+0x668] ;  /* 0x00066800010a7983 */ /* 0x000f620000300a00 */
[----:B------:R-:W-:-:S03]  /*13c60*/  IADD3 R0, R243, -0x9d, RZ ;  /* 0xffffff63f3007810 */ /* 0x000fc60007ffe0ff */
[----:B------:R1:W-:Y:S01]  /*13c70*/  LDGSTS.E [R2+0x4c200], [R22.64], !P2 ;  /* 0x4c20000016027fae */ /* 0x0003e2000d121844 */
[----:B------:R-:W-:-:S03]  /*13c80*/  ISETP.GE.U32.AND P0, PT, R0, 0x7fffff24, PT ;  /* 0x7fffff240000780c */ /* 0x000fc60003f06070 */
[----:B------:R1:W-:Y:S04]  /*13c90*/  LDGSTS.E [R2+0x4c400], [R26.64], !P2 ;  /* 0x4c4000001a027fae */ /* 0x0003e8000d121844 */
[----:B------:R1:W-:Y:S01]  /*13ca0*/  LDGSTS.E [R2+0x4c600], [R28.64], !P2 ;  /* 0x4c6000001c027fae */ /* 0x0003e2000d121844 */
[----:B----4-:R-:W-:-:S03]  /*13cb0*/  IMAD.WIDE R4, R242, 0x4, R8 ;  /* 0x00000004f2047825 */ /* 0x010fc600078e0208 */
[----:B------:R-:W4:Y:S04]  /*13cc0*/  LDL.LU.64 R8, [R1+0x660] ;  /* 0x0006600001087983 */ /* 0x000f280000300a00 */
[----:B------:R-:W-:Y:S04]  /*13cd0*/  STL.64 [R1+0x21f0], R22 ;  /* 0x0021f01601007387 */ /* 0x000fe80000100a00 */
[----:B------:R-:W-:Y:S04]  /*13ce0*/  STL.64 [R1+0x21f8], R26 ;  /* 0x0021f81a01007387 */ /* 0x000fe80000100a00 */
[----:B------:R-:W-:Y:S04]  /*13cf0*/  STL.64 [R1+0x2200], R28 ;  /* 0x0022001c01007387 */ /* 0x000fe80000100a00 */
[----:B------:R-:W-:Y:S04]  /*13d00*/  STL [R1+0x2100], R4 ;  /* 0x0021000401007387 */ /* 0x000fe80000100800 */
[----:B------:R1:W-:Y:S04]  /*13d10*/  STL [R1+0x20fc], R5 ;  /* 0x0020fc0501007387 */ /* 0x0003e80000100800 */
[----:B------:R1:W-:Y:S01]  /*13d20*/  LDGSTS.E [R2+0x4e000], [R4.64], !P0 ;  /* 0x4e00000004027fae */ /* 0x0003e2000c121844 */
[----:B---3--:R-:W-:-:S03]  /*13d30*/  IMAD.WIDE R32, R242, 0x4, R30 ;  /* 0x00000004f2207825 */ /* 0x008fc600078e021e */
[----:B------:R-:W3:Y:S01]  /*13d40*/  LDL.LU.64 R30, [R1+0x650] ;  /* 0x00065000011e7983 */ /* 0x000ee20000300a00 */
[----:B------:R-:W-:-:S03]  /*13d50*/  IMAD.WIDE R34, R242, 0x4, R24 ;  /* 0x00000004f2227825 */ /* 0x000fc600078e0218 */
[----:B------:R-:W3:Y:S01]  /*13d60*/  LDL.LU.64 R24, [R1+0x648] ;  /* 0x0006480001187983 */ /* 0x000ee20000300a00 */
[C---:B--2---:R-:W-:Y:S01]  /*13d70*/  IMAD.WIDE R38, R242.reuse, 0x4, R14 ;  /* 0x00000004f2267825 */ /* 0x044fe200078e020e */
[----:B------:R-:W-:Y:S02]  /*13d80*/  IADD3 R0, R243, -0xa1, RZ ;  /* 0xffffff5ff3007810 */ /* 0x000fe40007ffe0ff */
[----:B------:R-:W2:Y:S01]  /*13d90*/  LDL.LU.64 R14, [R1+0x640] ;  /* 0x00064000010e7983 */ /* 0x000ea20000300a00 */
[----:B-1----:R-:W-:-:S03]  /*13da0*/  IMAD.WIDE R4, R242, 0x4, R12 ;  /* 0x00000004f2047825 */ /* 0x002fc600078e020c */
[----:B------:R1:W-:Y:S04]  /*13db0*/  LDGSTS.E [R2+0x4e200], [R32.64], !P0 ;  /* 0x4e20000020027fae */ /* 0x0003e8000c121844 */
[----:B------:R-:W2:Y:S01]  /*13dc0*/  LDL.LU.64 R12, [R1+0x628] ;  /* 0x00062800010c7983 */ /* 0x000ea20000300a00 */
[----:B------:R-:W-:-:S03]  /*13dd0*/  ISETP.GE.U32.AND P1, PT, R0, 0x7fffff20, PT ;  /* 0x7fffff200000780c */ /* 0x000fc60003f26070 */
[----:B------:R-:W-:Y:S04]  /*13de0*/  STL.64 [R1+0x2208], R32 ;  /* 0x0022082001007387 */ /* 0x000fe80000100a00 */
[----:B------:R-:W-:Y:S04]  /*13df0*/  STL.64 [R1+0x2210], R34 ;  /* 0x0022102201007387 */ /* 0x000fe80000100a00 */
[----:B------:R-:W-:Y:S04]  /*13e00*/  STL.64 [R1+0x2218], R38 ;  /* 0x0022182601007387 */ /* 0x000fe80000100a00 */
[----:B------:R-:W-:Y:S04]  /*13e10*/  STL [R1+0x20f8], R4 ;  /* 0x0020f80401007387 */ /* 0x000fe80000100800 */
[----:B------:R4:W-:Y:S01]  /*13e20*/  STL [R1+0x20f4], R5 ;  /* 0x0020f40501007387 */ /* 0x0009e20000100800 */
[----:B-----5:R-:W-:-:S03]  /*13e30*/  IMAD.WIDE R40, R242, 0x4, R18 ;  /* 0x00000004f2287825 */ /* 0x020fc600078e0212 */
[----:B------:R1:W-:Y:S04]  /*13e40*/  LDGSTS.E [R2+0x4e400], [R34.64], !P0 ;  /* 0x4e40000022027fae */ /* 0x0003e8000c121844 */
[----:B------:R-:W5:Y:S04]  /*13e50*/  LDL.LU.64 R18, [R1+0x620] ;  /* 0x0006200001127983 */ /* 0x000f680000300a00 */
[----:B------:R1:W-:Y:S04]  /*13e60*/  LDGSTS.E [R2+0x4e600], [R38.64], !P0 ;  /* 0x4e60000026027fae */ /* 0x0003e8000c121844 */
[----:B------:R4:W-:Y:S01]  /*13e70*/  LDGSTS.E [R2+0x50000], [R4.64], !P1 ;  /* 0x5000000004027fae */ /* 0x0009e2000c921844 */
[----:B------:R-:W-:-:S03]  /*13e80*/  IMAD.WIDE R44, R242, 0x4, R16 ;  /* 0x00000004f22c7825 */ /* 0x000fc600078e0210 */
[----:B------:R-:W5:Y:S01]  /*13e90*/  LDL.LU.64 R16, [R1+0x608] ;  /* 0x0006080001107983 */ /* 0x000f620000300a00 */
[----:B------:R-:W-:-:S03]  /*13ea0*/  IMAD.WIDE R46, R242, 0x4, R10 ;  /* 0x00000004f22e7825 */ /* 0x000fc600078e020a */
        /* <DEDUP_REMOVED lines=12> */
[----:B------:R2:W-:Y:S04]  /*13f70*/  LDGSTS.E [R2+0x52000], [R4.64], !P0 ;  /* 0x5200000004027fae */ /* 0x0005e8000c121844 */
[----:B------:R2:W-:Y:S02]  /*13f80*/  STL [R1+0x20ec], R5 ;  /* 0x0020ec0501007387 */ /* 0x0005e40000100800 */
[----:B--2---:R-:W-:-:S02]  /*13f90*/  IMAD.WIDE R4, R242, 0x4, R12 ;  /* 0x00000004f2047825 */ /* 0x004fc400078e020c */
[----:B------:R-:W2:Y:S01]  /*13fa0*/  LDL.LU.64 R12, [R1+0x5e0] ;  /* 0x0005e000010c7983 */ /* 0x000ea20000300a00 */
[----:B------:R-:W-:Y:S01]  /*13fb0*/  IADD3 R0, R243, -0xa9, RZ ;  /* 0xffffff57f3007810 */ /* 0x000fe20007ffe0ff */
[----:B---3--:R-:W-:Y:S02]  /*13fc0*/  IMAD.WIDE R50, R242, 0x4, R30 ;  /* 0x00000004f2327825 */ /* 0x008fe400078e021e */
[----:B------:R-:W3:Y:S01]  /*13fd0*/  LDL.LU.64 R30, [R1+0x5d0] ;  /* 0x0005d000011e7983 */ /* 0x000ee20000300a00 */
[----:B------:R-:W-:Y:S01]  /*13fe0*/  ISETP.GE.U32.AND P2, PT, R0, 0x7fffff18, PT ;  /* 0x7fffff180000780c */ /* 0x000fe20003f46070 */
[C---:B------:R-:W-:Y:S02]  /*13ff0*/  IMAD.WIDE R52, R242.reuse, 0x4, R24 ;  /* 0x00000004f2347825 */ /* 0x040fe400078e0218 */
[----:B------:R-:W3:Y:S02]  /*14000*/  LDL.LU.64 R24, [R1+0x5c8] ;  /* 0x0005c80001187983 */ /* 0x000ee40000300a00 */
[----:B------:R-:W-:-:S02]  /*14010*/  IMAD.WIDE R56, R242, 0x4, R14 ;  /* 0x00000004f2387825 */ /* 0x000fc400078e020e */
[----:B------:R-:W3:Y:S04]  /*14020*/  LDL.LU.64 R14, [R1+0x5c0] ;  /* 0x0005c000010e7983 */ /* 0x000ee80000300a00 */
[----:B------:R-:W-:Y:S04]  /*14030*/  STL.64 [R1+0x2238], R50 ;  /* 0x0022383201007387 */ /* 0x000fe80000100a00 */
[----:B------:R-:W-:Y:S04]  /*14040*/  STL.64 [R1+0x2240], R52 ;  /* 0x0022403401007387 */ /* 0x000fe80000100a00 */
[----:B------:R1:W-:Y:S04]  /*14050*/  LDGSTS.E [R2+0x52200], [R50.64], !P0 ;  /* 0x5220000032027fae */ /* 0x0003e8000c121844 */
[----:B------:R-:W-:Y:S04]  /*14060*/  STL.64 [R1+0x2248], R56 ;  /* 0x0022483801007387 */ /* 0x000fe80000100a00 */
[----:B------:R1:W-:Y:S04]  /*14070*/  LDGSTS.E [R2+0x52400], [R52.64], !P0 ;  /* 0x5240000034027fae */ /* 0x0003e8000c121844 */
[----:B------:R-:W-:Y:S04]  /*14080*/  STL [R1+0x20e8], R4 ;  /* 0x0020e80401007387 */ /* 0x000fe80000100800 */
[----:B------:R1:W-:Y:S01]  /*14090*/  LDGSTS.E [R2+0x52600], [R56.64], !P0 ;  /* 0x5260000038027fae */ /* 0x0003e2000c121844 */
[----:B-----5:R-:W-:-:S03]  /*140a0*/  IMAD.WIDE R64, R242, 0x4, R10 ;  /* 0x00000004f2407825 */ /* 0x020fc600078e020a */
[----:B------:R4:W-:Y:S04]  /*140b0*/  STL [R1+0x20e4], R5 ;  /* 0x0020e40501007387 */ /* 0x0009e80000100800 */
[----:B------:R4:W-:Y:S04]  /*140c0*/  LDGSTS.E [R2+0x54000], [R4.64], !P2 ;  /* 0x5400000004027fae */ /* 0x0009e8000d121844 */
[----:B------:R-:W5:Y:S01]  /*140d0*/  LDL.LU.64 R10, [R1+0x2f8] ;  /* 0x0002f800010a7983 */ /* 0x000f620000300a00 */
[----:B------:R-:W-:-:S04]  /*140e0*/  IMAD.WIDE R58, R242, 0x4, R18 ;  /* 0x00000004f23a7825 */ /* 0x000fc800078e0212 */
[----:B------:R-:W-:-:S04]  /*140f0*/  IMAD.WIDE R62, R242, 0x4, R16 ;  /* 0x00000004f23e7825 */ /* 0x000fc800078e0210 */
[C---:B--2---:R-:W-:Y:S01]  /*14100*/  IMAD.WIDE R68, R242.reuse, 0x4, R12 ;  /* 0x00000004f2447825 */ /* 0x044fe200078e020c */
[----:B------:R-:W-:Y:S01]  /*14110*/  IADD3 R0, R243, -0xad, RZ ;  /* 0xffffff53f3007810 */ /* 0x000fe20007ffe0ff */
[----:B------:R1:W-:Y:S02]  /*14120*/  LDGSTS.E [R2+0x54200], [R58.64], !P2 ;  /* 0x542000003a027fae */ /* 0x0003e4000d121844 */
[----:B----4-:R-:W-:Y:S02]  /*14130*/  IMAD.WIDE R4, R242, 0x4, R8 ;  /* 0x00000004f2047825 */ /* 0x010fe400078e0208 */
[----:B------:R-:W2:Y:S04]  /*14140*/  LDL.LU.64 R8, [R1+0x2f0] ;  /* 0x0002f00001087983 */ /* 0x000ea80000300a00 */
[----:B------:R-:W4:Y:S04]  /*14150*/  LDL.LU.64 R42, [R1+0x2e8] ;  /* 0x0002e800012a7983 */ /* 0x000f280000300a00 */
[----:B------:R-:W4:Y:S04]  /*14160*/  LDL.LU.64 R18, [R1+0x1c0] ;  /* 0x0001c00001127983 */ /* 0x000f280000300a00 */
[----:B------:R-:W-:Y:S04]  /*14170*/  STL.64 [R1+0x2250], R58 ;  /* 0x0022503a01007387 */ /* 0x000fe80000100a00 */
[----:B------:R-:W-:Y:S04]  /*14180*/  STL.64 [R1+0x2258], R62 ;  /* 0x0022583e01007387 */ /* 0x000fe80000100a00 */
[----:B------:R-:W-:Y:S04]  /*14190*/  STL [R1+0x20e0], R4 ;  /* 0x0020e00401007387 */ /* 0x000fe80000100800 */
[----:B------:R1:W-:Y:S04]  /*141a0*/  STL [R1+0x20dc], R5 ;  /* 0x0020dc0501007387 */ /* 0x0003e80000100800 */
[----:B------:R-:W4:Y:S04]  /*141b0*/  LDL.LU.64 R16, [R1+0x180] ;  /* 0x0001800001107983 */ /* 0x000f280000300a00 */
[----:B------:R-:W4:Y:S01]  /*141c0*/  LDL.LU.64 R12, [R1+0x178] ;  /* 0x00017800010c7983 */ /* 0x000f220000300a00 */
[----:B------:R-:W-:-:S03]  /*141d0*/  ISETP.GE.U32.AND P0, PT, R0, 0x7fffff14, PT ;  /* 0x7fffff140000780c */ /* 0x000fc60003f06070 */
[----:B------:R1:W-:Y:S04]  /*141e0*/  LDGSTS.E [R2+0x54400], [R62.64], !P2 ;  /* 0x544000003e027fae */ /* 0x0003e8000d121844 */
[----:B------:R1:W-:Y:S06]  /*141f0*/  LDGSTS.E [R2+0x54600], [R64.64], !P2 ;  /* 0x5460000040027fae */ /* 0x0003ec000d121844 */
[----:B------:R1:W-:Y:S01]  /*14200*/  LDGSTS.E [R2+0x56000], [R4.64], !P0 ;  /* 0x5600000004027fae */ /* 0x0003e2000c121844 */
[----:B---3--:R-:W-:-:S04]  /*14210*/  IMAD.WIDE R70, R242, 0x4, R30 ;  /* 0x00000004f2467825 */ /* 0x008fc800078e021e */
[----:B------:R-:W-:-:S04]  /*14220*/  IMAD.WIDE R74, R242, 0x4, R24 ;  /* 0x00000004f24a7825 */ /* 0x000fc800078e0218 */
[C---:B-----5:R-:W-:Y:S01]  /*14230*/  IMAD.WIDE R76, R242.reuse, 0x4, R10 ;  /* 0x00000004f24c7825 */ /* 0x060fe200078e020a */
[----:B------:R-:W-:Y:S01]  /*14240*/  IADD3 R0, R243, -0xb1, RZ ;  /* 0xffffff4ff3007810 */ /* 0x000fe20007ffe0ff */
[----:B------:R3:W-:Y:S02]  /*14250*/  LDGSTS.E [R2+0x56200], [R68.64], !P0 ;  /* 0x5620000044027fae */ /* 0x0007e4000c121844 */
[----:B-1----:R-:W-:Y:S02]  /*14260*/  IMAD.WIDE R4, R242, 0x4, R14 ;  /* 0x00000004f2047825 */ /* 0x002fe400078e020e */
[----:B------:R-:W5:Y:S04]  /*14270*/  LDL.LU.64 R14, [R1+0x140] ;  /* 0x00014000010e7983 */ /* 0x000f680000300a00 */
[----:B------:R-:W3:Y:S04]  /*14280*/  LDL.LU.64 R36, [R1+0x138] ;  /* 0x0001380001247983 */ /* 0x000ee80000300a00 */
[----:B------:R-:W-:Y:S04]  /*14290*/  STL [R1+0x20d8], R4 ;  /* 0x0020d80401007387 */ /* 0x000fe80000100800 */
[----:B------:R1:W-:Y:S04]  /*142a0*/  STL [R1+0x20d4], R5 ;  /* 0x0020d40501007387 */ /* 0x0003e80000100800 */
[----:B------:R-:W3:Y:S04]  /*142b0*/  LDL.LU.64 R30, [R1+0x130] ;  /* 0x00013000011e7983 */ /* 0x000ee80000300a00 */
[----:B------:R-:W3:Y:S04]  /*142c0*/  LDL.LU.64 R24, [R1+0xb0] ;  /* 0x0000b00001187983 */ /* 0x000ee80000300a00 */
[----:B------:R-:W3:Y:S01]  /*142d0*/  LDL.LU.64 R10, [R1+0xa8] ;  /* 0x0000a800010a7983 */ /* 0x000ee20000300a00 */
[----:B------:R-:W-:-:S03]  /*142e0*/  ISETP.GE.U32.AND P1, PT, R0, 0x7fffff10, PT ;  /* 0x7fffff100000780c */ /* 0x000fc60003f26070 */
[----:B------:R1:W-:Y:S04]  /*142f0*/  LDGSTS.E [R2+0x56400], [R70.64], !P0 ;  /* 0x5640000046027fae */ /* 0x0003e8000c121844 */
[----:B------:R1:W-:Y:S06]  /*14300*/  LDGSTS.E [R2+0x56600], [R74.64], !P0 ;  /* 0x566000004a027fae */ /* 0x0003ec000c121844 */
[----:B------:R1:W-:Y:S01]  /*14310*/  LDGSTS.E [R2+0x58000], [R4.64], !P1 ;  /* 0x5800000004027fae */ /* 0x0003e2000c921844 */
[----:B--2---:R-:W-:-:S04]  /*14320*/  IMAD.WIDE R80, R242, 0x4, R8 ;  /* 0x00000004f2507825 */ /* 0x004fc800078e0208 */
[C---:B----4-:R-:W-:Y:S01]  /*14330*/  IMAD.WIDE R86, R242.reuse, 0x4, R16 ;  /* 0x00000004f2567825 */ /* 0x050fe200078e0210 */
[----:B------:R-:W2:Y:S03]  /*14340*/  LDL.LU.64 R8, [R1+0xa0] ;  /* 0x0000a00001087983 */ /* 0x000ea60000300a00 */
[----:B-1----:R-:W-:-:S04]  /*14350*/  IMAD.WIDE R4, R242, 0x4, R18 ;  /* 0x00000004f2047825 */ /* 0x002fc800078e0212 */
[C---:B------:R-:W-:Y:S01]  /*14360*/  IMAD.WIDE R88, R242.reuse, 0x4, R12 ;  /* 0x00000004f2587825 */ /* 0x040fe200078e020c */
[----:B------:R-:W-:Y:S04]  /*14370*/  STL [R1+0x20d0], R4 ;  /* 0x0020d00401007387 */ /* 0x000fe80000100800 */
[----:B------:R3:W-:Y:S04]  /*14380*/  STL [R1+0x20cc], R5 ;  /* 0x0020cc0501007387 */ /* 0x0007e80000100800 */
[----:B------:R-:W4:Y:S04]  /*14390*/  LDL.LU.64 R18, [R1+0x50] ;  /* 0x0000500001127983 */ /* 0x000f280000300a00 */
[----:B------:R-:W4:Y:S04]  /*143a0*/  LDL.LU.64 R16, [R1+0x48] ;  /* 0x0000480001107983 */ /* 0x000f280000300a00 */
[----:B------:R-:W4:Y:S01]  /*143b0*/  LDL.LU.64 R12, [R1+0x40] ;  /* 0x00004000010c7983 */ /* 0x000f220000300a00 */
[----:B------:R-:W-:Y:S01]  /*143c0*/  IADD3 R0, R243, -0xb5, RZ ;  /* 0xffffff4bf3007810 */ /* 0x000fe20007ffe0ff */
[----:B------:R-:W-:-:S02]  /*143d0*/  IMAD.WIDE R82, R242, 0x4, R42 ;  /* 0x00000004f2527825 */ /* 0x000fc400078e022a */
[----:B------:R1:W-:Y:S01]  /*143e0*/  LDGSTS.E [R2+0x58200], [R76.64], !P1 ;  /* 0x582000004c027fae */ /* 0x0003e2000c921844 */
[----:B------:R-:W-:Y:S02]  /*143f0*/  ISETP.GE.U32.AND P0, PT, R0, 0x7fffff0c, PT ;  /* 0x7fffff0c0000780c */ /* 0x000fe40003f06070 */
[----:B------:R-:W-:Y:S01]  /*14400*/  IADD3 R0, R243, -0xb9, RZ ;  /* 0xffffff47f3007810 */ /* 0x000fe20007ffe0ff */
[----:B------:R1:W-:Y:S03]  /*14410*/  LDGSTS.E [R2+0x58400], [R80.64], !P1 ;  /* 0x5840000050027fae */ /* 0x0003e6000c921844 */
[----:B------:R-:W-:Y:S01]  /*14420*/  ISETP.GE.U32.AND P2, PT, R0, 0x7fffff08, PT ;  /* 0x7fffff080000780c */ /* 0x000fe20003f46070 */
[----:B------:R1:W-:Y:S01]  /*14430*/  LDGSTS.E [R2+0x58600], [R82.64], !P1 ;  /* 0x5860000052027fae */ /* 0x0003e2000c921844 */
[----:B-----5:R-:W-:-:S03]  /*14440*/  IMAD.WIDE R92, R242, 0x4, R14 ;  /* 0x00000004f25c7825 */ /* 0x020fc600078e020e */
[----:B------:R-:W5:Y:S04]  /*14450*/  LDL.LU.64 R14, [R1+0xa60] ;  /* 0x000a6000010e7983 */ /* 0x000f680000300a00 */
[----:B------:R3:W-:Y:S04]  /*14460*/  LDGSTS.E [R2+0x5a000], [R4.64], !P0 ;  /* 0x5a00000004027fae */ /* 0x0007e8000c121844 */
[----:B------:R1:W-:Y:S04]  /*14470*/  LDGSTS.E [R2+0x5a200], [R86.64], !P0 ;  /* 0x5a20000056027fae */ /* 0x0003e8000c121844 */
[----:B------:R1:W-:Y:S01]  /*14480*/  LDGSTS.E [R2+0x5a400], [R88.64], !P0 ;  /* 0x5a40000058027fae */ /* 0x0003e2000c121844 */
[----:B---3--:R-:W-:-:S03]  /*14490*/  IMAD.WIDE R4, R242, 0x4, R36 ;  /* 0x00000004f2047825 */ /* 0x008fc600078e0224 */
[----:B------:R1:W-:Y:S01]  /*144a0*/  LDGSTS.E [R2+0x5a600], [R92.64], !P0 ;  /* 0x5a6000005c027fae */ /* 0x0003e2000c121844 */
[----:B------:R-:W-:-:S03]  /*144b0*/  IMAD.WIDE R100, R242, 0x4, R10 ;  /* 0x00000004f2647825 */ /* 0x000fc600078e020a */
[----:B------:R-:W-:Y:S04]  /*144c0*/  STL [R1+0x20c8], R4 ;  /* 0x0020c80401007387 */ /* 0x000fe80000100800 */
[----:B------:R2:W-:Y:S04]  /*144d0*/  STL [R1+0x20c4], R5 ;  /* 0x0020c40501007387 */ /* 0x0005e80000100800 */
[----:B------:R2:W-:Y:S04]  /*144e0*/  LDGSTS.E [R2+0x5c000], [R4.64], !P2 ;  /* 0x5c00000004027fae */ /* 0x0005e8000d121844 */
[----:B------:R-:W3:Y:S01]  /*144f0*/  LDL.LU.64 R10, [R1+0xa58] ;  /* 0x000a5800010a7983 */ /* 0x000ee20000300a00 */
[----:B------:R-:W-:-:S03]  /*14500*/  IMAD.WIDE R98, R242, 0x4, R24 ;  /* 0x00000004f2627825 */ /* 0x000fc600078e0218 */
[----:B------:R-:W3:Y:S04]  /*14510*/  LDL.LU.64 R60, [R1+0xa50] ;  /* 0x000a5000013c7983 */ /* 0x000ee80000300a00 */
[----:B------:R-:W1:Y:S04]  /*14520*/  LDL.LU.64 R54, [R1+0xa48] ;  /* 0x000a480001367983 */ /* 0x000e680000300a00 */
[----:B------:R-:W3:Y:S01]  /*14530*/  LDL.LU.64 R24, [R1+0xa20] ;  /* 0x000a200001187983 */ /* 0x000ee20000300a00 */
[----:B--2---:R-:W-:-:S03]  /*14540*/  IMAD.WIDE R4, R242, 0x4, R8 ;  /* 0x00000004f2047825 */ /* 0x004fc600078e0208 */
[----:B------:R-:W2:Y:S04]  /*14550*/  S2R R9, SR_TID.X ;  /* 0x0000000000097919 */ /* 0x000ea80000002100 */
[----:B------:R-:W-:Y:S04]  /*14560*/  STL [R1+0x20c0], R4 ;  /* 0x0020c00401007387 */ /* 0x000fe80000100800 */
[----:B------:R5:W-:Y:S01]  /*14570*/  STL [R1+0x20bc], R5 ;  /* 0x0020bc0501007387 */ /* 0x000be20000100800 */
[----:B--2---:R-:W-:Y:S01]  /*14580*/  LOP3.LUT R9, R9, 0x7f, RZ, 0xc0, !PT ;  /* 0x0000007f09097812 */ /* 0x004fe200078ec0ff */
[----:B----4-:R-:W-:-:S04]  /*14590*/  IMAD.WIDE R110, R242, 0x4, R12 ;  /* 0x00000004f26e7825 */ /* 0x010fc800078e020c */
[----:B------:R-:W-:Y:S02]  /*145a0*/  IMAD.SHL.U32 R13, R9, 0x4, RZ ;  /* 0x00000004090d7824 */ /* 0x000fe400078e00ff */
[----:B------:R-:W2:Y:S01]  /*145b0*/  LDL.LU.64 R8, [R1+0xa18] ;  /* 0x000a180001087983 */ /* 0x000ea20000300a00 */
[----:B------:R-:W-:Y:S01]  /*145c0*/  IADD3 R0, R243, -0xbd, RZ ;  /* 0xffffff43f3007810 */ /* 0x000fe20007ffe0ff */
[----:B------:R-:W-:Y:S01]  /*145d0*/  IMAD.WIDE R94, R242, 0x4, R30 ;  /* 0x00000004f25e7825 */ /* 0x000fe200078e021e */
[----:B------:R-:W-:Y:S01]  /*145e0*/  MOV R3, c[0x0][0x18c] ;  /* 0x0000630000037a02 */ /* 0x000fe20000000f00 */
[----:B------:R-:W4:Y:S01]  /*145f0*/  LDL.LU.64 R48, [R1+0xa10] ;  /* 0x000a100001307983 */ /* 0x000f220000300a00 */
[----:B------:R-:W-:-:S03]  /*14600*/  ISETP.GE.U32.AND P1, PT, R0, 0x7fffff04, PT ;  /* 0x7fffff040000780c */ /* 0x000fc60003f26070 */
[----:B------:R1:W-:Y:S01]  /*14610*/  LDGSTS.E [R2+0x5c200], [R94.64], !P2 ;  /* 0x5c2000005e027fae */ /* 0x0003e2000d121844 */
[----:B------:R-:W-:-:S03]  /*14620*/  IMAD.SHL.U32 R3, R3, 0x40, RZ ;  /* 0x0000004003037824 */ /* 0x000fc600078e00ff */
[----:B------:R1:W-:Y:S01]  /*14630*/  LDGSTS.E [R2+0x5c400], [R98.64], !P2 ;  /* 0x5c40000062027fae */ /* 0x0003e2000d121844 */
[----:B------:R-:W-:-:S03]  /*14640*/  IMAD.WIDE R104, R242, 0x4, R18 ;  /* 0x00000004f2687825 */ /* 0x000fc600078e0212 */
[----:B------:R1:W-:Y:S04]  /*14650*/  LDGSTS.E [R2+0x5c600], [R100.64], !P2 ;  /* 0x5c60000064027fae */ /* 0x0003e8000d121844 */
[----:B------:R5:W-:Y:S01]  /*14660*/  LDGSTS.E [R2+0x5e000], [R4.64], !P1 ;  /* 0x5e00000004027fae */ /* 0x000be2000c921844 */
[----:B------:R-:W-:-:S03]  /*14670*/  IMAD.WIDE R106, R242, 0x4, R16 ;  /* 0x00000004f26a7825 */ /* 0x000fc600078e0210 */
[----:B------:R-:W4:Y:S04]  /*14680*/  LDL.LU.64 R18, [R1+0xa08] ;  /* 0x000a080001127983 */ /* 0x000f280000300a00 */
[----:B------:R-:W4:Y:S01]  /*14690*/  LDL.LU.64 R42, [R1+0x9e0] ;  /* 0x0009e000012a7983 */ /* 0x000f220000300a00 */
[----:B-----5:R-:W-:-:S03]  /*146a0*/  IMAD.WIDE R4, R242, 0x4, R14 ;  /* 0x00000004f2047825 */ /* 0x020fc600078e020e */
[----:B------:R1:W-:Y:S04]  /*146b0*/  STL.64 [R1+0x2180], R2 ;  /* 0x0021800201007387 */ /* 0x0003e80000100a00 */
[----:B------:R-:W-:Y:S01]  /*146c0*/  STL [R1+0x20b8], R4 ;  /* 0x0020b80401007387 */ /* 0x000fe20000100800 */
[----:B---3--:R-:W-:-:S03]  /*146d0*/  IMAD.WIDE R16, R242, 0x4, R10 ;  /* 0x00000004f2107825 */ /* 0x008fc600078e020a */
[----:B------:R3:W-:Y:S04]  /*146e0*/  STL [R1+0x20b4], R5 ;  /* 0x0020b40501007387 */ /* 0x0007e80000100800 */
[----:B------:R-:W5:Y:S04]  /*146f0*/  LDL.LU.64 R10, [R1+0x9d8] ;  /* 0x0009d800010a7983 */ /* 0x000f680000300a00 */
[----:B------:R-:W5:Y:S01]  /*14700*/  LDL.LU.64 R36, [R1+0x9d0] ;  /* 0x0009d00001247983 */ /* 0x000f620000300a00 */
[----:B------:R-:W-:-:S03]  /*14710*/  IADD3 R0, R243, -0x82, RZ ;  /* 0xffffff7ef3007810 */ /* 0x000fc60007ffe0ff */
[----:B------:R-:W5:Y:S01]  /*14720*/  LDL.LU.64 R30, [R1+0x9c8] ;  /* 0x0009c800011e7983 */ /* 0x000f620000300a00 */
[----:B------:R-:W-:Y:S02]  /*14730*/  ISETP.GE.U32.AND P0, PT, R0, 0x7fffff3f, PT ;  /* 0x7fffff3f0000780c */ /* 0x000fe40003f06070 */
[----:B------:R-:W-:Y:S01]  /*14740*/  LOP3.LUT R15, R13, 0x20, RZ, 0x3c, !PT ;  /* 0x000000200d0f7812 */ /* 0x000fe200078e3cff */
[----:B------:R1:W-:Y:S04]  /*14750*/  STL.64 [R1+0x1d0], R16 ;  /* 0x0001d01001007387 */ /* 0x0003e80000100a00 */
[----:B------:R-:W5:Y:S01]  /*14760*/  LDL.LU.64 R12, [R1+0x9a0] ;  /* 0x0009a000010c7983 */ /* 0x000f620000300a00 */
[----:B------:R-:W-:-:S03]  /*14770*/  IMAD.WIDE R6, R242, 0x4, R60 ;  /* 0x00000004f2067825 */ /* 0x000fc600078e023c */
[----:B------:R1:W-:Y:S04]  /*14780*/  LDGSTS.E [R2+0x5e200], [R104.64], !P1 ;  /* 0x5e20000068027fae */ /* 0x0003e8000c921844 */
[----:B------:R1:W-:Y:S04]  /*14790*/  LDGSTS.E [R2+0x5e400], [R106.64], !P1 ;  /* 0x5e4000006a027fae */ /* 0x0003e8000c921844 */
[----:B------:R1:W-:Y:S04]  /*147a0*/  LDGSTS.E [R2+0x5e600], [R110.64], !P1 ;  /* 0x5e6000006e027fae */ /* 0x0003e8000c921844 */
[----:B------:R3:W-:Y:S04]  /*147b0*/  LDGSTS.E [R15+0x40800], [R4.64], !P0 ;  /* 0x40800000040f7fae */ /* 0x0007e8000c121844 */
[----:B------:R4:W-:Y:S01]  /*147c0*/  STL.64 [R1+0x1c8], R6 ;  /* 0x0001c80601007387 */ /* 0x0009e20000100a00 */
[----:B-1----:R-:W-:-:S03]  /*147d0*/  IMAD.WIDE R2, R242, 0x4, R54 ;  /* 0x00000004f2027825 */ /* 0x002fc600078e0236 */
[----:B------:R1:W-:Y:S01]  /*147e0*/  LDGSTS.E [R15+0x40a00], [R16.64], !P0 ;  /* 0x40a00000100f7fae */ /* 0x0003e2000c121844 */
[----:B---3--:R-:W-:-:S03]  /*147f0*/  IMAD.WIDE R4, R242, 0x4, R24 ;  /* 0x00000004f2047825 */ /* 0x008fc600078e0218 */
[----:B------:R3:W-:Y:S04]  /*14800*/  STL.64 [R1+0x1c0], R2 ;  /* 0x0001c00201007387 */ /* 0x0007e80000100a00 */
[----:B------:R-:W-:Y:S04]  /*14810*/  STL [R1+0x20b0], R4 ;  /* 0x0020b00401007387 */ /* 0x000fe80000100800 */
[----:B------:R2:W-:Y:S04]  /*14820*/  STL [R1+0x20ac], R5 ;  /* 0x0020ac0501007387 */ /* 0x0005e80000100800 */
[----:B-1----:R-:W5:Y:S04]  /*14830*/  LDL.LU.64 R16, [R1+0x998] ;  /* 0x0009980001107983 */ /* 0x002f680000300a00 */
[----:B------:R-:W5:Y:S01]  /*14840*/  LDL.LU.64 R24, [R1+0x990] ;  /* 0x0009900001187983 */ /* 0x000f620000300a00 */
[----:B--2---:R-:W-:Y:S01]  /*14850*/  IMAD.WIDE R20, R242, 0x4, R8 ;  /* 0x00000004f2147825 */ /* 0x004fe200078e0208 */
[----:B------:R-:W-:-:S02]  /*14860*/  IADD3 R0, R243, -0x86, RZ ;  /* 0xffffff7af3007810 */ /* 0x000fc40007ffe0ff */
[----:B------:R-:W2:Y:S02]  /*14870*/  LDL.LU.64 R8, [R1+0x988] ;  /* 0x0009880001087983 */ /* 0x000ea40000300a00 */
[----:B------:R-:W-:Y:S02]  /*14880*/  ISETP.GE.U32.AND P1, PT, R0, 0x7fffff3b, PT ;  /* 0x7fffff3b0000780c */ /* 0x000fe40003f26070 */
[----:B------:R4:W-:Y:S01]  /*14890*/  LDGSTS.E [R15+0x40c00], [R6.64], !P0 ;  /* 0x40c00000060f7fae */ /* 0x0009e2000c121844 */
[----:B------:R-:W-:-:S03]  /*148a0*/  IADD3 R0, R243, -0x8a, RZ ;  /* 0xffffff76f3007810 */ /* 0x000fc60007ffe0ff */
[----:B------:R3:W-:Y:S01]  /*148b0*/  LDGSTS.E [R15+0x40e00], [R2.64], !P0 ;  /* 0x40e00000020f7fae */ /* 0x0007e2000c121844 */
[----:B------:R-:W-:-:S03]  /*148c0*/  ISETP.GE.U32.AND P2, PT, R0, 0x7fffff37, PT ;  /* 0x7fffff370000780c */ /* 0x000fc60003f46070 */
[----:B------:R-:W-:Y:S01]  /*148d0*/  STL.64 [R1+0x188], R20 ;  /* 0x0001881401007387 */ /* 0x000fe20000100a00 */
[----:B----4-:R-:W-:-:S03]  /*148e0*/  IMAD.WIDE R6, R242, 0x4, R48 ;  /* 0x00000004f2067825 */ /* 0x010fc600078e0230 */
[----:B------:R1:W-:Y:S04]  /*148f0*/  LDGSTS.E [R15+0x42800], [R4.64], !P1 ;  /* 0x42800000040f7fae */ /* 0x0003e8000c921844 */
[----:B------:R4:W-:Y:S01]  /*14900*/  LDGSTS.E [R15+0x42a00], [R20.64], !P1 ;  /* 0x42a00000140f7fae */ /* 0x0009e2000c921844 */
[----:B---3--:R-:W-:-:S03]  /*14910*/  IMAD.WIDE R2, R242, 0x4, R18 ;  /* 0x00000004f2027825 */ /* 0x008fc600078e0212 */
[----:B------:R-:W3:Y:S01]  /*14920*/  LDL.LU.64 R18, [R1+0x960] ;  /* 0x0009600001127983 */ /* 0x000ee20000300a00 */
[----:B-1----:R-:W-:-:S03]  /*14930*/  IMAD.WIDE R4, R242, 0x4, R42 ;  /* 0x00000004f2047825 */ /* 0x002fc600078e022a */
[----:B------:R1:W-:Y:S04]  /*14940*/  STL.64 [R1+0x180], R6 ;  /* 0x0001800601007387 */ /* 0x0003e80000100a00 */
[----:B------:R1:W-:Y:S04]  /*14950*/  LDGSTS.E [R15+0x42c00], [R6.64], !P1 ;  /* 0x42c00000060f7fae */ /* 0x0003e8000c921844 */
[----:B------:R4:W-:Y:S04]  /*14960*/  STL.64 [R1+0x178], R2 ;  /* 0x0001780201007387 */ /* 0x0009e80000100a00 */
[----:B------:R4:W-:Y:S01]  /*14970*/  LDGSTS.E [R15+0x42e00], [R2.64], !P1 ;  /* 0x42e00000020f7fae */ /* 0x0009e2000c921844 */
[----:B-----5:R-:W-:-:S04]  /*14980*/  IMAD.WIDE R10, R242, 0x4, R10 ;  /* 0x00000004f20a7825 */ /* 0x020fc800078e020a */
[C---:B-1----:R-:W-:Y:S01]  /*14990*/  IMAD.WIDE R6, R242.reuse, 0x4, R36 ;  /* 0x00000004f2067825 */ /* 0x042fe200078e0224 */
[----:B------:R-:W-:Y:S04]  /*149a0*/  STL [R1+0x20a8], R4 ;  /* 0x0020a80401007387 */ /* 0x000fe80000100800 */
[----:B------:R1:W-:Y:S01]  /*149b0*/  STL [R1+0x20a4], R5 ;  /* 0x0020a40501007387 */ /* 0x0003e20000100800 */
[----:B----4-:R-:W-:-:S03]  /*149c0*/  IMAD.WIDE R2, R242, 0x4, R30 ;  /* 0x00000004f2027825 */ /* 0x010fc600078e021e */
[----:B------:R1:W-:Y:S04]  /*149d0*/  LDGSTS.E [R15+0x44800], [R4.64], !P2 ;  /* 0x44800000040f7fae */ /* 0x0003e8000d121844 */
[----:B------:R4:W-:Y:S04]  /*149e0*/  STL.64 [R1+0x140], R10 ;  /* 0x0001400a01007387 */ /* 0x0009e80000100a00 */
[----:B------:R4:W-:Y:S04]  /*149f0*/  LDGSTS.E [R15+0x44a00], [R10.64], !P2 ;  /* 0x44a000000a0f7fae */ /* 0x0009e8000d121844 */
[----:B------:R-:W-:Y:S01]  /*14a00*/  STL.64 [R1+0x138], R6 ;  /* 0x0001380601007387 */ /* 0x000fe20000100a00 */
[----:B-1----:R-:W-:-:S03]  /*14a10*/  IMAD.WIDE R4, R242, 0x4, R12 ;  /* 0x00000004f2047825 */ /* 0x002fc600078e020c */
[----:B------:R1:W-:Y:S04]  /*14a20*/  LDGSTS.E [R15+0x44c00], [R6.64], !P2 ;  /* 0x44c00000060f7fae */ /* 0x0003e8000d121844 */
[----:B----4-:R-:W4:Y:S04]  /*14a30*/  LDL.LU.64 R10, [R1+0x958] ;  /* 0x00095800010a7983 */ /* 0x010f280000300a00 */
[----:B------:R2:W-:Y:S04]  /*14a40*/  STL.64 [R1+0x130], R2 ;  /* 0x0001300201007387 */ /* 0x0005e80000100a00 */
[----:B------:R-:W5:Y:S04]  /*14a50*/  LDL.LU.64 R60, [R1+0x950] ;  /* 0x00095000013c7983 */ /* 0x000f680000300a00 */
[----:B------:R-:W5:Y:S04]  /*14a60*/  LDL.LU.64 R54, [R1+0x948] ;  /* 0x0009480001367983 */ /* 0x000f680000300a00 */
[----:B------:R-:W5:Y:S04]  /*14a70*/  LDL.LU.64 R12, [R1+0x920] ;  /* 0x00092000010c7983 */ /* 0x000f680000300a00 */
[----:B------:R2:W-:Y:S04]  /*14a80*/  LDGSTS.E [R15+0x44e00], [R2.64], !P2 ;  /* 0x44e00000020f7fae */ /* 0x0005e8000d121844 */
[----:B------:R-:W-:Y:S04]  /*14a90*/  STL [R1+0x20a0], R4 ;  /* 0x0020a00401007387 */ /* 0x000fe80000100800 */
[----:B------:R3:W-:Y:S01]  /*14aa0*/  STL [R1+0x209c], R5 ;  /* 0x00209c0501007387 */ /* 0x0007e20000100800 */
[----:B--2---:R-:W-:-:S03]  /*14ab0*/  IMAD.WIDE R2, R242, 0x4, R8 ;  /* 0x00000004f2027825 */ /* 0x004fc600078e0208 */
[----:B------:R-:W2:Y:S01]  /*14ac0*/  LDL.LU.64 R8, [R1+0x918] ;  /* 0x0009180001087983 */ /* 0x000ea20000300a00 */
[----:B------:R-:W-:-:S04]  /*14ad0*/  IADD3 R0, R243, -0x8e, RZ ;  /* 0xffffff72f3007810 */ /* 0x000fc80007ffe0ff */
[----:B------:R-:W-:Y:S01]  /*14ae0*/  ISETP.GE.U32.AND P0, PT, R0, 0x7fffff33, PT ;  /* 0x7fffff330000780c */ /* 0x000fe20003f06070 */
[----:B------:R-:W-:Y:S01]  /*14af0*/  IMAD.WIDE R16, R242, 0x4, R16 ;  /* 0x00000004f2107825 */ /* 0x000fe200078e0210 */
[----:B------:R-:W-:-:S03]  /*14b00*/  IADD3 R0, R243, -0x92, RZ ;  /* 0xffffff6ef3007810 */ /* 0x000fc60007ffe0ff */
[----:B-1----:R-:W-:Y:S01]  /*14b10*/  IMAD.WIDE R6, R242, 0x4, R24 ;  /* 0x00000004f2067825 */ /* 0x002fe200078e0218 */
[----:B------:R-:W-:Y:S01]  /*14b20*/  ISETP.GE.U32.AND P1, PT, R0, 0x7fffff2f, PT ;  /* 0x7fffff2f0000780c */ /* 0x000fe20003f26070 */
[----:B------:R1:W-:Y:S04]  /*14b30*/  STL.64 [R1+0xb0], R16 ;  /* 0x0000b01001007387 */ /* 0x0003e80000100a00 */
[----:B------:R5:W-:Y:S04]  /*14b40*/  STL.64 [R1+0xa8], R6 ;  /* 0x0000a80601007387 */ /* 0x000be80000100a00 */
[----:B------:R3:W-:Y:S04]  /*14b50*/  LDGSTS.E [R15+0x46800], [R4.64], !P0 ;  /* 0x46800000040f7fae */ /* 0x0007e8000c121844 */
[----:B------:R-:W2:Y:S04]  /*14b60*/  LDL.LU.64 R48, [R1+0x910] ;  /* 0x0009100001307983 */ /* 0x000ea80000300a00 */
[----:B------:R1:W-:Y:S01]  /*14b70*/  STL.64 [R1+0xa0], R2 ;  /* 0x0000a00201007387 */ /* 0x0003e20000100a00 */
[----:B---3--:R-:W-:-:S03]  /*14b80*/  IMAD.WIDE R4, R242, 0x4, R18 ;  /* 0x00000004f2047825 */ /* 0x008fc600078e0212 */
[----:B------:R-:W3:Y:S04]  /*14b90*/  LDL.LU.64 R42, [R1+0x908] ;  /* 0x00090800012a7983 */ /* 0x000ee80000300a00 */
[----:B------:R-:W3:Y:S04]  /*14ba0*/  LDL.LU.64 R36, [R1+0x8e0] ;  /* 0x0008e00001247983 */ /* 0x000ee80000300a00 */
[----:B------:R-:W-:Y:S04]  /*14bb0*/  STL [R1+0x2098], R4 ;  /* 0x0020980401007387 */ /* 0x000fe80000100800 */
[----:B------:R1:W-:Y:S04]  /*14bc0*/  STL [R1+0x2094], R5 ;  /* 0x0020940501007387 */ /* 0x0003e80000100800 */
[----:B------:R1:W-:Y:S04]  /*14bd0*/  LDGSTS.E [R15+0x46a00], [R16.64], !P0 ;  /* 0x46a00000100f7fae */ /* 0x0003e8000c121844 */
[----:B------:R-:W3:Y:S04]  /*14be0*/  LDL.LU.64 R30, [R1+0x8d8] ;  /* 0x0008d800011e7983 */ /* 0x000ee80000300a00 */
[----:B------:R5:W-:Y:S04]  /*14bf0*/  LDGSTS.E [R15+0x46c00], [R6.64], !P0 ;  /* 0x46c00000060f7fae */ /* 0x000be8000c121844 */
[----:B------:R-:W3:Y:S04]  /*14c00*/  LDL.LU.64 R24, [R1+0x8d0] ;  /* 0x0008d00001187983 */ /* 0x000ee80000300a00 */
[----:B------:R5:W-:Y:S04]  /*14c10*/  LDGSTS.E [R15+0x46e00], [R2.64], !P0 ;  /* 0x46e00000020f7fae */ /* 0x000be8000c121844 */
[----:B------:R-:W3:Y:S04]  /*14c20*/  LDL.LU.64 R18, [R1+0x8c8] ;  /* 0x0008c80001127983 */ /* 0x000ee80000300a00 */
[----:B-1----:R-:W3:Y:S01]  /*14c30*/  LDL.LU.64 R16, [R1+0x870] ;  /* 0x0008700001107983 */ /* 0x002ee20000300a00 */
[----:B----4-:R-:W-:-:S03]  /*14c40*/  IMAD.WIDE R10, R242, 0x4, R10 ;  /* 0x00000004f20a7825 */ /* 0x010fc600078e020a */
[----:B------:R1:W-:Y:S01]  /*14c50*/  LDGSTS.E [R15+0x48800], [R4.64], !P1 ;  /* 0x48800000040f7fae */ /* 0x0003e2000c921844 */
[----:B-----5:R-:W-:-:S03]  /*14c60*/  IMAD.WIDE R6, R242, 0x4, R60 ;  /* 0x00000004f2067825 */ /* 0x020fc600078e023c */
[----:B------:R4:W-:Y:S01]  /*14c70*/  STL.64 [R1+0x50], R10 ;  /* 0x0000500a01007387 */ /* 0x0009e20000100a00 */
[----:B------:R-:W-:-:S03]  /*14c80*/  IMAD.WIDE R2, R242, 0x4, R54 ;  /* 0x00000004f2027825 */ /* 0x000fc600078e0236 */
[----:B------:R-:W-:Y:S01]  /*14c90*/  STL.64 [R1+0x48], R6 ;  /* 0x0000480601007387 */ /* 0x000fe20000100a00 */
[----:B-1----:R-:W-:-:S03]  /*14ca0*/  IMAD.WIDE R4, R242, 0x4, R12 ;  /* 0x00000004f2047825 */ /* 0x002fc600078e020c */
[----:B------:R-:W-:Y:S04]  /*14cb0*/  STL.64 [R1+0x40], R2 ;  /* 0x0000400201007387 */ /* 0x000fe80000100a00 */
[----:B------:R-:W5:Y:S04]  /*14cc0*/  LDL.LU.64 R12, [R1+0x860] ;  /* 0x00086000010c7983 */ /* 0x000f680000300a00 */
[----:B------:R4:W-:Y:S04]  /*14cd0*/  LDGSTS.E [R15+0x48a00], [R10.64], !P1 ;  /* 0x48a000000a0f7fae */ /* 0x0009e8000c921844 */
[----:B------:R-:W-:Y:S01]  /*14ce0*/  STL [R1+0x2090], R4 ;  /* 0x0020900401007387 */ /* 0x000fe20000100800 */
[----:B--2---:R-:W-:-:S03]  /*14cf0*/  IMAD.WIDE R112, R242, 0x4, R8 ;  /* 0x00000004f2707825 */ /* 0x004fc600078e0208 */
[----:B----4-:R-:W2:Y:S04]  /*14d00*/  LDL.LU.64 R10, [R1+0x858] ;  /* 0x00085800010a7983 */ /* 0x010ea80000300a00 */
[----:B------:R1:W-:Y:S04]  /*14d10*/  STL [R1+0x208c], R5 ;  /* 0x00208c0501007387 */ /* 0x0003e80000100800 */
[----:B------:R-:W4:Y:S01]  /*14d20*/  LDL.LU.64 R8, [R1+0x850] ;  /* 0x0008500001087983 */ /* 0x000f220000300a00 */
[----:B------:R-:W-:-:S03]  /*14d30*/  IADD3 R0, R243, -0x96, RZ ;  /* 0xffffff6af3007810 */ /* 0x000fc60007ffe0ff */
[----:B------:R1:W-:Y:S01]  /*14d40*/  LDGSTS.E [R15+0x48c00], [R6.64], !P1 ;  /* 0x48c00000060f7fae */ /* 0x0003e2000c921844 */
[----:B------:R-:W-:Y:S02]  /*14d50*/  ISETP.GE.U32.AND P0, PT, R0, 0x7fffff2b, PT ;  /* 0x7fffff2b0000780c */ /* 0x000fe40003f06070 */
[----:B------:R-:W-:Y:S01]  /*14d60*/  IADD3 R0, R243, -0x9a, RZ ;  /* 0xffffff66f3007810 */ /* 0x000fe20007ffe0ff */
[----:B------:R1:W-:Y:S03]  /*14d70*/  LDGSTS.E [R15+0x48e00], [R2.64], !P1 ;  /* 0x48e00000020f7fae */ /* 0x0003e6000c921844 */
[----:B------:R-:W-:Y:S01]  /*14d80*/  ISETP.GE.U32.AND P2, PT, R0, 0x7fffff27, PT ;  /* 0x7fffff270000780c */ /* 0x000fe20003f46070 */
[----:B------:R-:W-:-:S06]  /*14d90*/  IMAD.WIDE R114, R242, 0x4, R48 ;  /* 0x00000004f2727825 */ /* 0x000fcc00078e0230 */
[----:B------:R1:W-:Y:S04]  /*14da0*/  LDGSTS.E [R15+0x4a800], [R4.64], !P0 ;  /* 0x4a800000040f7fae */ /* 0x0003e8000c121844 */
[----:B------:R2:W-:Y:S01]  /*14db0*/  LDGSTS.E [R15+0x4aa00], [R112.64], !P0 ;  /* 0x4aa00000700f7fae */ /* 0x0005e2000c121844 */
[----:B---3--:R-:W-:-:S03]  /*14dc0*/  IMAD.WIDE R116, R242, 0x4, R42 ;  /* 0x00000004f2747825 */ /* 0x008fc600078e022a */
[----:B------:R3:W-:Y:S01]  /*14dd0*/  LDGSTS.E [R15+0x4ac00], [R114.64], !P0 ;  /* 0x4ac00000720f7fae */ /* 0x0007e2000c121844 */
[----:B-1----:R-:W-:-:S03]  /*14de0*/  IMAD.WIDE R4, R242, 0x4, R36 ;  /* 0x00000004f2047825 */ /* 0x002fc600078e0224 */
[----:B------:R3:W-:Y:S04]  /*14df0*/  LDGSTS.E [R15+0x4ae00], [R116.64], !P0 ;  /* 0x4ae00000740f7fae */ /* 0x0007e8000c121844 */
[----:B------:R-:W-:Y:S04]  /*14e00*/  STL [R1+0x2088], R4 ;  /* 0x0020880401007387 */ /* 0x000fe80000100800 */
[----:B------:R1:W-:Y:S04]  /*14e10*/  LDGSTS.E [R15+0x4c800], [R4.64], !P2 ;  /* 0x4c800000040f7fae */ /* 0x0003e8000d121844 */
[----:B------:R1:W-:Y:S04]  /*14e20*/  STL [R1+0x2084], R5 ;  /* 0x0020840501007387 */ /* 0x0003e80000100800 */
[----:B------:R-:W3:Y:S04]  /*14e30*/  LDL.LU.64 R48, [R1+0x70] ;  /* 0x0000700001307983 */ /* 0x000ee80000300a00 */
[----:B------:R-:W3:Y:S01]  /*14e40*/  LDL.LU.64 R42, [R1+0x80] ;  /* 0x00008000012a7983 */ /* 0x000ee20000300a00 */
[----:B------:R-:W-:-:S04]  /*14e50*/  IMAD.WIDE R118, R242, 0x4, R30 ;  /* 0x00000004f2767825 */ /* 0x000fc800078e021e */
[----:B------:R-:W-:-:S04]  /*14e60*/  IMAD.WIDE R120, R242, 0x4, R24 ;  /* 0x00000004f2787825 */ /* 0x000fc800078e0218 */
[----:B------:R-:W-:-:S04]  /*14e70*/  IMAD.WIDE R248, R242, 0x4, R248 ;  /* 0x00000004f2f87825 */ /* 0x000fc800078e02f8 */
[----:B-----5:R-:W-:-:S04]  /*14e80*/  IMAD.WIDE R124, R242, 0x4, R12 ;  /* 0x00000004f27c7825 */ /* 0x020fc800078e020c */
[----:B--2---:R-:W-:-:S04]  /*14e90*/  IMAD.WIDE R126, R242, 0x4, R10 ;  /* 0x00000004f27e7825 */ /* 0x004fc800078e020a */
[----:B----4-:R-:W-:-:S04]  /*14ea0*/  IMAD.WIDE R128, R242, 0x4, R8 ;  /* 0x00000004f2807825 */ /* 0x010fc800078e0208 */
[C---:B------:R-:W-:Y:S01]  /*14eb0*/  IMAD.WIDE R122, R242.reuse, 0x4, R18 ;  /* 0x00000004f27a7825 */ /* 0x040fe200078e0212 */
[C---:B------:R-:W-:Y:S01]  /*14ec0*/  IADD3 R0, R243.reuse, -0x9e, RZ ;  /* 0xffffff62f3007810 */ /* 0x040fe20007ffe0ff */
[----:B------:R2:W-:Y:S02]  /*14ed0*/  LDGSTS.E [R15+0x4ca00], [R118.64], !P2 ;  /* 0x4ca00000760f7fae */ /* 0x0005e4000d121844 */
[----:B-1----:R-:W-:Y:S01]  /*14ee0*/  IMAD.WIDE R4, R242, 0x4, R16 ;  /* 0x00000004f2047825 */ /* 0x002fe200078e0210 */
[----:B------:R-:W-:Y:S01]  /*14ef0*/  ISETP.GE.U32.AND P0, PT, R0, 0x7fffff23, PT ;  /* 0x7fffff230000780c */ /* 0x000fe20003f06070 */
[----:B------:R2:W-:Y:S04]  /*14f00*/  LDGSTS.E [R15+0x4cc00], [R120.64], !P2 ;  /* 0x4cc00000780f7fae */ /* 0x0005e8000d121844 */
[----:B------:R-:W-:Y:S04]  /*14f10*/  STL [R1+0x2080], R4 ;  /* 0x0020800401007387 */ /* 0x000fe80000100800 */
[----:B------:R3:W-:Y:S04]  /*14f20*/  STL [R1+0x207c], R5 ;  /* 0x00207c0501007387 */ /* 0x0007e80000100800 */
[----:B------:R-:W4:Y:S04]  /*14f30*/  LDL.LU.64 R12, [R1+0x78] ;  /* 0x00007800010c7983 */ /* 0x000f280000300a00 */
[----:B------:R-:W5:Y:S04]  /*14f40*/  LDL.LU.64 R30, [R1+0x88] ;  /* 0x00008800011e7983 */ /* 0x000f680000300a00 */
[----:B------:R-:W2:Y:S04]  /*14f50*/  LDL.LU.64 R10, [R1+0x90] ;  /* 0x00009000010a7983 */ /* 0x000ea80000300a00 */
[----:B------:R-:W2:Y:S04]  /*14f60*/  LDL.LU.64 R24, [R1+0xd0] ;  /* 0x0000d00001187983 */ /* 0x000ea80000300a00 */
[----:B------:R-:W-:Y:S04]  /*14f70*/  STL [R1+0x2078], R248 ;  /* 0x002078f801007387 */ /* 0x000fe80000100800 */
[----:B------:R-:W-:Y:S04]  /*14f80*/  STL [R1+0x2074], R249 ;  /* 0x002074f901007387 */ /* 0x000fe80000100800 */
[----:B------:R-:W2:Y:S04]  /*14f90*/  LDL.LU.64 R8, [R1+0x98] ;  /* 0x0000980001087983 */ /* 0x000ea80000300a00 */
[----:B------:R-:W2:Y:S04]  /*14fa0*/  LDL.LU.64 R36, [R1+0xd8] ;  /* 0x0000d80001247983 */ /* 0x000ea80000300a00 */
[----:B------:R-:W2:Y:S01]  /*14fb0*/  LDL.LU.64 R18, [R1+0xe0] ;  /* 0x0000e00001127983 */ /* 0x000ea20000300a00 */
[----:B------:R-:W-:-:S03]  /*14fc0*/  IADD3 R0, R243, -0xa2, RZ ;  /* 0xffffff5ef3007810 */ /* 0x000fc60007ffe0ff */
[----:B------:R1:W-:Y:S01]  /*14fd0*/  LDGSTS.E [R15+0x4ce00], [R122.64], !P2 ;  /* 0x4ce000007a0f7fae */ /* 0x0003e2000d121844 */
[----:B------:R-:W-:Y:S02]  /*14fe0*/  ISETP.GE.U32.AND P1, PT, R0, 0x7fffff1f, PT ;  /* 0x7fffff1f0000780c */ /* 0x000fe40003f26070 */
[----:B------:R-:W-:Y:S01]  /*14ff0*/  IADD3 R0, R243, -0xa6, RZ ;  /* 0xffffff5af3007810 */ /* 0x000fe20007ffe0ff */
[----:B------:R3:W-:Y:S04]  /*15000*/  LDGSTS.E [R15+0x4e800], [R4.64], !P0 ;  /* 0x4e800000040f7fae */ /* 0x0007e8000c121844 */
[----:B------:R1:W-:Y:S04]  /*15010*/  LDGSTS.E [R15+0x4ea00], [R124.64], !P0 ;  /* 0x4ea000007c0f7fae */ /* 0x0003e8000c121844 */
[----:B------:R1:W-:Y:S01]  /*15020*/  LDGSTS.E [R15+0x4ec00], [R126.64], !P0 ;  /* 0x4ec000007e0f7fae */ /* 0x0003e2000c121844 */
[----:B---3--:R-:W-:-:S03]  /*15030*/  IMAD.WIDE R4, R242, 0x4, R42 ;  /* 0x00000004f2047825 */ /* 0x008fc600078e022a */
[----:B------:R1:W-:Y:S01]  /*15040*/  LDGSTS.E [R15+0x4ee00], [R128.64], !P0 ;  /* 0x4ee00000800f7fae */ /* 0x0003e2000c121844 */
[----:B------:R-:W-:-:S03]  /*15050*/  ISETP.GE.U32.AND P0, PT, R0, 0x7fffff1b, PT ;  /* 0x7fffff1b0000780c */ /* 0x000fc60003f06070 */
[----:B------:R-:W3:Y:S01]  /*15060*/  LDL.LU.64 R16, [R1+0xf0] ;  /* 0x0000f00001107983 */ /* 0x000ee20000300a00 */
[----:B------:R-:W-:-:S03]  /*15070*/  IMAD.WIDE R130, R242, 0x4, R246 ;  /* 0x00000004f2827825 */ /* 0x000fc600078e02f6 */
[----:B------:R-:W-:Y:S01]  /*15080*/  STL [R1+0x2070], R4 ;  /* 0x0020700401007387 */ /* 0x000fe20000100800 */
[----:B------:R-:W-:-:S03]  /*15090*/  IMAD.WIDE R132, R242, 0x4, R250 ;  /* 0x00000004f2847825 */ /* 0x000fc600078e02fa */
[----:B------:R1:W-:Y:S01]  /*150a0*/  STL [R1+0x206c], R5 ;  /* 0x00206c0501007387 */ /* 0x0003e20000100800 */
[----:B------:R-:W-:-:S03]  /*150b0*/  IMAD.WIDE R134, R242, 0x4, R48 ;  /* 0x00000004f2867825 */ /* 0x000fc600078e0230 */
[----:B------:R1:W-:Y:S04]  /*150c0*/  LDGSTS.E [R15+0x50800], [R248.64], !P1 ;  /* 0x50800000f80f7fae */ /* 0x0003e8000c921844 */
[----:B------:R1:W-:Y:S04]  /*150d0*/  LDGSTS.E [R15+0x50a00], [R130.64], !P1 ;  /* 0x50a00000820f7fae */ /* 0x0003e8000c921844 */
[----:B------:R1:W-:Y:S04]  /*150e0*/  LDGSTS.E [R15+0x50c00], [R132.64], !P1 ;  /* 0x50c00000840f7fae */ /* 0x0003e8000c921844 */
[----:B------:R1:W-:Y:S04]  /*150f0*/  LDGSTS.E [R15+0x50e00], [R134.64], !P1 ;  /* 0x50e00000860f7fae */ /* 0x0003e8000c921844 */
[----:B------:R1:W-:Y:S01]  /*15100*/  LDGSTS.E [R15+0x52800], [R4.64], !P0 ;  /* 0x52800000040f7fae */ /* 0x0003e2000c121844 */
[----:B----4-:R-:W-:-:S03]  /*15110*/  IMAD.WIDE R136, R242, 0x4, R12 ;  /* 0x00000004f2887825 */ /* 0x010fc600078e020c */
[----:B------:R-:W4:Y:S01]  /*15120*/  LDL.LU.64 R12, [R1+0xe8] ;  /* 0x0000e800010c7983 */ /* 0x000f220000300a00 */
[----:B-----5:R-:W-:-:S03]  /*15130*/  IMAD.WIDE R138, R242, 0x4, R30 ;  /* 0x00000004f28a7825 */ /* 0x020fc600078e021e */
[----:B------:R-:W5:Y:S01]  /*15140*/  LDL.LU.64 R30, [R1+0xf8] ;  /* 0x0000f800011e7983 */ /* 0x000f620000300a00 */
[----:B--2---:R-:W-:-:S03]  /*15150*/  IMAD.WIDE R140, R242, 0x4, R10 ;  /* 0x00000004f28c7825 */ /* 0x004fc600078e020a */
[----:B------:R-:W2:Y:S01]  /*15160*/  LDL.LU.64 R10, [R1+0x100] ;  /* 0x00010000010a7983 */ /* 0x000ea20000300a00 */
[----:B-1----:R-:W-:-:S03]  /*15170*/  IMAD.WIDE R4, R242, 0x4, R24 ;  /* 0x00000004f2047825 */ /* 0x002fc600078e0218 */
[----:B------:R-:W5:Y:S04]  /*15180*/  LDL.LU.64 R24, [R1+0x110] ;  /* 0x0001100001187983 */ /* 0x000f680000300a00 */
[----:B------:R-:W-:Y:S04]  /*15190*/  STL [R1+0x2068], R4 ;  /* 0x0020680401007387 */ /* 0x000fe80000100800 */
[----:B------:R3:W-:Y:S01]  /*151a0*/  STL [R1+0x2064], R5 ;  /* 0x0020640501007387 */ /* 0x0007e20000100800 */
[----:B------:R-:W-:-:S03]  /*151b0*/  IMAD.WIDE R142, R242, 0x4, R8 ;  /* 0x00000004f28e7825 */ /* 0x000fc600078e0208 */
[----:B------:R-:W5:Y:S01]  /*151c0*/  LDL.LU.64 R8, [R1+0x108] ;  /* 0x0001080001087983 */ /* 0x000f620000300a00 */
[----:B------:R-:W-:Y:S01]  /*151d0*/  IMAD.WIDE R146, R242, 0x4, R18 ;  /* 0x00000004f2927825 */ /* 0x000fe200078e0212 */
[C---:B------:R-:W-:Y:S02]  /*151e0*/  IADD3 R0, R243.reuse, -0xaa, RZ ;  /* 0xffffff56f3007810 */ /* 0x040fe40007ffe0ff */
[----:B------:R-:W5:Y:S02]  /*151f0*/  LDL.LU.64 R18, [R1+0x118] ;  /* 0x0001180001127983 */ /* 0x000f640000300a00 */
[----:B------:R-:W-:Y:S02]  /*15200*/  ISETP.GE.U32.AND P2, PT, R0, 0x7fffff17, PT ;  /* 0x7fffff170000780c */ /* 0x000fe40003f46070 */
[----:B------:R1:W-:Y:S01]  /*15210*/  LDGSTS.E [R15+0x52a00], [R136.64], !P0 ;  /* 0x52a00000880f7fae */ /* 0x0003e2000c121844 */
[----:B------:R-:W-:-:S03]  /*15220*/  IADD3 R0, R243, -0xae, RZ ;  /* 0xffffff52f3007810 */ /* 0x000fc60007ffe0ff */
[----:B------:R1:W-:Y:S04]  /*15230*/  LDGSTS.E [R15+0x52c00], [R138.64], !P0 ;  /* 0x52c000008a0f7fae */ /* 0x0003e8000c121844 */
[----:B------:R1:W-:Y:S01]  /*15240*/  LDGSTS.E [R15+0x52e00], [R140.64], !P0 ;  /* 0x52e000008c0f7fae */ /* 0x0003e2000c121844 */
[----:B------:R-:W-:-:S03]  /*15250*/  ISETP.GE.U32.AND P0, PT, R0, 0x7fffff13, PT ;  /* 0x7fffff130000780c */ /* 0x000fc60003f06070 */
[----:B------:R3:W-:Y:S04]  /*15260*/  LDGSTS.E [R15+0x54800], [R4.64], !P2 ;  /* 0x54800000040f7fae */ /* 0x0007e8000d121844 */
[----:B------:R-:W5:Y:S04]  /*15270*/  LDL.LU.64 R48, [R1+0x120] ;  /* 0x0001200001307983 */ /* 0x000f680000300a00 */
[----:B------:R-:W5:Y:S01]  /*15280*/  LDL.LU.64 R42, [R1+0x160] ;  /* 0x00016000012a7983 */ /* 0x000f620000300a00 */
[----:B---3--:R-:W-:-:S03]  /*15290*/  IMAD.WIDE R4, R242, 0x4, R16 ;  /* 0x00000004f2047825 */ /* 0x008fc600078e0210 */
[----:B------:R1:W-:Y:S04]  /*152a0*/  LDGSTS.E [R15+0x54a00], [R142.64], !P2 ;  /* 0x54a000008e0f7fae */ /* 0x0003e8000d121844 */
[----:B------:R-:W-:Y:S01]  /*152b0*/  STL [R1+0x2060], R4 ;  /* 0x0020600401007387 */ /* 0x000fe20000100800 */
[----:B------:R-:W-:-:S03]  /*152c0*/  IMAD.WIDE R144, R242, 0x4, R36 ;  /* 0x00000004f2907825 */ /* 0x000fc600078e0224 */
[----:B------:R3:W-:Y:S04]  /*152d0*/  STL [R1+0x205c], R5 ;  /* 0x00205c0501007387 */ /* 0x0007e80000100800 */
[----:B------:R-:W5:Y:S04]  /*152e0*/  LDL.LU.64 R16, [R1+0x128] ;  /* 0x0001280001107983 */ /* 0x000f680000300a00 */
[----:B------:R1:W-:Y:S04]  /*152f0*/  LDGSTS.E [R15+0x54c00], [R144.64], !P2 ;  /* 0x54c00000900f7fae */ /* 0x0003e8000d121844 */
[----:B------:R1:W-:Y:S04]  /*15300*/  LDGSTS.E [R15+0x54e00], [R146.64], !P2 ;  /* 0x54e00000920f7fae */ /* 0x0003e8000d121844 */
[----:B------:R3:W-:Y:S01]  /*15310*/  LDGSTS.E [R15+0x56800], [R4.64], !P0 ;  /* 0x56800000040f7fae */ /* 0x0007e2000c121844 */
[----:B----4-:R-:W-:-:S03]  /*15320*/  IMAD.WIDE R148, R242, 0x4, R12 ;  /* 0x00000004f2947825 */ /* 0x010fc600078e020c */
[----:B------:R-:W4:Y:S01]  /*15330*/  LDL.LU.64 R12, [R1+0x168] ;  /* 0x00016800010c7983 */ /* 0x000f220000300a00 */
[----:B--2---:R-:W-:-:S04]  /*15340*/  IMAD.WIDE R152, R242, 0x4, R10 ;  /* 0x00000004f2987825 */ /* 0x004fc800078e020a */
[C---:B-----5:R-:W-:Y:S01]  /*15350*/  IMAD.WIDE R150, R242.reuse, 0x4, R30 ;  /* 0x00000004f2967825 */ /* 0x060fe200078e021e */
[----:B------:R-:W2:Y:S03]  /*15360*/  LDL.LU.64 R10, [R1+0x170] ;  /* 0x00017000010a7983 */ /* 0x000ea60000300a00 */
[C---:B---3--:R-:W-:Y:S01]  /*15370*/  IMAD.WIDE R4, R242.reuse, 0x4, R24 ;  /* 0x00000004f2047825 */ /* 0x048fe200078e0218 */
[----:B------:R-:W3:Y:S04]  /*15380*/  LDL.LU.64 R30, [R1+0x1b0] ;  /* 0x0001b000011e7983 */ /* 0x000ee80000300a00 */
[----:B------:R-:W-:Y:S04]  /*15390*/  STL [R1+0x2058], R4 ;  /* 0x0020580401007387 */ /* 0x000fe80000100800 */
[----:B------:R5:W-:Y:S01]  /*153a0*/  STL [R1+0x2054], R5 ;  /* 0x0020540501007387 */ /* 0x000be20000100800 */
[----:B------:R-:W-:-:S03]  /*153b0*/  IMAD.WIDE R154, R242, 0x4, R8 ;  /* 0x00000004f29a7825 */ /* 0x000fc600078e0208 */
[----:B------:R-:W3:Y:S04]  /*153c0*/  LDL.LU.64 R36, [R1+0x1a8] ;  /* 0x0001a80001247983 */ /* 0x000ee80000300a00 */
[----:B------:R-:W3:Y:S04]  /*153d0*/  LDL.LU.64 R24, [R1+0x1b8] ;  /* 0x0001b80001187983 */ /* 0x000ee80000300a00 */
[----:B------:R-:W3:Y:S01]  /*153e0*/  LDL.LU.64 R8, [R1+0x218] ;  /* 0x0002180001087983 */ /* 0x000ee20000300a00 */
[----:B------:R-:W-:-:S03]  /*153f0*/  IMAD.WIDE R156, R242, 0x4, R18 ;  /* 0x00000004f29c7825 */ /* 0x000fc600078e0212 */
[----:B------:R-:W3:Y:S01]  /*15400*/  LDL.LU.64 R18, [R1+0x228] ;  /* 0x0002280001127983 */ /* 0x000ee20000300a00 */
[----:B------:R-:W-:-:S03]  /*15410*/  IADD3 R0, R243, -0xb2, RZ ;  /* 0xffffff4ef3007810 */ /* 0x000fc60007ffe0ff */
[----:B------:R1:W-:Y:S01]  /*15420*/  LDGSTS.E [R15+0x56a00], [R148.64], !P0 ;  /* 0x56a00000940f7fae */ /* 0x0003e2000c121844 */
[----:B------:R-:W-:-:S03]  /*15430*/  ISETP.GE.U32.AND P1, PT, R0, 0x7fffff0f, PT ;  /* 0x7fffff0f0000780c */ /* 0x000fc60003f26070 */
[----:B------:R1:W-:Y:S01]  /*15440*/  LDGSTS.E [R15+0x56c00], [R150.64], !P0 ;  /* 0x56c00000960f7fae */ /* 0x0003e2000c121844 */
[----:B------:R-:W-:-:S03]  /*15450*/  IADD3 R0, R243, -0xb6, RZ ;  /* 0xffffff4af3007810 */ /* 0x000fc60007ffe0ff */
[----:B------:R1:W-:Y:S01]  /*15460*/  LDGSTS.E [R15+0x56e00], [R152.64], !P0 ;  /* 0x56e00000980f7fae */ /* 0x0003e2000c121844 */
[----:B------:R-:W-:-:S05]  /*15470*/  ISETP.GE.U32.AND P0, PT, R0, 0x7fffff0b, PT ;  /* 0x7fffff0b0000780c */ /* 0x000fca0003f06070 */
[----:B------:R5:W-:Y:S01]  /*15480*/  LDGSTS.E [R15+0x58800], [R4.64], !P1 ;  /* 0x58800000040f7fae */ /* 0x000be2000c921844 */
[----:B------:R-:W-:-:S03]  /*15490*/  IMAD.WIDE R158, R242, 0x4, R48 ;  /* 0x00000004f29e7825 */ /* 0x000fc600078e0230 */
[----:B------:R1:W-:Y:S04]  /*154a0*/  LDGSTS.E [R15+0x58a00], [R154.64], !P1 ;  /* 0x58a000009a0f7fae */ /* 0x0003e8000c921844 */
[----:B------:R1:W-:Y:S01]  /*154b0*/  LDGSTS.E [R15+0x58c00], [R156.64], !P1 ;  /* 0x58c000009c0f7fae */ /* 0x0003e2000c921844 */
[----:B-----5:R-:W-:-:S03]  /*154c0*/  IMAD.WIDE R4, R242, 0x4, R42 ;  /* 0x00000004f2047825 */ /* 0x020fc600078e022a */
[----:B------:R1:W-:Y:S01]  /*154d0*/  LDGSTS.E [R15+0x58e00], [R158.64], !P1 ;  /* 0x58e000009e0f7fae */ /* 0x0003e2000c921844 */
[----:B------:R-:W-:-:S03]  /*154e0*/  IMAD.WIDE R160, R242, 0x4, R16 ;  /* 0x00000004f2a07825 */ /* 0x000fc600078e0210 */
[----:B------:R-:W-:Y:S04]  /*154f0*/  STL [R1+0x2050], R4 ;  /* 0x0020500401007387 */ /* 0x000fe80000100800 */
[----:B------:R3:W-:Y:S04]  /*15500*/  STL [R1+0x204c], R5 ;  /* 0x00204c0501007387 */ /* 0x0007e80000100800 */
[----:B------:R-:W5:Y:S04]  /*15510*/  LDL.LU.64 R16, [R1+0x220] ;  /* 0x0002200001107983 */ /* 0x000f680000300a00 */
[----:B------:R3:W-:Y:S01]  /*15520*/  LDGSTS.E [R15+0x5a800], [R4.64], !P0 ;  /* 0x5a800000040f7fae */ /* 0x0007e2000c121844 */
[----:B----4-:R-:W-:-:S04]  /*15530*/  IMAD.WIDE R162, R242, 0x4, R12 ;  /* 0x00000004f2a27825 */ /* 0x010fc800078e020c */
[C---:B--2---:R-:W-:Y:S01]  /*15540*/  IMAD.WIDE R164, R242.reuse, 0x4, R10 ;  /* 0x00000004f2a47825 */ /* 0x044fe200078e020a */
[----:B------:R-:W2:Y:S04]  /*15550*/  LDL.LU.64 R12, [R1+0x230] ;  /* 0x00023000010c7983 */ /* 0x000ea80000300a00 */
[----:B------:R-:W4:Y:S01]  /*15560*/  LDL.LU.64 R10, [R1+0x238] ;  /* 0x00023800010a7983 */ /* 0x000f220000300a00 */
[----:B---3--:R-:W-:-:S03]  /*15570*/  IMAD.WIDE R4, R242, 0x4, R30 ;  /* 0x00000004f2047825 */ /* 0x008fc600078e021e */
[----:B------:R-:W3:Y:S04]  /*15580*/  LDL.LU.64 R30, [R1+0x518] ;  /* 0x00051800011e7983 */ /* 0x000ee80000300a00 */
[----:B------:R-:W-:Y:S04]  /*15590*/  STL [R1+0x2048], R4 ;  /* 0x0020480401007387 */ /* 0x000fe80000100800 */
[----:B------:R1:W-:Y:S01]  /*155a0*/  STL [R1+0x2044], R5 ;  /* 0x0020440501007387 */ /* 0x0003e20000100800 */
[----:B------:R-:W-:Y:S01]  /*155b0*/  IMAD.WIDE R170, R242, 0x4, R8 ;  /* 0x00000004f2aa7825 */ /* 0x000fe200078e0208 */
[----:B------:R-:W-:-:S02]  /*155c0*/  IADD3 R0, R243, -0xba, RZ ;  /* 0xffffff46f3007810 */ /* 0x000fc40007ffe0ff */
[----:B------:R-:W3:Y:S02]  /*155d0*/  LDL.LU.64 R8, [R1+0x510] ;  /* 0x0005100001087983 */ /* 0x000ee40000300a00 */
[----:B------:R-:W-:Y:S02]  /*155e0*/  ISETP.GE.U32.AND P2, PT, R0, 0x7fffff07, PT ;  /* 0x7fffff070000780c */ /* 0x000fe40003f46070 */
[----:B------:R1:W-:Y:S04]  /*155f0*/  LDGSTS.E [R15+0x5aa00], [R160.64], !P0 ;  /* 0x5aa00000a00f7fae */ /* 0x0003e8000c121844 */
[----:B------:R1:W-:Y:S04]  /*15600*/  LDGSTS.E [R15+0x5ac00], [R162.64], !P0 ;  /* 0x5ac00000a20f7fae */ /* 0x0003e8000c121844 */
[----:B------:R1:W-:Y:S04]  /*15610*/  LDGSTS.E [R15+0x5ae00], [R164.64], !P0 ;  /* 0x5ae00000a40f7fae */ /* 0x0003e8000c121844 */
[----:B------:R1:W-:Y:S01]  /*15620*/  LDGSTS.E [R15+0x5c800], [R4.64], !P2 ;  /* 0x5c800000040f7fae */ /* 0x0003e2000d121844 */
[----:B------:R-:W-:-:S04]  /*15630*/  IMAD.WIDE R168, R242, 0x4, R24 ;  /* 0x00000004f2a87825 */ /* 0x000fc800078e0218 */
[----:B-1----:R-:W-:Y:S02]  /*15640*/  IMAD.WIDE R4, R242, 0x4, R18 ;  /* 0x00000004f2047825 */ /* 0x002fe400078e0212 */
[----:B------:R-:W3:Y:S04]  /*15650*/  LDL.LU.64 R18, [R1+0x508] ;  /* 0x0005080001127983 */ /* 0x000ee80000300a00 */
[----:B------:R-:W3:Y:S04]  /*15660*/  LDL.LU.64 R48, [R1+0x500] ;  /* 0x0005000001307983 */ /* 0x000ee80000300a00 */
[----:B------:R-:W3:Y:S04]  /*15670*/  LDL.LU.64 R24, [R1+0x418] ;  /* 0x0004180001187983 */ /* 0x000ee80000300a00 */
[----:B------:R-:W1:Y:S01]  /*15680*/  S2R R14, SR_TID.X ;  /* 0x00000000000e7919 */ /* 0x000e620000002100 */
[----:B------:R-:W-:-:S04]  /*15690*/  IADD3 R0, R243, -0xbe, RZ ;  /* 0xffffff42f3007810 */ /* 0x000fc80007ffe0ff */
[----:B------:R-:W-:Y:S01]  /*156a0*/  ISETP.GE.U32.AND P1, PT, R0, 0x7fffff03, PT ;  /* 0x7fffff030000780c */ /* 0x000fe20003f26070 */
[----:B------:R-:W-:Y:S01]  /*156b0*/  STL [R1+0x2040], R4 ;  /* 0x0020400401007387 */ /* 0x000fe20000100800 */
[----:B------:R-:W-:-:S03]  /*156c0*/  IMAD.WIDE R166, R242, 0x4, R36 ;  /* 0x00000004f2a67825 */ /* 0x000fc600078e0224 */
[----:B------:R3:W-:Y:S01]  /*156d0*/  STL [R1+0x203c], R5 ;  /* 0x00203c0501007387 */ /* 0x0007e20000100800 */
[----:B-----5:R-:W-:-:S03]  /*156e0*/  IMAD.WIDE R172, R242, 0x4, R16 ;  /* 0x00000004f2ac7825 */ /* 0x020fc600078e0210 */
[----:B------:R5:W-:Y:S04]  /*156f0*/  LDGSTS.E [R15+0x5ca00], [R166.64], !P2 ;  /* 0x5ca00000a60f7fae */ /* 0x000be8000d121844 */
[----:B------:R5:W-:Y:S04]  /*15700*/  LDGSTS.E [R15+0x5cc00], [R168.64], !P2 ;  /* 0x5cc00000a80f7fae */ /* 0x000be8000d121844 */
[----:B------:R5:W-:Y:S01]  /*15710*/  LDGSTS.E [R15+0x5ce00], [R170.64], !P2 ;  /* 0x5ce00000aa0f7fae */ /* 0x000be2000d121844 */
[----:B-1----:R-:W-:-:S03]  /*15720*/  LOP3.LUT R14, R14, 0x7f, RZ, 0xc0, !PT ;  /* 0x0000007f0e0e7812 */ /* 0x002fc600078ec0ff */
[----:B------:R3:W-:Y:S04]  /*15730*/  LDGSTS.E [R15+0x5e800], [R4.64], !P1 ;  /* 0x5e800000040f7fae */ /* 0x0007e8000c921844 */
[----:B------:R5:W-:Y:S01]  /*15740*/  LDGSTS.E [R15+0x5ea00], [R172.64], !P1 ;  /* 0x5ea00000ac0f7fae */ /* 0x000be2000c921844 */
[----:B------:R-:W-:Y:S02]  /*15750*/  IMAD.SHL.U32 R17, R14, 0x4, RZ ;  /* 0x000000040e117824 */ /* 0x000fe400078e00ff */
[C---:B--2---:R-:W-:Y:S02]  /*15760*/  IMAD.WIDE R174, R242.reuse, 0x4, R12 ;  /* 0x00000004f2ae7825 */ /* 0x044fe400078e020c */
[----:B------:R-:W2:Y:S02]  /*15770*/  LDL.LU.64 R12, [R1+0x410] ;  /* 0x00041000010c7983 */ /* 0x000ea40000300a00 */
[----:B----4-:R-:W-:-:S02]  /*15780*/  IMAD.WIDE R176, R242, 0x4, R10 ;  /* 0x00000004f2b07825 */ /* 0x010fc400078e020a */
[----:B------:R-:W4:Y:S04]  /*15790*/  LDL.LU.64 R10, [R1+0x408] ;  /* 0x00040800010a7983 */ /* 0x000f280000300a00 */
[----:B------:R-:W4:Y:S01]  /*157a0*/  LDL.LU.64 R42, [R1+0x400] ;  /* 0x00040000012a7983 */ /* 0x000f220000300a00 */
[----:B---3--:R-:W-:-:S03]  /*157b0*/  IMAD.WIDE R4, R242, 0x4, R30 ;  /* 0x00000004f2047825 */ /* 0x008fc600078e021e */
[----:B------:R-:W3:Y:S04]  /*157c0*/  LDL.LU.64 R36, [R1+0x3f8] ;  /* 0x0003f80001247983 */ /* 0x000ee80000300a00 */
[----:B------:R5:W-:Y:S04]  /*157d0*/  LDGSTS.E [R15+0x5ec00], [R174.64], !P1 ;  /* 0x5ec00000ae0f7fae */ /* 0x000be8000c921844 */
[----:B------:R5:W-:Y:S04]  /*157e0*/  LDGSTS.E [R15+0x5ee00], [R176.64], !P1 ;  /* 0x5ee00000b00f7fae */ /* 0x000be8000c921844 */
[----:B------:R-:W-:Y:S04]  /*157f0*/  STL [R1+0x2038], R4 ;  /* 0x0020380401007387 */ /* 0x000fe80000100800 */
[----:B------:R1:W-:Y:S01]  /*15800*/  STL [R1+0x2034], R5 ;  /* 0x0020340501007387 */ /* 0x0003e20000100800 */
[----:B-----5:R-:W-:-:S03]  /*15810*/  IMAD.WIDE R14, R242, 0x4, R8 ;  /* 0x00000004f20e7825 */ /* 0x020fc600078e0208 */
[----:B------:R-:W5:Y:S01]  /*15820*/  LDL.LU.64 R8, [R1+0x3f0] ;  /* 0x0003f00001087983 */ /* 0x000f620000300a00 */
[----:B------:R-:W-:-:S04]  /*15830*/  IADD3 R0, R243, -0x83, RZ ;  /* 0xffffff7df3007810 */ /* 0x000fc80007ffe0ff */
[----:B------:R-:W-:Y:S02]  /*15840*/  ISETP.GE.U32.AND P0, PT, R0, 0x7fffff3e, PT ;  /* 0x7fffff3e0000780c */ /* 0x000fe40003f06070 */
[----:B------:R-:W-:-:S11]  /*15850*/  LOP3.LUT R31, R17, 0x40, RZ, 0x3c, !PT ;  /* 0x00000040111f7812 */ /* 0x000fd600078e3cff */
[----:B------:R1:W-:Y:S01]  /*15860*/  LDGSTS.E [R31+0x41000], [R4.64], !P0 ;  /* 0x41000000041f7fae */ /* 0x0003e2000c121844 */
[----:B------:R-:W-:-:S03]  /*15870*/  IMAD.WIDE R6, R242, 0x4, R18 ;  /* 0x00000004f2067825 */ /* 0x000fc600078e0212 */
[----:B------:R-:W5:Y:S01]  /*15880*/  LDL.LU.64 R18, [R1+0x3e8] ;  /* 0x0003e80001127983 */ /* 0x000f620000300a00 */
[----:B------:R-:W-:-:S03]  /*15890*/  IMAD.WIDE R2, R242, 0x4, R48 ;  /* 0x00000004f2027825 */ /* 0x000fc600078e0230 */
[----:B------:R2:W-:Y:S04]  /*158a0*/  STL.64 [R1+0x1b8], R14 ;  /* 0x0001b80e01007387 */ /* 0x0005e80000100a00 */
[----:B------:R4:W-:Y:S04]  /*158b0*/  STL.64 [R1+0x1b0], R6 ;  /* 0x0001b00601007387 */ /* 0x0009e80000100a00 */
[----:B------:R-:W5:Y:S01]  /*158c0*/  LDL.LU.64 R48, [R1+0x3e0] ;  /* 0x0003e00001307983 */ /* 0x000f620000300a00 */
[----:B-1----:R-:W-:-:S03]  /*158d0*/  IMAD.WIDE R4, R242, 0x4, R24 ;  /* 0x00000004f2047825 */ /* 0x002fc600078e0218 */
[----:B------:R-:W5:Y:S01]  /*158e0*/  LDL.LU.64 R24, [R1+0x3d8] ;  /* 0x0003d80001187983 */ /* 0x000f620000300a00 */
[----:B------:R-:W-:-:S03]  /*158f0*/  IADD3 R0, R243, -0x87, RZ ;  /* 0xffffff79f3007810 */ /* 0x000fc60007ffe0ff */
[----:B------:R2:W-:Y:S01]  /*15900*/  LDGSTS.E [R31+0x41200], [R14.64], !P0 ;  /* 0x412000000e1f7fae */ /* 0x0005e2000c121844 */
[----:B------:R-:W-:-:S03]  /*15910*/  ISETP.GE.U32.AND P1, PT, R0, 0x7fffff3a, PT ;  /* 0x7fffff3a0000780c */ /* 0x000fc60003f26070 */
[----:B------:R1:W-:Y:S04]  /*15920*/  STL.64 [R1+0x1a8], R2 ;  /* 0x0001a80201007387 */ /* 0x0003e80000100a00 */
[----:B------:R4:W-:Y:S04]  /*15930*/  LDGSTS.E [R31+0x41400], [R6.64], !P0 ;  /* 0x41400000061f7fae */ /* 0x0009e8000c121844 */
[----:B------:R-:W-:Y:S04]  /*15940*/  STL [R1+0x2030], R4 ;  /* 0x0020300401007387 */ /* 0x000fe80000100800 */
[----:B------:R3:W-:Y:S04]  /*15950*/  STL [R1+0x202c], R5 ;  /* 0x00202c0501007387 */ /* 0x0007e80000100800 */
[----:B------:R1:W-:Y:S04]  /*15960*/  LDGSTS.E [R31+0x41600], [R2.64], !P0 ;  /* 0x41600000021f7fae */ /* 0x0003e8000c121844 */
[----:B------:R3:W-:Y:S01]  /*15970*/  LDGSTS.E [R31+0x43000], [R4.64], !P1 ;  /* 0x43000000041f7fae */ /* 0x0007e2000c921844 */
[----:B--2---:R-:W-:-:S03]  /*15980*/  IMAD.WIDE R14, R242, 0x4, R12 ;  /* 0x00000004f20e7825 */ /* 0x004fc600078e020c */
[----:B------:R-:W2:Y:S01]  /*15990*/  LDL.LU.64 R12, [R1+0x3d0] ;  /* 0x0003d000010c7983 */ /* 0x000ea20000300a00 */
[----:B----4-:R-:W-:-:S03]  /*159a0*/  IMAD.WIDE R6, R242, 0x4, R10 ;  /* 0x00000004f2067825 */ /* 0x010fc600078e020a */
[----:B------:R-:W4:Y:S01]  /*159b0*/  LDL.LU.64 R10, [R1+0x3c8] ;  /* 0x0003c800010a7983 */ /* 0x000f220000300a00 */
[----:B-1----:R-:W-:-:S03]  /*159c0*/  IMAD.WIDE R2, R242, 0x4, R42 ;  /* 0x00000004f2027825 */ /* 0x002fc600078e022a */
[----:B------:R5:W-:Y:S04]  /*159d0*/  STL.64 [R1+0x170], R14 ;  /* 0x0001700e01007387 */ /* 0x000be80000100a00 */
[----:B------:R1:W-:Y:S04]  /*159e0*/  STL.64 [R1+0x168], R6 ;  /* 0x0001680601007387 */ /* 0x0003e80000100a00 */
[----:B------:R-:W4:Y:S01]  /*159f0*/  LDL.LU.64 R42, [R1+0x3c0] ;  /* 0x0003c000012a7983 */ /* 0x000f220000300a00 */
[----:B---3--:R-:W-:-:S03]  /*15a00*/  IMAD.WIDE R4, R242, 0x4, R36 ;  /* 0x00000004f2047825 */ /* 0x008fc600078e0224 */
[----:B------:R-:W3:Y:S04]  /*15a10*/  LDL.LU.64 R36, [R1+0x3b8] ;  /* 0x0003b80001247983 */ /* 0x000ee80000300a00 */
[----:B------:R1:W-:Y:S04]  /*15a20*/  STL.64 [R1+0x160], R2 ;  /* 0x0001600201007387 */ /* 0x0003e80000100a00 */
[----:B------:R5:W-:Y:S04]  /*15a30*/  LDGSTS.E [R31+0x43200], [R14.64], !P1 ;  /* 0x432000000e1f7fae */ /* 0x000be8000c921844 */
[----:B------:R-:W-:Y:S04]  /*15a40*/  STL [R1+0x2028], R4 ;  /* 0x0020280401007387 */ /* 0x000fe80000100800 */
[----:B------:R1:W-:Y:S01]  /*15a50*/  STL [R1+0x2024], R5 ;  /* 0x0020240501007387 */ /* 0x0003e20000100800 */
[----:B-----5:R-:W-:Y:S01]  /*15a60*/  IMAD.WIDE R14, R242, 0x4, R8 ;  /* 0x00000004f20e7825 */ /* 0x020fe200078e0208 */
[----:B------:R-:W-:-:S02]  /*15a70*/  IADD3 R0, R243, -0x8b, RZ ;  /* 0xffffff75f3007810 */ /* 0x000fc40007ffe0ff */
[----:B------:R-:W5:Y:S02]  /*15a80*/  LDL.LU.64 R8, [R1+0x3b0] ;  /* 0x0003b00001087983 */ /* 0x000f640000300a00 */
[----:B------:R-:W-:Y:S02]  /*15a90*/  ISETP.GE.U32.AND P2, PT, R0, 0x7fffff36, PT ;  /* 0x7fffff360000780c */ /* 0x000fe40003f46070 */
[----:B------:R1:W-:Y:S04]  /*15aa0*/  LDGSTS.E [R31+0x43400], [R6.64], !P1 ;  /* 0x43400000061f7fae */ /* 0x0003e8000c921844 */
[----:B------:R1:W-:Y:S02]  /*15ab0*/  LDGSTS.E [R31+0x43600], [R2.64], !P1 ;  /* 0x43600000021f7fae */ /* 0x0003e4000c921844 */
[----:B-1----:R-:W-:-:S05]  /*15ac0*/  IMAD.WIDE R6, R242, 0x4, R18 ;  /* 0x00000004f2067825 */ /* 0x002fca00078e0212 */
[----:B------:R1:W-:Y:S04]  /*15ad0*/  LDGSTS.E [R31+0x45000], [R4.64], !P2 ;  /* 0x45000000041f7fae */ /* 0x0003e8000d121844 */
[----:B------:R-:W5:Y:S01]  /*15ae0*/  LDL.LU.64 R18, [R1+0x3a8] ;  /* 0x0003a80001127983 */ /* 0x000f620000300a00 */
[----:B------:R-:W-:-:S03]  /*15af0*/  IMAD.WIDE R2, R242, 0x4, R48 ;  /* 0x00000004f2027825 */ /* 0x000fc600078e0230 */
[----:B------:R2:W-:Y:S04]  /*15b00*/  STL.64 [R1+0x128], R14 ;  /* 0x0001280e01007387 */ /* 0x0005e80000100a00 */
[----:B------:R4:W-:Y:S01]  /*15b10*/  STL.64 [R1+0x120], R6 ;  /* 0x0001200601007387 */ /* 0x0009e20000100a00 */
[----:B-1----:R-:W-:-:S03]  /*15b20*/  IMAD.WIDE R4, R242, 0x4, R24 ;  /* 0x00000004f2047825 */ /* 0x002fc600078e0218 */
[----:B------:R1:W-:Y:S04]  /*15b30*/  STL.64 [R1+0x118], R2 ;  /* 0x0001180201007387 */ /* 0x0003e80000100a00 */
[----:B------:R-:W5:Y:S04]  /*15b40*/  LDL.LU.64 R60, [R1+0x3a0] ;  /* 0x0003a000013c7983 */ /* 0x000f680000300a00 */
[----:B------:R-:W5:Y:S01]  /*15b50*/  LDL.LU.64 R24, [R1+0x398] ;  /* 0x0003980001187983 */ /* 0x000f620000300a00 */
[----:B------:R-:W-:-:S03]  /*15b60*/  IADD3 R0, R243, -0x8f, RZ ;  /* 0xffffff71f3007810 */ /* 0x000fc60007ffe0ff */
[----:B------:R2:W-:Y:S01]  /*15b70*/  LDGSTS.E [R31+0x45200], [R14.64], !P2 ;  /* 0x452000000e1f7fae */ /* 0x0005e2000d121844 */
[----:B------:R-:W-:-:S03]  /*15b80*/  ISETP.GE.U32.AND P0, PT, R0, 0x7fffff32, PT ;  /* 0x7fffff320000780c */ /* 0x000fc60003f06070 */
[----:B------:R4:W-:Y:S04]  /*15b90*/  LDGSTS.E [R31+0x45400], [R6.64], !P2 ;  /* 0x45400000061f7fae */ /* 0x0009e8000d121844 */
[----:B------:R-:W-:Y:S04]  /*15ba0*/  STL [R1+0x2020], R4 ;  /* 0x0020200401007387 */ /* 0x000fe80000100800 */
[----:B------:R1:W-:Y:S04]  /*15bb0*/  LDGSTS.E [R31+0x45600], [R2.64], !P2 ;  /* 0x45600000021f7fae */ /* 0x0003e8000d121844 */
[----:B------:R3:W-:Y:S04]  /*15bc0*/  STL [R1+0x201c], R5 ;  /* 0x00201c0501007387 */ /* 0x0007e80000100800 */
[----:B------:R3:W-:Y:S01]  /*15bd0*/  LDGSTS.E [R31+0x47000], [R4.64], !P0 ;  /* 0x47000000041f7fae */ /* 0x0007e2000c121844 */
[----:B--2---:R-:W-:-:S03]  /*15be0*/  IMAD.WIDE R14, R242, 0x4, R12 ;  /* 0x00000004f20e7825 */ /* 0x004fc600078e020c */
[----:B------:R-:W2:Y:S01]  /*15bf0*/  LDL.LU.64 R12, [R1+0x390] ;  /* 0x00039000010c7983 */ /* 0x000ea20000300a00 */
[----:B----4-:R-:W-:-:S03]  /*15c00*/  IMAD.WIDE R6, R242, 0x4, R10 ;  /* 0x00000004f2067825 */ /* 0x010fc600078e020a */
[----:B------:R-:W4:Y:S04]  /*15c10*/  LDL.LU.64 R10, [R1+0x388] ;  /* 0x00038800010a7983 */ /* 0x000f280000300a00 */
[----:B------:R5:W-:Y:S01]  /*15c20*/  STL.64 [R1+0x98], R14 ;  /* 0x0000980e01007387 */ /* 0x000be20000100a00 */
[----:B-1----:R-:W-:-:S03]  /*15c30*/  IMAD.WIDE R2, R242, 0x4, R42 ;  /* 0x00000004f2027825 */ /* 0x002fc600078e022a */
[----:B------:R1:W-:Y:S01]  /*15c40*/  STL.64 [R1+0x90], R6 ;  /* 0x0000900601007387 */ /* 0x0003e20000100a00 */
[----:B---3--:R-:W-:-:S03]  /*15c50*/  IMAD.WIDE R4, R242, 0x4, R36 ;  /* 0x00000004f2047825 */ /* 0x008fc600078e0224 */
[----:B------:R-:W3:Y:S04]  /*15c60*/  LDL.LU.64 R54, [R1+0x380] ;  /* 0x0003800001367983 */ /* 0x000ee80000300a00 */
[----:B------:R1:W-:Y:S04]  /*15c70*/  STL.64 [R1+0x88], R2 ;  /* 0x0000880201007387 */ /* 0x0003e80000100a00 */
[----:B------:R-:W3:Y:S04]  /*15c80*/  LDL.LU.64 R48, [R1+0x378] ;  /* 0x0003780001307983 */ /* 0x000ee80000300a00 */
[----:B------:R5:W-:Y:S04]  /*15c90*/  LDGSTS.E [R31+0x47200], [R14.64], !P0 ;  /* 0x472000000e1f7fae */ /* 0x000be8000c121844 */
[----:B------:R-:W-:Y:S04]  /*15ca0*/  STL [R1+0x2018], R4 ;  /* 0x0020180401007387 */ /* 0x000fe80000100800 */
[----:B------:R1:W-:Y:S01]  /*15cb0*/  STL [R1+0x2014], R5 ;  /* 0x0020140501007387 */ /* 0x0003e20000100800 */
[----:B-----5:R-:W-:Y:S01]  /*15cc0*/  IMAD.WIDE R14, R242, 0x4, R8 ;  /* 0x00000004f20e7825 */ /* 0x020fe200078e0208 */
[----:B------:R-:W-:-:S02]  /*15cd0*/  IADD3 R0, R243, -0x93, RZ ;  /* 0xffffff6df3007810 */ /* 0x000fc40007ffe0ff */
[----:B------:R-:W5:Y:S02]  /*15ce0*/  LDL.LU.64 R8, [R1+0x370] ;  /* 0x0003700001087983 */ /* 0x000f640000300a00 */
[----:B------:R-:W-:Y:S02]  /*15cf0*/  ISETP.GE.U32.AND P1, PT, R0, 0x7fffff2e, PT ;  /* 0x7fffff2e0000780c */ /* 0x000fe40003f26070 */
[----:B------:R-:W3:Y:S04]  /*15d00*/  LDL.LU.64 R42, [R1+0x368] ;  /* 0x00036800012a7983 */ /* 0x000ee80000300a00 */
[----:B------:R1:W-:Y:S04]  /*15d10*/  LDGSTS.E [R31+0x47400], [R6.64], !P0 ;  /* 0x47400000061f7fae */ /* 0x0003e8000c121844 */
[----:B------:R1:W-:Y:S04]  /*15d20*/  STL.64 [R1+0x38], R14 ;  /* 0x0000380e01007387 */ /* 0x0003e80000100a00 */
[----:B------:R-:W3:Y:S01]  /*15d30*/  LDL.LU.64 R36, [R1+0x360] ;  /* 0x0003600001247983 */ /* 0x000ee20000300a00 */
[----:B-1----:R-:W-:-:S03]  /*15d40*/  IMAD.WIDE R6, R242, 0x4, R18 ;  /* 0x00000004f2067825 */ /* 0x002fc600078e0212 */
[----:B------:R1:W-:Y:S04]  /*15d50*/  LDGSTS.E [R31+0x47600], [R2.64], !P0 ;  /* 0x47600000021f7fae */ /* 0x0003e8000c121844 */
[----:B------:R-:W3:Y:S04]  /*15d60*/  LDL.LU.64 R18, [R1+0x358] ;  /* 0x0003580001127983 */ /* 0x000ee80000300a00 */
[----:B------:R1:W-:Y:S02]  /*15d70*/  LDGSTS.E [R31+0x49000], [R4.64], !P1 ;  /* 0x49000000041f7fae */ /* 0x0003e4000c921844 */
[----:B-1----:R-:W-:-:S02]  /*15d80*/  IMAD.WIDE R2, R242, 0x4, R60 ;  /* 0x00000004f2027825 */ /* 0x002fc400078e023c */
[----:B------:R-:W-:Y:S02]  /*15d90*/  STL.64 [R1+0x30], R6 ;  /* 0x0000300601007387 */ /* 0x000fe40000100a00 */
[----:B------:R-:W-:Y:S02]  /*15da0*/  IMAD.WIDE R4, R242, 0x4, R24 ;  /* 0x00000004f2047825 */ /* 0x000fe400078e0218 */
[----:B------:R-:W-:Y:S04]  /*15db0*/  STL.64 [R1+0x28], R2 ;  /* 0x0000280201007387 */ /* 0x000fe80000100a00 */
[----:B------:R-:W-:Y:S04]  /*15dc0*/  STL [R1+0x2010], R4 ;  /* 0x0020100401007387 */ /* 0x000fe80000100800 */
[----:B------:R1:W-:Y:S04]  /*15dd0*/  LDGSTS.E [R31+0x49200], [R14.64], !P1 ;  /* 0x492000000e1f7fae */ /* 0x0003e8000c921844 */
[----:B------:R3:W-:Y:S01]  /*15de0*/  STL [R1+0x200c], R5 ;  /* 0x00200c0501007387 */ /* 0x0007e20000100800 */
[----:B------:R-:W-:-:S03]  /*15df0*/  IADD3 R0, R243, -0x97, RZ ;  /* 0xffffff69f3007810 */ /* 0x000fc60007ffe0ff */
[----:B------:R2:W-:Y:S04]  /*15e00*/  LDGSTS.E [R31+0x49400], [R6.64], !P1 ;  /* 0x49400000061f7fae */ /* 0x0005e8000c921844 */
[----:B-1----:R-:W3:Y:S01]  /*15e10*/  LDL.LU.64 R14, [R1+0x350] ;  /* 0x00035000010e7983 */ /* 0x002ee20000300a00 */
[----:B------:R-:W-:-:S03]  /*15e20*/  ISETP.GE.U32.AND P0, PT, R0, 0x7fffff2a, PT ;  /* 0x7fffff2a0000780c */ /* 0x000fc60003f06070 */
[----:B------:R-:W3:Y:S04]  /*15e30*/  LDL.LU.64 R24, [R1+0x348] ;  /* 0x0003480001187983 */ /* 0x000ee80000300a00 */
[----:B------:R1:W-:Y:S06]  /*15e40*/  LDGSTS.E [R31+0x49600], [R2.64], !P1 ;  /* 0x49600000021f7fae */ /* 0x0003ec000c921844 */
[----:B------:R3:W-:Y:S01]  /*15e50*/  LDGSTS.E [R31+0x4b000], [R4.64], !P0 ;  /* 0x4b000000041f7fae */ /* 0x0007e2000c121844 */
[----:B--2---:R-:W-:-:S03]  /*15e60*/  IMAD.WIDE R178, R242, 0x4, R12 ;  /* 0x00000004f2b27825 */ /* 0x004fc600078e020c */
[----:B------:R-:W2:Y:S01]  /*15e70*/  LDL.LU.64 R12, [R1+0x240] ;  /* 0x00024000010c7983 */ /* 0x000ea20000300a00 */
[----:B----4-:R-:W-:-:S03]  /*15e80*/  IMAD.WIDE R180, R242, 0x4, R10 ;  /* 0x00000004f2b47825 */ /* 0x010fc600078e020a */
[----:B------:R-:W4:Y:S01]  /*15e90*/  LDL.LU.64 R10, [R1+0x248] ;  /* 0x00024800010a7983 */ /* 0x000f220000300a00 */
[C---:B-----5:R-:W-:Y:S01]  /*15ea0*/  IMAD.WIDE R184, R242.reuse, 0x4, R8 ;  /* 0x00000004f2b87825 */ /* 0x060fe200078e0208 */
[----:B------:R-:W-:Y:S02]  /*15eb0*/  IADD3 R0, R243, -0x9b, RZ ;  /* 0xffffff65f3007810 */ /* 0x000fe40007ffe0ff */
[----:B------:R5:W-:Y:S01]  /*15ec0*/  LDGSTS.E [R31+0x4b200], [R178.64], !P0 ;  /* 0x4b200000b21f7fae */ /* 0x000be2000c121844 */
[----:B---3--:R-:W-:Y:S01]  /*15ed0*/  IMAD.WIDE R4, R242, 0x4, R48 ;  /* 0x00000004f2047825 */ /* 0x008fe200078e0230 */
[----:B------:R-:W-:Y:S02]  /*15ee0*/  ISETP.GE.U32.AND P2, PT, R0, 0x7fffff26, PT ;  /* 0x7fffff260000780c */ /* 0x000fe40003f46070 */
[----:B------:R5:W-:Y:S04]  /*15ef0*/  LDGSTS.E [R31+0x4b400], [R180.64], !P0 ;  /* 0x4b400000b41f7fae */ /* 0x000be8000c121844 */
[----:B------:R-:W-:Y:S04]  /*15f00*/  STL [R1+0x2008], R4 ;  /* 0x0020080401007387 */ /* 0x000fe80000100800 */
[----:B------:R3:W-:Y:S04]  /*15f10*/  STL [R1+0x2004], R5 ;  /* 0x0020040501007387 */ /* 0x0007e80000100800 */
[----:B------:R-:W4:Y:S01]  /*15f20*/  LDL.LU.64 R8, [R1+0x250] ;  /* 0x0002500001087983 */ /* 0x000f220000300a00 */
[----:B------:R-:W-:-:S04]  /*15f30*/  IMAD.WIDE R182, R242, 0x4, R54 ;  /* 0x00000004f2b67825 */ /* 0x000fc800078e0236 */
[C---:B------:R-:W-:Y:S01]  /*15f40*/  IMAD.WIDE R186, R242.reuse, 0x4, R42 ;  /* 0x00000004f2ba7825 */ /* 0x040fe200078e022a */
[----:B------:R5:W-:Y:S03]  /*15f50*/  LDGSTS.E [R31+0x4b600], [R182.64], !P0 ;  /* 0x4b600000b61f7fae */ /* 0x000be6000c121844 */
[C---:B------:R-:W-:Y:S01]  /*15f60*/  IMAD.WIDE R188, R242.reuse, 0x4, R36 ;  /* 0x00000004f2bc7825 */ /* 0x040fe200078e0224 */
[----:B------:R3:W-:Y:S04]  /*15f70*/  LDGSTS.E [R31+0x4d000], [R4.64], !P2 ;  /* 0x4d000000041f7fae */ /* 0x0007e8000d121844 */
[----:B------:R-:W5:Y:S04]  /*15f80*/  LDL.LU.64 R42, [R1+0x258] ;  /* 0x00025800012a7983 */ /* 0x000f680000300a00 */
[----:B------:R-:W5:Y:S01]  /*15f90*/  LDL.LU.64 R36, [R1+0x260] ;  /* 0x0002600001247983 */ /* 0x000f620000300a00 */
[----:B---3--:R-:W-:-:S04]  /*15fa0*/  IMAD.WIDE R4, R242, 0x4, R18 ;  /* 0x00000004f2047825 */ /* 0x008fc800078e0212 */
[----:B------:R-:W-:Y:S01]  /*15fb0*/  IMAD.WIDE R190, R242, 0x4, R14 ;  /* 0x00000004f2be7825 */ /* 0x000fe200078e020e */
[----:B------:R-:W3:Y:S04]  /*15fc0*/  LDL.LU.64 R18, [R1+0x268] ;  /* 0x0002680001127983 */ /* 0x000ee80000300a00 */
[----:B------:R-:W-:Y:S04]  /*15fd0*/  STL [R1+0x2000], R4 ;  /* 0x0020000401007387 */ /* 0x000fe80000100800 */
[----:B------:R1:W-:Y:S04]  /*15fe0*/  STL [R1+0x1ffc], R5 ;  /* 0x001ffc0501007387 */ /* 0x0003e80000100800 */
[----:B------:R-:W3:Y:S01]  /*15ff0*/  LDL.LU.64 R14, [R1+0x270] ;  /* 0x00027000010e7983 */ /* 0x000ee20000300a00 */
[----:B------:R-:W-:-:S03]  /*16000*/  IADD3 R0, R243, -0x9f, RZ ;  /* 0xffffff61f3007810 */ /* 0x000fc60007ffe0ff */
[----:B------:R1:W-:Y:S01]  /*16010*/  LDGSTS.E [R31+0x4d200], [R184.64], !P2 ;  /* 0x4d200000b81f7fae */ /* 0x0003e2000d121844 */
[----:B------:R-:W-:-:S03]  /*16020*/  ISETP.GE.U32.AND P0, PT, R0, 0x7fffff22, PT ;  /* 0x7fffff220000780c */ /* 0x000fc60003f06070 */
[----:B------:R1:W-:Y:S04]  /*16030*/  LDGSTS.E [R31+0x4d400], [R186.64], !P2 ;  /* 0x4d400000ba1f7fae */ /* 0x0003e8000d121844 */
[----:B------:R1:W-:Y:S04]  /*16040*/  LDGSTS.E [R31+0x4d600], [R188.64], !P2 ;  /* 0x4d600000bc1f7fae */ /* 0x0003e8000d121844 */
[----:B------:R-:W3:Y:S04]  /*16050*/  LDL.LU.64 R60, [R1+0x278] ;  /* 0x00027800013c7983 */ /* 0x000ee80000300a00 */
[----:B------:R1:W-:Y:S04]  /*16060*/  LDGSTS.E [R31+0x4f000], [R4.64], !P0 ;  /* 0x4f000000041f7fae */ /* 0x0003e8000c121844 */
[----:B------:R-:W3:Y:S04]  /*16070*/  LDL.LU.64 R54, [R1+0x280] ;  /* 0x0002800001367983 */ /* 0x000ee80000300a00 */
[----:B------:R-:W3:Y:S01]  /*16080*/  LDL.LU.64 R48, [R1+0x288] ;  /* 0x0002880001307983 */ /* 0x000ee20000300a00 */
[----:B------:R-:W-:-:S04]  /*16090*/  IMAD.WIDE R192, R242, 0x4, R24 ;  /* 0x00000004f2c07825 */ /* 0x000fc800078e0218 */
[----:B--2---:R-:W-:-:S04]  /*160a0*/  IMAD.WIDE R194, R242, 0x4, R12 ;  /* 0x00000004f2c27825 */ /* 0x004fc800078e020c */
[C---:B----4-:R-:W-:Y:S01]  /*160b0*/  IMAD.WIDE R196, R242.reuse, 0x4, R8 ;  /* 0x00000004f2c47825 */ /* 0x050fe200078e0208 */
[----:B------:R-:W-:Y:S01]  /*160c0*/  IADD3 R0, R243, -0xa3, RZ ;  /* 0xffffff5df3007810 */ /* 0x000fe20007ffe0ff */
[----:B------:R2:W-:Y:S02]  /*160d0*/  LDGSTS.E [R31+0x4f200], [R190.64], !P0 ;  /* 0x4f200000be1f7fae */ /* 0x0005e4000c121844 */
[----:B-1----:R-:W-:Y:S01]  /*160e0*/  IMAD.WIDE R4, R242, 0x4, R10 ;  /* 0x00000004f2047825 */ /* 0x002fe200078e020a */
[----:B------:R-:W-:Y:S01]  /*160f0*/  ISETP.GE.U32.AND P1, PT, R0, 0x7fffff1e, PT ;  /* 0x7fffff1e0000780c */ /* 0x000fe20003f26070 */
[----:B------:R2:W-:Y:S04]  /*16100*/  LDGSTS.E [R31+0x4f400], [R192.64], !P0 ;  /* 0x4f400000c01f7fae */ /* 0x0005e8000c121844 */
[----:B------:R-:W-:Y:S04]  /*16110*/  STL [R1+0x1ff8], R4 ;  /* 0x001ff80401007387 */ /* 0x000fe80000100800 */
[----:B------:R1:W-:Y:S04]  /*16120*/  STL [R1+0x1ff4], R5 ;  /* 0x001ff40501007387 */ /* 0x0003e80000100800 */
[----:B------:R-:W4:Y:S04]  /*16130*/  LDL.LU.64 R24, [R1+0x290] ;  /* 0x0002900001187983 */ /* 0x000f280000300a00 */
[----:B------:R-:W2:Y:S04]  /*16140*/  LDL.LU.64 R12, [R1+0x298] ;  /* 0x00029800010c7983 */ /* 0x000ea80000300a00 */
[----:B------:R-:W2:Y:S04]  /*16150*/  LDL.LU.64 R10, [R1+0x2a0] ;  /* 0x0002a000010a7983 */ /* 0x000ea80000300a00 */
[----:B------:R-:W2:Y:S04]  /*16160*/  LDL.LU.64 R8, [R1+0x2a8] ;  /* 0x0002a80001087983 */ /* 0x000ea80000300a00 */
[----:B------:R1:W-:Y:S04]  /*16170*/  LDGSTS.E [R31+0x4f600], [R194.64], !P0 ;  /* 0x4f600000c21f7fae */ /* 0x0003e8000c121844 */
[----:B------:R1:W-:Y:S01]  /*16180*/  LDGSTS.E [R31+0x51000], [R4.64], !P1 ;  /* 0x51000000041f7fae */ /* 0x0003e2000c921844 */
[----:B-----5:R-:W-:-:S04]  /*16190*/  IMAD.WIDE R198, R242, 0x4, R42 ;  /* 0x00000004f2c67825 */ /* 0x020fc800078e022a */
[----:B------:R-:W-:-:S04]  /*161a0*/  IMAD.WIDE R200, R242, 0x4, R36 ;  /* 0x00000004f2c87825 */ /* 0x000fc800078e0224 */
[C---:B---3--:R-:W-:Y:S01]  /*161b0*/  IMAD.WIDE R202, R242.reuse, 0x4, R14 ;  /* 0x00000004f2ca7825 */ /* 0x048fe200078e020e */
[C---:B------:R-:W-:Y:S01]  /*161c0*/  IADD3 R0, R243.reuse, -0xa7, RZ ;  /* 0xffffff59f3007810 */ /* 0x040fe20007ffe0ff */
[----:B------:R3:W-:Y:S02]  /*161d0*/  LDGSTS.E [R31+0x51200], [R196.64], !P1 ;  /* 0x51200000c41f7fae */ /* 0x0007e4000c921844 */
[----:B-1----:R-:W-:Y:S01]  /*161e0*/  IMAD.WIDE R4, R242, 0x4, R18 ;  /* 0x00000004f2047825 */ /* 0x002fe200078e0212 */
[----:B------:R-:W-:Y:S01]  /*161f0*/  ISETP.GE.U32.AND P0, PT, R0, 0x7fffff1a, PT ;  /* 0x7fffff1a0000780c */ /* 0x000fe20003f06070 */
[----:B------:R3:W-:Y:S04]  /*16200*/  LDGSTS.E [R31+0x51400], [R198.64], !P1 ;  /* 0x51400000c61f7fae */ /* 0x0007e8000c921844 */
[----:B------:R-:W-:Y:S04]  /*16210*/  STL [R1+0x1ff0], R4 ;  /* 0x001ff00401007387 */ /* 0x000fe80000100800 */
[----:B------:R1:W-:Y:S04]  /*16220*/  STL [R1+0x1fec], R5 ;  /* 0x001fec0501007387 */ /* 0x0003e80000100800 */
[----:B------:R-:W5:Y:S04]  /*16230*/  LDL.LU.64 R42, [R1+0x2b0] ;  /* 0x0002b000012a7983 */ /* 0x000f680000300a00 */
[----:B------:R-:W3:Y:S04]  /*16240*/  LDL.LU.64 R36, [R1+0x2b8] ;  /* 0x0002b80001247983 */ /* 0x000ee80000300a00 */
[----:B------:R-:W3:Y:S04]  /*16250*/  LDL.LU.64 R18, [R1+0x2c0] ;  /* 0x0002c00001127983 */ /* 0x000ee80000300a00 */
[----:B------:R-:W3:Y:S01]  /*16260*/  LDL.LU.64 R14, [R1+0x2c8] ;  /* 0x0002c800010e7983 */ /* 0x000ee20000300a00 */
[----:B------:R-:W-:-:S03]  /*16270*/  IADD3 R0, R243, -0xab, RZ ;  /* 0xffffff55f3007810 */ /* 0x000fc60007ffe0ff */
[----:B------:R1:W-:Y:S01]  /*16280*/  LDGSTS.E [R31+0x51600], [R200.64], !P1 ;  /* 0x51600000c81f7fae */ /* 0x0003e2000c921844 */
[----:B------:R-:W-:Y:S01]  /*16290*/  ISETP.GE.U32.AND P2, PT, R0, 0x7fffff16, PT ;  /* 0x7fffff160000780c */ /* 0x000fe20003f46070 */
[C---:B------:R-:W-:Y:S02]  /*162a0*/  IMAD.WIDE R204, R242.reuse, 0x4, R60 ;  /* 0x00000004f2cc7825 */ /* 0x040fe400078e023c */
[----:B------:R1:W-:Y:S02]  /*162b0*/  LDGSTS.E [R31+0x53000], [R4.64], !P0 ;  /* 0x53000000041f7fae */ /* 0x0003e4000c121844 */
[C---:B------:R-:W-:Y:S02]  /*162c0*/  IMAD.WIDE R206, R242.reuse, 0x4, R54 ;  /* 0x00000004f2ce7825 */ /* 0x040fe400078e0236 */
[----:B------:R2:W-:Y:S04]  /*162d0*/  LDGSTS.E [R31+0x53200], [R202.64], !P0 ;  /* 0x53200000ca1f7fae */ /* 0x0005e8000c121844 */
[----:B------:R2:W-:Y:S01]  /*162e0*/  LDGSTS.E [R31+0x53400], [R204.64], !P0 ;  /* 0x53400000cc1f7fae */ /* 0x0005e2000c121844 */
[----:B-1----:R-:W-:-:S03]  /*162f0*/  IMAD.WIDE R4, R242, 0x4, R48 ;  /* 0x00000004f2047825 */ /* 0x002fc600078e0230 */
[----:B------:R1:W-:Y:S04]  /*16300*/  LDGSTS.E [R31+0x53600], [R206.64], !P0 ;  /* 0x53600000ce1f7fae */ /* 0x0003e8000c121844 */
[----:B------:R-:W-:Y:S04]  /*16310*/  STL [R1+0x1fe8], R4 ;  /* 0x001fe80401007387 */ /* 0x000fe80000100800 */
[----:B------:R1:W-:Y:S04]  /*16320*/  STL [R1+0x1fe4], R5 ;  /* 0x001fe40501007387 */ /* 0x0003e80000100800 */
[----:B------:R1:W-:Y:S01]  /*16330*/  LDGSTS.E [R31+0x55000], [R4.64], !P2 ;  /* 0x55000000041f7fae */ /* 0x0003e2000d121844 */
[----:B----4-:R-:W-:-:S03]  /*16340*/  IMAD.WIDE R208, R242, 0x4, R24 ;  /* 0x00000004f2d07825 */ /* 0x010fc600078e0218 */
[----:B------:R-:W4:Y:S01]  /*16350*/  LDL.LU.64 R24, [R1+0x2d0] ;  /* 0x0002d00001187983 */ /* 0x000f220000300a00 */
[----:B--2---:R-:W-:-:S03]  /*16360*/  IMAD.WIDE R210, R242, 0x4, R12 ;  /* 0x00000004f2d27825 */ /* 0x004fc600078e020c */
[----:B------:R-:W2:Y:S01]  /*16370*/  LDL.LU.64 R12, [R1+0x2d8] ;  /* 0x0002d800010c7983 */ /* 0x000ea20000300a00 */
[----:B------:R-:W-:-:S03]  /*16380*/  IMAD.WIDE R212, R242, 0x4, R10 ;  /* 0x00000004f2d47825 */ /* 0x000fc600078e020a */
[----:B------:R-:W2:Y:S01]  /*16390*/  LDL.LU.64 R10, [R1+0x2e0] ;  /* 0x0002e000010a7983 */ /* 0x000ea20000300a00 */
[----:B-1----:R-:W-:-:S03]  /*163a0*/  IMAD.WIDE R4, R242, 0x4, R8 ;  /* 0x00000004f2047825 */ /* 0x002fc600078e0208 */
[----:B------:R-:W2:Y:S01]  /*163b0*/  LDL.LU.64 R8, [R1+0x300] ;  /* 0x0003000001087983 */ /* 0x000ea20000300a00 */
[----:B------:R-:W-:-:S03]  /*163c0*/  IADD3 R0, R243, -0xaf, RZ ;  /* 0xffffff51f3007810 */ /* 0x000fc60007ffe0ff */
[----:B------:R1:W-:Y:S01]  /*163d0*/  LDGSTS.E [R31+0x55200], [R208.64], !P2 ;  /* 0x55200000d01f7fae */ /* 0x0003e2000d121844 */
[----:B------:R-:W-:-:S03]  /*163e0*/  ISETP.GE.U32.AND P0, PT, R0, 0x7fffff12, PT ;  /* 0x7fffff120000780c */ /* 0x000fc60003f06070 */
[----:B------:R-:W-:Y:S04]  /*163f0*/  STL [R1+0x1fe0], R4 ;  /* 0x001fe00401007387 */ /* 0x000fe80000100800 */
[----:B------:R1:W-:Y:S04]  /*16400*/  LDGSTS.E [R31+0x55400], [R210.64], !P2 ;  /* 0x55400000d21f7fae */ /* 0x0003e8000d121844 */
[----:B------:R1:W-:Y:S04]  /*16410*/  STL [R1+0x1fdc], R5 ;  /* 0x001fdc0501007387 */ /* 0x0003e80000100800 */
[----:B------:R1:W-:Y:S04]  /*16420*/  LDGSTS.E [R31+0x55600], [R212.64], !P2 ;  /* 0x55600000d41f7fae */ /* 0x0003e8000d121844 */
[----:B------:R1:W-:Y:S01]  /*16430*/  LDGSTS.E [R31+0x57000], [R4.64], !P0 ;  /* 0x57000000041f7fae */ /* 0x0003e2000c121844 */
[----:B-----5:R-:W-:-:S03]  /*16440*/  IMAD.WIDE R214, R242, 0x4, R42 ;  /* 0x00000004f2d67825 */ /* 0x020fc600078e022a */
[----:B------:R-:W5:Y:S01]  /*16450*/  LDL.LU.64 R42, [R1+0x308] ;  /* 0x00030800012a7983 */ /* 0x000f620000300a00 */
[----:B---3--:R-:W-:-:S03]  /*16460*/  IMAD.WIDE R216, R242, 0x4, R36 ;  /* 0x00000004f2d87825 */ /* 0x008fc600078e0224 */
[----:B------:R-:W3:Y:S01]  /*16470*/  LDL.LU.64 R36, [R1+0x310] ;  /* 0x0003100001247983 */ /* 0x000ee20000300a00 */
[----:B------:R-:W-:-:S03]  /*16480*/  IMAD.WIDE R218, R242, 0x4, R18 ;  /* 0x00000004f2da7825 */ /* 0x000fc600078e0212 */
[----:B------:R-:W3:Y:S01]  /*16490*/  LDL.LU.64 R18, [R1+0x318] ;  /* 0x0003180001127983 */ /* 0x000ee20000300a00 */
[----:B-1----:R-:W-:-:S03]  /*164a0*/  IMAD.WIDE R4, R242, 0x4, R14 ;  /* 0x00000004f2047825 */ /* 0x002fc600078e020e */
[----:B------:R-:W3:Y:S01]  /*164b0*/  LDL.LU.64 R14, [R1+0x320] ;  /* 0x00032000010e7983 */ /* 0x000ee20000300a00 */
[----:B------:R-:W-:-:S03]  /*164c0*/  IADD3 R0, R243, -0xb3, RZ ;  /* 0xffffff4df3007810 */ /* 0x000fc60007ffe0ff */
[----:B------:R1:W-:Y:S01]  /*164d0*/  LDGSTS.E [R31+0x57200], [R214.64], !P0 ;  /* 0x57200000d61f7fae */ /* 0x0003e2000c121844 */
[----:B------:R-:W-:-:S03]  /*164e0*/  ISETP.GE.U32.AND P1, PT, R0, 0x7fffff0e, PT ;  /* 0x7fffff0e0000780c */ /* 0x000fc60003f26070 */
[----:B------:R-:W-:Y:S04]  /*164f0*/  STL.64 [R1+0x21d8], R214 ;  /* 0x0021d8d601007387 */ /* 0x000fe80000100a00 */
[----:B------:R-:W-:Y:S04]  /*16500*/  STL.64 [R1+0x21c8], R216 ;  /* 0x0021c8d801007387 */ /* 0x000fe80000100a00 */
[----:B------:R-:W-:Y:S04]  /*16510*/  STL.64 [R1+0x21b8], R218 ;  /* 0x0021b8da01007387 */ /* 0x000fe80000100a00 */
[----:B------:R-:W-:Y:S04]  /*16520*/  STL [R1+0x1fd8], R4 ;  /* 0x001fd80401007387 */ /* 0x000fe80000100800 */
[----:B------:R1:W-:Y:S04]  /*16530*/  LDGSTS.E [R31+0x57400], [R216.64], !P0 ;  /* 0x57400000d81f7fae */ /* 0x0003e8000c121844 */
[----:B------:R1:W-:Y:S04]  /*16540*/  STL [R1+0x1fd4], R5 ;  /* 0x001fd40501007387 */ /* 0x0003e80000100800 */
[----:B------:R1:W-:Y:S04]  /*16550*/  LDGSTS.E [R31+0x57600], [R218.64], !P0 ;  /* 0x57600000da1f7fae */ /* 0x0003e8000c121844 */
[----:B------:R1:W-:Y:S01]  /*16560*/  LDGSTS.E [R31+0x59000], [R4.64], !P1 ;  /* 0x59000000041f7fae */ /* 0x0003e2000c921844 */
[----:B----4-:R-:W-:-:S03]  /*16570*/  IMAD.WIDE R220, R242, 0x4, R24 ;  /* 0x00000004f2dc7825 */ /* 0x010fc600078e0218 */
[----:B------:R-:W4:Y:S01]  /*16580*/  LDL.LU.64 R24, [R1+0x328] ;  /* 0x0003280001187983 */ /* 0x000f220000300a00 */
[----:B--2---:R-:W-:-:S03]  /*16590*/  IMAD.WIDE R222, R242, 0x4, R12 ;  /* 0x00000004f2de7825 */ /* 0x004fc600078e020c */
[----:B------:R-:W2:Y:S01]  /*165a0*/  LDL.LU.64 R12, [R1+0x330] ;  /* 0x00033000010c7983 */ /* 0x000ea20000300a00 */
[----:B------:R-:W-:-:S03]  /*165b0*/  IMAD.WIDE R224, R242, 0x4, R10 ;  /* 0x00000004f2e07825 */ /* 0x000fc600078e020a */
[----:B------:R-:W4:Y:S01]  /*165c0*/  LDL.LU.64 R10, [R1+0x338] ;  /* 0x00033800010a7983 */ /* 0x000f220000300a00 */
[----:B-1----:R-:W-:-:S03]  /*165d0*/  IMAD.WIDE R4, R242, 0x4, R8 ;  /* 0x00000004f2047825 */ /* 0x002fc600078e0208 */
[----:B------:R-:W4:Y:S01]  /*165e0*/  LDL.LU.64 R8, [R1+0x340] ;  /* 0x0003400001087983 */ /* 0x000f220000300a00 */
[----:B------:R-:W-:-:S03]  /*165f0*/  IADD3 R0, R243, -0xb7, RZ ;  /* 0xffffff49f3007810 */ /* 0x000fc60007ffe0ff */
[----:B------:R1:W-:Y:S01]  /*16600*/  LDGSTS.E [R31+0x59200], [R220.64], !P1 ;  /* 0x59200000dc1f7fae */ /* 0x0003e2000c921844 */
[----:B------:R-:W-:-:S03]  /*16610*/  ISETP.GE.U32.AND P0, PT, R0, 0x7fffff0a, PT ;  /* 0x7fffff0a0000780c */ /* 0x000fc60003f06070 */
[----:B------:R-:W-:Y:S04]  /*16620*/  STL.64 [R1+0x21a8], R220 ;  /* 0x0021a8dc01007387 */ /* 0x000fe80000100a00 */
[----:B------:R-:W-:Y:S04]  /*16630*/  STL.64 [R1+0x2198], R222 ;  /* 0x002198de01007387 */ /* 0x000fe80000100a00 */
[----:B------:R1:W-:Y:S04]  /*16640*/  LDGSTS.E [R31+0x59400], [R222.64], !P1 ;  /* 0x59400000de1f7fae */ /* 0x0003e8000c921844 */
[----:B------:R-:W-:Y:S04]  /*16650*/  STL.64 [R1+0x2190], R224 ;  /* 0x002190e001007387 */ /* 0x000fe80000100a00 */
[----:B------:R1:W-:Y:S04]  /*16660*/  LDGSTS.E [R31+0x59600], [R224.64], !P1 ;  /* 0x59600000e01f7fae */ /* 0x0003e8000c921844 */
[----:B------:R-:W-:Y:S04]  /*16670*/  STL [R1+0x1fd0], R4 ;  /* 0x001fd00401007387 */ /* 0x000fe80000100800 */
[----:B------:R1:W-:Y:S04]  /*16680*/  LDGSTS.E [R31+0x5b000], [R4.64], !P0 ;  /* 0x5b000000041f7fae */ /* 0x0003e8000c121844 */
[----:B------:R1:W-:Y:S01]  /*16690*/  STL [R1+0x1fcc], R5 ;  /* 0x001fcc0501007387 */ /* 0x0003e20000100800 */
[----:B-----5:R-:W-:-:S03]  /*166a0*/  IMAD.WIDE R226, R242, 0x4, R42 ;  /* 0x00000004f2e27825 */ /* 0x020fc600078e022a */
[----:B------:R-:W5:Y:S01]  /*166b0*/  LDL.LU.64 R42, [R1+0x430] ;  /* 0x00043000012a7983 */ /* 0x000f620000300a00 */
[----:B------:R-:W-:Y:S01]  /*166c0*/  IADD3 R0, R243, -0xbb, RZ ;  /* 0xffffff45f3007810 */ /* 0x000fe20007ffe0ff */
[C---:B---3--:R-:W-:Y:S02]  /*166d0*/  IMAD.WIDE R228, R242.reuse, 0x4, R36 ;  /* 0x00000004f2e47825 */ /* 0x048fe400078e0224 */
[----:B------:R3:W-:Y:S02]  /*166e0*/  LDGSTS.E [R31+0x5b200], [R226.64], !P0 ;  /* 0x5b200000e21f7fae */ /* 0x0007e4000c121844 */
[----:B-1----:R-:W-:Y:S01]  /*166f0*/  IMAD.WIDE R4, R242, 0x4, R14 ;  /* 0x00000004f2047825 */ /* 0x002fe200078e020e */
[----:B------:R-:W-:Y:S01]  /*16700*/  ISETP.GE.U32.AND P2, PT, R0, 0x7fffff06, PT ;  /* 0x7fffff060000780c */ /* 0x000fe20003f46070 */
[----:B------:R-:W3:Y:S02]  /*16710*/  LDL.LU.64 R14, [R1+0x428] ;  /* 0x00042800010e7983 */ /* 0x000ee40000300a00 */
[----:B------:R-:W-:-:S02]  /*16720*/  IMAD.WIDE R230, R242, 0x4, R18 ;  /* 0x00000004f2e67825 */ /* 0x000fc400078e0212 */
[----:B------:R-:W5:Y:S04]  /*16730*/  LDL.LU.64 R18, [R1+0x420] ;  /* 0x0004200001127983 */ /* 0x000f680000300a00 */
[----:B------:R-:W5:Y:S04]  /*16740*/  LDL.LU.64 R36, [R1+0x438] ;  /* 0x0004380001247983 */ /* 0x000f680000300a00 */
        /* <DEDUP_REMOVED lines=8> */
[----:B--2---:R-:W-:-:S03]  /*167d0*/  IMAD.WIDE R234, R242, 0x4, R12 ;  /* 0x00000004f2ea7825 */ /* 0x004fc600078e020c */
[----:B------:R-:W2:Y:S01]  /*167e0*/  LDL.LU.64 R12, [R1+0x458] ;  /* 0x00045800010c7983 */ /* 0x000ea20000300a00 */
[----:B----4-:R-:W-:-:S03]  /*167f0*/  IMAD.WIDE R4, R242, 0x4, R8 ;  /* 0x00000004f2047825 */ /* 0x010fc600078e0208 */
[----:B------:R-:W4:Y:S01]  /*16800*/  LDL.LU.64 R8, [R1+0x450] ;  /* 0x0004500001087983 */ /* 0x000f220000300a00 */
[----:B------:R-:W-:-:S03]  /*16810*/  IMAD.WIDE R236, R242, 0x4, R10 ;  /* 0x00000004f2ec7825 */ /* 0x000fc600078e020a */
[----:B------:R-:W4:Y:S01]  /*16820*/  LDL.LU.64 R10, [R1+0x448] ;  /* 0x00044800010a7983 */ /* 0x000f220000300a00 */
[----:B------:R-:W-:-:S03]  /*16830*/  IMAD.WIDE R232, R242, 0x4, R24 ;  /* 0x00000004f2e87825 */ /* 0x000fc600078e0218 */
[----:B------:R-:W4:Y:S04]  /*16840*/  LDL.LU.64 R24, [R1+0x440] ;  /* 0x0004400001187983 */ /* 0x000f280000300a00 */
[----:B------:R-:W-:Y:S04]  /*16850*/  STL.64 [R1+0x21c0], R232 ;  /* 0x0021c0e801007387 */ /* 0x000fe80000100a00 */
[----:B------:R-:W-:Y:S04]  /*16860*/  STL.64 [R1+0x21d0], R234 ;  /* 0x0021d0ea01007387 */ /* 0x000fe80000100a00 */
[----:B------:R-:W-:Y:S04]  /*16870*/  STL.64 [R1+0x21e0], R236 ;  /* 0x0021e0ec01007387 */ /* 0x000fe80000100a00 */
[----:B------:R-:W-:Y:S04]  /*16880*/  STL [R1+0x1fc0], R4 ;  /* 0x001fc00401007387 */ /* 0x000fe80000100800 */
[----:B------:R1:W-:Y:S01]  /*16890*/  STL [R1+0x1fbc], R5 ;  /* 0x001fbc0501007387 */ /* 0x0003e20000100800 */
[----:B------:R-:W-:-:S03]  /*168a0*/  IADD3 R0, R243, -0xbf, RZ ;  /* 0xffffff41f3007810 */ /* 0x000fc60007ffe0ff */
[----:B------:R1:W-:Y:S01]  /*168b0*/  LDGSTS.E [R31+0x5d200], [R232.64], !P2 ;  /* 0x5d200000e81f7fae */ /* 0x0003e2000d121844 */
[----:B---3--:R-:W-:Y:S01]  /*168c0*/  IMAD.WIDE R240, R242, 0x4, R14 ;  /* 0x00000004f2f07825 */ /* 0x008fe200078e020e */
[----:B------:R-:W-:Y:S02]  /*168d0*/  ISETP.GE.U32.AND P1, PT, R0, 0x7fffff02, PT ;  /* 0x7fffff020000780c */ /* 0x000fe40003f26070 */
[----:B------:R-:W3:Y:S01]  /*168e0*/  LDL.LU.64 R14, [R1+0x478] ;  /* 0x00047800010e7983 */ /* 0x000ee20000300a00 */
[----:B-----5:R-:W-:-:S03]  /*168f0*/  IMAD.WIDE R244, R242, 0x4, R18 ;  /* 0x00000004f2f47825 */ /* 0x020fc600078e0212 */
[----:B------:R3:W-:Y:S01]  /*16900*/  LDGSTS.E [R31+0x5d400], [R234.64], !P2 ;  /* 0x5d400000ea1f7fae */ /* 0x0007e2000d121844 */
[----:B------:R-:W-:Y:S01]  /*16910*/  LOP3.LUT R20, R17, 0x60, RZ, 0x3c, !PT ;  /* 0x0000006011147812 */ /* 0x000fe200078e3cff */
[C---:B------:R-:W-:Y:S02]  /*16920*/  IMAD.WIDE R238, R242.reuse, 0x4, R42 ;  /* 0x00000004f2ee7825 */ /* 0x040fe400078e022a */
[----:B------:R4:W-:Y:S04]  /*16930*/  LDGSTS.E [R31+0x5d600], [R236.64], !P2 ;  /* 0x5d600000ec1f7fae */ /* 0x0009e8000d121844 */
[----:B------:R-:W5:Y:S04]  /*16940*/  LDL.LU.64 R18, [R1+0x470] ;  /* 0x0004700001127983 */ /* 0x000f680000300a00 */
[----:B------:R1:W-:Y:S04]  /*16950*/  LDGSTS.E [R31+0x5f000], [R4.64], !P1 ;  /* 0x5f000000041f7fae */ /* 0x0003e8000c921844 */
[----:B------:R-:W5:Y:S04]  /*16960*/  LDL.LU.64 R42, [R1+0x468] ;  /* 0x00046800012a7983 */ /* 0x000f680000300a00 */
[----:B------:R-:W5:Y:S01]  /*16970*/  LDL.LU.64 R16, [R1+0x460] ;  /* 0x0004600001107983 */ /* 0x000f620000300a00 */
[----:B-1----:R-:W-:-:S04]  /*16980*/  IMAD.WIDE R4, R242, 0x4, R36 ;  /* 0x00000004f2047825 */ /* 0x002fc800078e0224 */
[C---:B--2---:R-:W-:Y:S01]  /*16990*/  IMAD.WIDE R2, R242.reuse, 0x4, R12 ;  /* 0x00000004f2027825 */ /* 0x044fe200078e020c */
[----:B------:R-:W-:Y:S04]  /*169a0*/  STL [R1+0x1fb8], R4 ;  /* 0x001fb80401007387 */ /* 0x000fe80000100800 */
[----:B------:R1:W-:Y:S01]  /*169b0*/  STL [R1+0x1fb0], R5 ;  /* 0x001fb00501007387 */ /* 0x0003e20000100800 */
[----:B----4-:R-:W-:-:S03]  /*169c0*/  IMAD.WIDE R236, R242, 0x4, R8 ;  /* 0x00000004f2ec7825 */ /* 0x010fc600078e0208 */
[----:B------:R-:W2:Y:S04]  /*169d0*/  LDL.LU.64 R12, [R1+0x498] ;  /* 0x00049800010c7983 */ /* 0x000ea80000300a00 */
[----:B------:R-:W4:Y:S01]  /*169e0*/  LDL.LU.64 R8, [R1+0x490] ;  /* 0x0004900001087983 */ /* 0x000f220000300a00 */
[----:B------:R-:W-:-:S03]  /*169f0*/  IMAD.WIDE R214, R242, 0x4, R10 ;  /* 0x00000004f2d67825 */ /* 0x000fc600078e020a */
[----:B------:R-:W-:Y:S04]  /*16a00*/  STL.64 [R1+0x110], R2 ;  /* 0x0001100201007387 */ /* 0x000fe80000100a00 */
[----:B------:R-:W4:Y:S01]  /*16a10*/  LDL.LU.64 R10, [R1+0x488] ;  /* 0x00048800010a7983 */ /* 0x000f220000300a00 */
[----:B------:R-:W-:-:S03]  /*16a20*/  IADD3 R0, R243, -0x84, RZ ;  /* 0xffffff7cf3007810 */ /* 0x000fc60007ffe0ff */
[----:B------:R1:W-:Y:S01]  /*16a30*/  LDGSTS.E [R31+0x5f200], [R238.64], !P1 ;  /* 0x5f200000ee1f7fae */ /* 0x0003e2000c921844 */
[----:B------:R-:W-:-:S03]  /*16a40*/  ISETP.GE.U32.AND P0, PT, R0, 0x7fffff3d, PT ;  /* 0x7fffff3d0000780c */ /* 0x000fc60003f06070 */
[----:B------:R1:W-:Y:S04]  /*16a50*/  LDGSTS.E [R31+0x5f400], [R240.64], !P1 ;  /* 0x5f400000f01f7fae */ /* 0x0003e8000c921844 */
[----:B------:R1:W-:Y:S04]  /*16a60*/  LDGSTS.E [R31+0x5f600], [R244.64], !P1 ;  /* 0x5f600000f41f7fae */ /* 0x0003e8000c921844 */
[----:B------:R-:W4:Y:S04]  /*16a70*/  LDL.LU.64 R36, [R1+0x480] ;  /* 0x0004800001247983 */ /* 0x000f280000300a00 */
[----:B------:R1:W-:Y:S01]  /*16a80*/  LDGSTS.E [R20+0x41800], [R4.64], !P0 ;  /* 0x4180000004147fae */ /* 0x0003e2000c121844 */
[----:B---3--:R-:W-:Y:S01]  /*16a90*/  IMAD.WIDE R234, R242, 0x4, R14 ;  /* 0x00000004f2ea7825 */ /* 0x008fe200078e020e */
[----:B------:R-:W-:-:S02]  /*16aa0*/  IADD3 R0, R243, -0x88, RZ ;  /* 0xffffff78f3007810 */ /* 0x000fc40007ffe0ff */
[----:B------:R3:W-:Y:S01]  /*16ab0*/  LDGSTS.E [R20+0x41a00], [R2.64], !P0 ;  /* 0x41a0000002147fae */ /* 0x0007e2000c121844 */
[----:B-1----:R-:W-:Y:S01]  /*16ac0*/  IMAD.WIDE R4, R242, 0x4, R24 ;  /* 0x00000004f2047825 */ /* 0x002fe200078e0218 */
[----:B------:R-:W-:Y:S02]  /*16ad0*/  ISETP.GE.U32.AND P1, PT, R0, 0x7fffff39, PT ;  /* 0x7fffff390000780c */ /* 0x000fe40003f26070 */
[----:B------:R1:W-:Y:S04]  /*16ae0*/  LDGSTS.E [R20+0x41c00], [R236.64], !P0 ;  /* 0x41c00000ec147fae */ /* 0x0003e8000c121844 */
[----:B------:R-:W-:Y:S04]  /*16af0*/  STL [R1+0x1fb4], R4 ;  /* 0x001fb40401007387 */ /* 0x000fe80000100800 */
[----:B------:R1:W-:Y:S04]  /*16b00*/  STL [R1+0x1fa8], R5 ;  /* 0x001fa80501007387 */ /* 0x0003e80000100800 */
[----:B------:R-:W3:Y:S04]  /*16b10*/  LDL.LU.64 R14, [R1+0x4b8] ;  /* 0x0004b800010e7983 */ /* 0x000ee80000300a00 */
[----:B------:R-:W3:Y:S01]  /*16b20*/  LDL.LU.64 R30, [R1+0x4b0] ;  /* 0x0004b000011e7983 */ /* 0x000ee20000300a00 */
[----:B-----5:R-:W-:-:S03]  /*16b30*/  IMAD.WIDE R216, R242, 0x4, R18 ;  /* 0x00000004f2d87825 */ /* 0x020fc600078e0212 */
[----:B------:R-:W5:Y:S04]  /*16b40*/  LDL.LU.64 R24, [R1+0x4a8] ;  /* 0x0004a80001187983 */ /* 0x000f680000300a00 */
[----:B------:R1:W-:Y:S04]  /*16b50*/  LDGSTS.E [R20+0x41e00], [R214.64], !P0 ;  /* 0x41e00000d6147fae */ /* 0x0003e8000c121844 */
[----:B------:R-:W5:Y:S04]  /*16b60*/  LDL.LU.64 R18, [R1+0x4a0] ;  /* 0x0004a00001127983 */ /* 0x000f680000300a00 */
[----:B------:R1:W-:Y:S01]  /*16b70*/  LDGSTS.E [R20+0x43800], [R4.64], !P1 ;  /* 0x4380000004147fae */ /* 0x0003e2000c921844 */
[----:B--2---:R-:W-:-:S04]  /*16b80*/  IMAD.WIDE R218, R242, 0x4, R12 ;  /* 0x00000004f2da7825 */ /* 0x004fc800078e020c */
[----:B----4-:R-:W-:-:S04]  /*16b90*/  IMAD.WIDE R230, R242, 0x4, R8 ;  /* 0x00000004f2e67825 */ /* 0x010fc800078e0208 */
[C---:B------:R-:W-:Y:S01]  /*16ba0*/  IMAD.WIDE R220, R242.reuse, 0x4, R10 ;  /* 0x00000004f2dc7825 */ /* 0x040fe200078e020a */
        /* <DEDUP_REMOVED lines=9> */
[----:B------:R-:W4:Y:S04]  /*16c40*/  LDL.LU.64 R12, [R1+0x4c8] ;  /* 0x0004c800010c7983 */ /* 0x000f280000300a00 */
[----:B------:R-:W4:Y:S01]  /*16c50*/  LDL.LU.64 R10, [R1+0x4c0] ;  /* 0x0004c000010a7983 */ /* 0x000f220000300a00 */
[----:B------:R-:W-:-:S05]  /*16c60*/  IMAD.WIDE R232, R242, 0x4, R42 ;  /* 0x00000004f2e87825 */ /* 0x000fca00078e022a */
[----:B------:R1:W-:Y:S04]  /*16c70*/  LDGSTS.E [R20+0x43e00], [R232.64], !P1 ;  /* 0x43e00000e8147fae */ /* 0x0003e8000c921844 */
[----:B------:R1:W-:Y:S01]  /*16c80*/  LDGSTS.E [R20+0x45800], [R4.64], !P2 ;  /* 0x4580000004147fae */ /* 0x0003e2000d121844 */
[----:B---3--:R-:W-:-:S04]  /*16c90*/  IMAD.WIDE R228, R242, 0x4, R14 ;  /* 0x00000004f2e47825 */ /* 0x008fc800078e020e */
        /* <DEDUP_REMOVED lines=8> */
[----:B------:R-:W3:Y:S04]  /*16d20*/  LDL.LU.64 R14, [R1+0x4f8] ;  /* 0x0004f800010e7983 */ /* 0x000ee80000300a00 */
[----:B------:R-:W3:Y:S04]  /*16d30*/  LDL.LU.64 R48, [R1+0x4f0] ;  /* 0x0004f00001307983 */ /* 0x000ee80000300a00 */
[----:B------:R-:W3:Y:S04]  /*16d40*/  LDL.LU.64 R36, [R1+0x4e8] ;  /* 0x0004e80001247983 */ /* 0x000ee80000300a00 */
[----:B------:R-:W3:Y:S01]  /*16d50*/  LDL.LU.64 R30, [R1+0x4e0] ;  /* 0x0004e000011e7983 */ /* 0x000ee20000300a00 */
[----:B------:R-:W-:-:S03]  /*16d60*/  IADD3 R0, R243, -0x94, RZ ;  /* 0xffffff6cf3007810 */ /* 0x000fc60007ffe0ff */
[----:B------:R1:W-:Y:S01]  /*16d70*/  LDGSTS.E [R20+0x45e00], [R220.64], !P2 ;  /* 0x45e00000dc147fae */ /* 0x0003e2000d121844 */
[----:B------:R-:W-:-:S03]  /*16d80*/  ISETP.GE.U32.AND P1, PT, R0, 0x7fffff2d, PT ;  /* 0x7fffff2d0000780c */ /* 0x000fc60003f26070 */
[----:B------:R1:W-:Y:S01]  /*16d90*/  LDGSTS.E [R20+0x47800], [R4.64], !P0 ;  /* 0x4780000004147fae */ /* 0x0003e2000c121844 */
[----:B-----5:R-:W-:-:S03]  /*16da0*/  IMAD.WIDE R224, R242, 0x4, R24 ;  /* 0x00000004f2e07825 */ /* 0x020fc600078e0218 */
[----:B------:R5:W-:Y:S04]  /*16db0*/  LDGSTS.E [R20+0x47a00], [R228.64], !P0 ;  /* 0x47a00000e4147fae */ /* 0x000be8000c121844 */
[----:B------:R5:W-:Y:S01]  /*16dc0*/  LDGSTS.E [R20+0x47c00], [R222.64], !P0 ;  /* 0x47c00000de147fae */ /* 0x000be2000c121844 */
[----:B-1----:R-:W-:-:S03]  /*16dd0*/  IMAD.WIDE R4, R242, 0x4, R18 ;  /* 0x00000004f2047825 */ /* 0x002fc600078e0212 */
[----:B------:R5:W-:Y:S04]  /*16de0*/  LDGSTS.E [R20+0x47e00], [R224.64], !P0 ;  /* 0x47e00000e0147fae */ /* 0x000be8000c121844 */
[----:B------:R-:W-:Y:S04]  /*16df0*/  STL [R1+0x1f9c], R4 ;  /* 0x001f9c0401007387 */ /* 0x000fe80000100800 */
[----:B------:R1:W-:Y:S04]  /*16e00*/  STL [R1+0x1f90], R5 ;  /* 0x001f900501007387 */ /* 0x0003e80000100800 */
[----:B------:R-:W5:Y:S04]  /*16e10*/  LDL.LU.64 R24, [R1+0x538] ;  /* 0x0005380001187983 */ /* 0x000f680000300a00 */
[----:B------:R1:W-:Y:S01]  /*16e20*/  LDGSTS.E [R20+0x49800], [R4.64], !P1 ;  /* 0x4980000004147fae */ /* 0x0003e2000c921844 */
[----:B--2---:R-:W-:-:S03]  /*16e30*/  IMAD.WIDE R6, R242, 0x4, R8 ;  /* 0x00000004f2067825 */ /* 0x004fc600078e0208 */
[----:B------:R-:W2:Y:S01]  /*16e40*/  LDL.LU.64 R8, [R1+0x530] ;  /* 0x0005300001087983 */ /* 0x000ea20000300a00 */
[----:B----4-:R-:W-:-:S03]  /*16e50*/  IMAD.WIDE R2, R242, 0x4, R12 ;  /* 0x00000004f2027825 */ /* 0x010fc600078e020c */
[----:B------:R4:W-:Y:S01]  /*16e60*/  STL.64 [R1+0x18], R6 ;  /* 0x0000180601007387 */ /* 0x0009e20000100a00 */
[----:B-1----:R-:W-:-:S03]  /*16e70*/  IMAD.WIDE R4, R242, 0x4, R10 ;  /* 0x00000004f2047825 */ /* 0x002fc600078e020a */
[----:B------:R-:W2:Y:S04]  /*16e80*/  LDL.LU.64 R10, [R1+0x528] ;  /* 0x00052800010a7983 */ /* 0x000ea80000300a00 */
[----:B------:R-:W2:Y:S04]  /*16e90*/  LDL.LU.64 R12, [R1+0x520] ;  /* 0x00052000010c7983 */ /* 0x000ea80000300a00 */
[----:B------:R-:W-:Y:S04]  /*16ea0*/  STL [R1+0x1f94], R4 ;  /* 0x001f940401007387 */ /* 0x000fe80000100800 */
[----:B------:R1:W-:Y:S04]  /*16eb0*/  STL [R1+0x1f88], R5 ;  /* 0x001f880501007387 */ /* 0x0003e80000100800 */
[----:B------:R-:W2:Y:S01]  /*16ec0*/  LDL.LU.64 R42, [R1+0x558] ;  /* 0x00055800012a7983 */ /* 0x000ea20000300a00 */
[----:B------:R-:W-:-:S05]  /*16ed0*/  IMAD.WIDE R226, R242, 0x4, R16 ;  /* 0x00000004f2e27825 */ /* 0x000fca00078e0210 */
[----:B------:R1:W-:Y:S04]  /*16ee0*/  LDGSTS.E [R20+0x49a00], [R226.64], !P1 ;  /* 0x49a00000e2147fae */ /* 0x0003e8000c921844 */
[----:B------:R4:W-:Y:S01]  /*16ef0*/  LDGSTS.E [R20+0x49c00], [R6.64], !P1 ;  /* 0x49c0000006147fae */ /* 0x0009e2000c921844 */
[----:B------:R-:W-:-:S03]  /*16f00*/  IADD3 R0, R243, -0x98, RZ ;  /* 0xffffff68f3007810 */ /* 0x000fc60007ffe0ff */
[----:B------:R1:W-:Y:S01]  /*16f10*/  LDGSTS.E [R20+0x49e00], [R2.64], !P1 ;  /* 0x49e0000002147fae */ /* 0x0003e2000c921844 */
[----:B---3--:R-:W-:-:S03]  /*16f20*/  IMAD.WIDE R246, R242, 0x4, R14 ;  /* 0x00000004f2f67825 */ /* 0x008fc600078e020e */
[----:B------:R-:W3:Y:S04]  /*16f30*/  LDL.LU.64 R14, [R1+0x550] ;  /* 0x00055000010e7983 */ /* 0x000ee80000300a00 */
[----:B------:R-:W3:Y:S04]  /*16f40*/  LDL.LU.64 R16, [R1+0x548] ;  /* 0x0005480001107983 */ /* 0x000ee80000300a00 */
[----:B------:R-:W3:Y:S01]  /*16f50*/  LDL.LU.64 R18, [R1+0x540] ;  /* 0x0005400001127983 */ /* 0x000ee20000300a00 */
[----:B----4-:R-:W-:-:S05]  /*16f60*/  IMAD.WIDE R6, R242, 0x4, R30 ;  /* 0x00000004f2067825 */ /* 0x010fca00078e021e */
[----:B------:R-:W-:Y:S04]  /*16f70*/  STL [R1+0x1f8c], R6 ;  /* 0x001f8c0601007387 */ /* 0x000fe80000100800 */
[----:B------:R5:W-:Y:S04]  /*16f80*/  STL [R1+0x1f80], R7 ;  /* 0x001f800701007387 */ /* 0x000be80000100800 */
[----:B------:R-:W4:Y:S01]  /*16f90*/  LDL.LU.64 R60, [R1+0x578] ;  /* 0x00057800013c7983 */ /* 0x000f220000300a00 */
[----:B------:R-:W-:Y:S02]  /*16fa0*/  ISETP.GE.U32.AND P0, PT, R0, 0x7fffff29, PT ;  /* 0x7fffff290000780c */ /* 0x000fe40003f06070 */
[----:B------:R-:W-:-:S04]  /*16fb0*/  IADD3 R0, R243, -0x9c, RZ ;  /* 0xffffff64f3007810 */ /* 0x000fc80007ffe0ff */
[----:B------:R-:W-:Y:S01]  /*16fc0*/  ISETP.GE.U32.AND P2, PT, R0, 0x7fffff25, PT ;  /* 0x7fffff250000780c */ /* 0x000fe20003f46070 */
[----:B------:R-:W-:-:S06]  /*16fd0*/  IMAD.WIDE R248, R242, 0x4, R48 ;  /* 0x00000004f2f87825 */ /* 0x000fcc00078e0230 */
[----:B------:R1:W-:Y:S04]  /*16fe0*/  LDGSTS.E [R20+0x4b800], [R4.64], !P0 ;  /* 0x4b80000004147fae */ /* 0x0003e8000c121844 */
[----:B------:R2:W-:Y:S04]  /*16ff0*/  LDGSTS.E [R20+0x4ba00], [R246.64], !P0 ;  /* 0x4ba00000f6147fae */ /* 0x0005e8000c121844 */
[----:B------:R2:W-:Y:S01]  /*17000*/  LDGSTS.E [R20+0x4bc00], [R248.64], !P0 ;  /* 0x4bc00000f8147fae */ /* 0x0005e2000c121844 */
[----:B-1----:R-:W-:-:S05]  /*17010*/  IMAD.WIDE R4, R242, 0x4, R36 ;  /* 0x00000004f2047825 */ /* 0x002fca00078e0224 */
[----:B------:R1:W-:Y:S04]  /*17020*/  LDGSTS.E [R20+0x4be00], [R4.64], !P0 ;  /* 0x4be0000004147fae */ /* 0x0003e8000c121844 */
[----:B------:R5:W-:Y:S01]  /*17030*/  LDGSTS.E [R20+0x4d800], [R6.64], !P2 ;  /* 0x4d80000006147fae */ /* 0x000be2000d121844 */
[----:B------:R-:W-:Y:S01]  /*17040*/  IADD3 R0, R243, -0xa0, RZ ;  /* 0xffffff60f3007810 */ /* 0x000fe20007ffe0ff */
[----:B-----5:R-:W-:Y:S02]  /*17050*/  IMAD.WIDE R6, R242, 0x4, R24 ;  /* 0x00000004f2067825 */ /* 0x020fe400078e0218 */
[----:B------:R-:W4:Y:S04]  /*17060*/  LDL.LU.64 R24, [R1+0x570] ;  /* 0x0005700001187983 */ /* 0x000f280000300a00 */
[----:B------:R-:W4:Y:S04]  /*17070*/  LDL.LU.64 R30, [R1+0x568] ;  /* 0x00056800011e7983 */ /* 0x000f280000300a00 */
[----:B------:R-:W4:Y:S01]  /*17080*/  LDL.LU.64 R36, [R1+0x560] ;  /* 0x0005600001247983 */ /* 0x000f220000300a00 */
[----:B------:R-:W-:-:S03]  /*17090*/  ISETP.GE.U32.AND P0, PT, R0, 0x7fffff21, PT ;  /* 0x7fffff210000780c */ /* 0x000fc60003f06070 */
[----:B------:R1:W-:Y:S01]  /*170a0*/  LDGSTS.E [R20+0x4da00], [R6.64], !P2 ;  /* 0x4da0000006147fae */ /* 0x0003e2000d121844 */
[----:B--2---:R-:W-:-:S05]  /*170b0*/  IMAD.WIDE R8, R242, 0x4, R8 ;  /* 0x00000004f2087825 */ /* 0x004fca00078e0208 */
[----:B------:R1:W-:Y:S01]  /*170c0*/  LDGSTS.E [R20+0x4dc00], [R8.64], !P2 ;  /* 0x4dc0000008147fae */ /* 0x0003e2000d121844 */
[----:B------:R-:W-:-:S05]  /*170d0*/  IMAD.WIDE R12, R242, 0x4, R12 ;  /* 0x00000004f20c7825 */ /* 0x000fca00078e020c */
[----:B------:R-:W-:Y:S04]  /*170e0*/  STL [R1+0x1f84], R12 ;  /* 0x001f840c01007387 */ /* 0x000fe80000100800 */
[----:B------:R2:W-:Y:S01]  /*170f0*/  STL [R1+0x1f78], R13 ;  /* 0x001f780d01007387 */ /* 0x0005e20000100800 */
[----:B------:R-:W-:-:S03]  /*17100*/  IMAD.WIDE R10, R242, 0x4, R10 ;  /* 0x00000004f20a7825 */ /* 0x000fc600078e020a */
[----:B------:R-:W5:Y:S04]  /*17110*/  LDL.LU.64 R90, [R1+0x598] ;  /* 0x00059800015a7983 */ /* 0x000f680000300a00 */
[----:B------:R1:W-:Y:S04]  /*17120*/  LDGSTS.E [R20+0x4de00], [R10.64], !P2 ;  /* 0x4de000000a147fae */ /* 0x0003e8000d121844 */
[----:B------:R2:W-:Y:S02]  /*17130*/  LDGSTS.E [R20+0x4f800], [R12.64], !P0 ;  /* 0x4f8000000c147fae */ /* 0x0005e4000c121844 */
[----:B--2---:R-:W-:-:S02]  /*17140*/  IMAD.WIDE R12, R242, 0x4, R42 ;  /* 0x00000004f20c7825 */ /* 0x004fc400078e022a */
[----:B------:R-:W2:Y:S04]  /*17150*/  LDL.LU.64 R42, [R1+0x590] ;  /* 0x00059000012a7983 */ /* 0x000ea80000300a00 */
[----:B------:R-:W2:Y:S04]  /*17160*/  LDL.LU.64 R48, [R1+0x588] ;  /* 0x0005880001307983 */ /* 0x000ea80000300a00 */
[----:B------:R-:W2:Y:S01]  /*17170*/  LDL.LU.64 R54, [R1+0x580] ;  /* 0x0005800001367983 */ /* 0x000ea20000300a00 */
[----:B------:R-:W-:-:S03]  /*17180*/  IADD3 R0, R243, -0xa4, RZ ;  /* 0xffffff5cf3007810 */ /* 0x000fc60007ffe0ff */
[----:B------:R1:W-:Y:S01]  /*17190*/  LDGSTS.E [R20+0x4fa00], [R12.64], !P0 ;  /* 0x4fa000000c147fae */ /* 0x0003e2000c121844 */
[----:B------:R-:W-:Y:S01]  /*171a0*/  ISETP.GE.U32.AND P1, PT, R0, 0x7fffff1d, PT ;  /* 0x7fffff1d0000780c */ /* 0x000fe20003f26070 */
[----:B---3--:R-:W-:-:S04]  /*171b0*/  IMAD.WIDE R14, R242, 0x4, R14 ;  /* 0x00000004f20e7825 */ /* 0x008fc800078e020e */
[C---:B------:R-:W-:Y:S01]  /*171c0*/  IMAD.WIDE R16, R242.reuse, 0x4, R16 ;  /* 0x00000004f2107825 */ /* 0x040fe200078e0210 */
[----:B------:R1:W-:Y:S03]  /*171d0*/  LDGSTS.E [R20+0x4fc00], [R14.64], !P0 ;  /* 0x4fc000000e147fae */ /* 0x0003e6000c121844 */
[C---:B------:R-:W-:Y:S01]  /*171e0*/  IMAD.WIDE R18, R242.reuse, 0x4, R18 ;  /* 0x00000004f2127825 */ /* 0x040fe200078e0212 */
[----:B------:R1:W-:Y:S04]  /*171f0*/  LDGSTS.E [R20+0x4fe00], [R16.64], !P0 ;  /* 0x4fe0000010147fae */ /* 0x0003e8000c121844 */
[----:B------:R-:W-:Y:S04]  /*17200*/  STL [R1+0x1f7c], R18 ;  /* 0x001f7c1201007387 */ /* 0x000fe80000100800 */
[----:B------:R4:W-:Y:S04]  /*17210*/  LDGSTS.E [R20+0x51800], [R18.64], !P1 ;  /* 0x5180000012147fae */ /* 0x0009e8000c921844 */
[----:B------:R4:W-:Y:S04]  /*17220*/  STL [R1+0x1f70], R19 ;  /* 0x001f701301007387 */ /* 0x0009e80000100800 */
[----:B------:R-:W3:Y:S01]  /*17230*/  LDL.LU.64 R96, [R1+0x5b8] ;  /* 0x0005b80001607983 */ /* 0x000ee20000300a00 */
[----:B----4-:R-:W-:-:S03]  /*17240*/  IMAD.WIDE R18, R242, 0x4, R60 ;  /* 0x00000004f2127825 */ /* 0x010fc600078e023c */
[----:B------:R-:W4:Y:S04]  /*17250*/  LDL.LU.64 R60, [R1+0x5b0] ;  /* 0x0005b000013c7983 */ /* 0x000f280000300a00 */
[----:B------:R-:W4:Y:S04]  /*17260*/  LDL.LU.64 R66, [R1+0x5a8] ;  /* 0x0005a80001427983 */ /* 0x000f280000300a00 */
[----:B------:R-:W4:Y:S01]  /*17270*/  LDL.LU.64 R72, [R1+0x5a0] ;  /* 0x0005a00001487983 */ /* 0x000f220000300a00 */
[----:B------:R-:W-:-:S03]  /*17280*/  IADD3 R0, R243, -0xa8, RZ ;  /* 0xffffff58f3007810 */ /* 0x000fc60007ffe0ff */
[----:B------:R1:W-:Y:S01]  /*17290*/  LDGSTS.E [R20+0x51a00], [R18.64], !P1 ;  /* 0x51a0000012147fae */ /* 0x0003e2000c921844 */
[----:B------:R-:W-:Y:S01]  /*172a0*/  ISETP.GE.U32.AND P0, PT, R0, 0x7fffff19, PT ;  /* 0x7fffff190000780c */ /* 0x000fe20003f06070 */
[----:B------:R-:W-:-:S04]  /*172b0*/  IMAD.WIDE R24, R242, 0x4, R24 ;  /* 0x00000004f2187825 */ /* 0x000fc800078e0218 */
[C---:B------:R-:W-:Y:S01]  /*172c0*/  IMAD.WIDE R30, R242.reuse, 0x4, R30 ;  /* 0x00000004f21e7825 */ /* 0x040fe200078e021e */
[----:B------:R1:W-:Y:S03]  /*172d0*/  LDGSTS.E [R20+0x51c00], [R24.64], !P1 ;  /* 0x51c0000018147fae */ /* 0x0003e6000c921844 */
[C---:B------:R-:W-:Y:S01]  /*172e0*/  IMAD.WIDE R36, R242.reuse, 0x4, R36 ;  /* 0x00000004f2247825 */ /* 0x040fe200078e0224 */
[----:B------:R1:W-:Y:S04]  /*172f0*/  LDGSTS.E [R20+0x51e00], [R30.64], !P1 ;  /* 0x51e000001e147fae */ /* 0x0003e8000c921844 */
[----:B------:R-:W-:Y:S04]  /*17300*/  STL [R1+0x1f74], R36 ;  /* 0x001f742401007387 */ /* 0x000fe80000100800 */
[----:B------:R5:W-:Y:S04]  /*17310*/  STL [R1+0x1f68], R37 ;  /* 0x001f682501007387 */ /* 0x000be80000100800 */
[----:B------:R-:W4:Y:S04]  /*17320*/  LDL.LU.64 R26, [R1+0x610] ;  /* 0x00061000011a7983 */ /* 0x000f280000300a00 */
[----:B------:R-:W4:Y:S04]  /*17330*/  LDL.LU.64 R78, [R1+0x5f8] ;  /* 0x0005f800014e7983 */ /* 0x000f280000300a00 */
[----:B------:R-:W4:Y:S04]  /*17340*/  LDL.LU.64 R84, [R1+0x5f0] ;  /* 0x0005f00001547983 */ /* 0x000f280000300a00 */
[----:B------:R5:W-:Y:S02]  /*17350*/  LDGSTS.E [R20+0x53800], [R36.64], !P0 ;  /* 0x5380000024147fae */ /* 0x000be4000c121844 */
[----:B-----5:R-:W-:-:S02]  /*17360*/  IMAD.WIDE R36, R242, 0x4, R90 ;  /* 0x00000004f2247825 */ /* 0x020fc400078e025a */
[----:B------:R-:W5:Y:S02]  /*17370*/  LDL.LU.64 R90, [R1+0x5d8] ;  /* 0x0005d800015a7983 */ /* 0x000f640000300a00 */
[----:B--2---:R-:W-:Y:S01]  /*17380*/  IMAD.WIDE R54, R242, 0x4, R54 ;  /* 0x00000004f2367825 */ /* 0x004fe200078e0236 */
[----:B------:R-:W-:Y:S01]  /*17390*/  IADD3 R0, R243, -0xac, RZ ;  /* 0xffffff54f3007810 */ /* 0x000fe20007ffe0ff */
[----:B------:R1:W-:Y:S04]  /*173a0*/  LDGSTS.E [R20+0x53a00], [R36.64], !P0 ;  /* 0x53a0000024147fae */ /* 0x0003e8000c121844 */
[----:B------:R-:W-:Y:S04]  /*173b0*/  STL [R1+0x1f6c], R54 ;  /* 0x001f6c3601007387 */ /* 0x000fe80000100800 */
[----:B------:R3:W-:Y:S04]  /*173c0*/  STL [R1+0x1f60], R55 ;  /* 0x001f603701007387 */ /* 0x0007e80000100800 */
[----:B------:R-:W2:Y:S01]  /*173d0*/  LDL.LU.64 R22, [R1+0x638] ;  /* 0x0006380001167983 */ /* 0x000ea20000300a00 */
[----:B------:R-:W-:Y:S01]  /*173e0*/  ISETP.GE.U32.AND P2, PT, R0, 0x7fffff15, PT ;  /* 0x7fffff150000780c */ /* 0x000fe20003f46070 */
[----:B------:R-:W-:-:S04]  /*173f0*/  IMAD.WIDE R42, R242, 0x4, R42 ;  /* 0x00000004f22a7825 */ /* 0x000fc800078e022a */
[C---:B------:R-:W-:Y:S01]  /*17400*/  IMAD.WIDE R48, R242.reuse, 0x4, R48 ;  /* 0x00000004f2307825 */ /* 0x040fe200078e0230 */
[----:B------:R1:W-:Y:S04]  /*17410*/  LDGSTS.E [R20+0x53c00], [R42.64], !P0 ;  /* 0x53c000002a147fae */ /* 0x0003e8000c121844 */
[----:B------:R1:W-:Y:S04]  /*17420*/  LDGSTS.E [R20+0x53e00], [R48.64], !P0 ;  /* 0x53e0000030147fae */ /* 0x0003e8000c121844 */
[----:B------:R3:W-:Y:S02]  /*17430*/  LDGSTS.E [R20+0x55800], [R54.64], !P2 ;  /* 0x5580000036147fae */ /* 0x0007e4000d121844 */
[----:B---3--:R-:W-:-:S02]  /*17440*/  IMAD.WIDE R54, R242, 0x4, R96 ;  /* 0x00000004f2367825 */ /* 0x008fc400078e0260 */
[----:B------:R-:W3:Y:S04]  /*17450*/  LDL.LU.64 R96, [R1+0x630] ;  /* 0x0006300001607983 */ /* 0x000ee80000300a00 */
[----:B------:R-:W3:Y:S01]  /*17460*/  LDL.LU.64 R102, [R1+0x618] ;  /* 0x0006180001667983 */ /* 0x000ee20000300a00 */
[----:B----4-:R-:W-:Y:S01]  /*17470*/  IMAD.WIDE R72, R242, 0x4, R72 ;  /* 0x00000004f2487825 */ /* 0x010fe200078e0248 */
[----:B------:R-:W-:Y:S02]  /*17480*/  IADD3 R0, R243, -0xb0, RZ ;  /* 0xffffff50f3007810 */ /* 0x000fe40007ffe0ff */
[----:B------:R-:W4:Y:S04]  /*17490*/  S2R R21, SR_TID.X ;  /* 0x0000000000157919 */ /* 0x000f280000002100 */
[----:B------:R-:W-:Y:S04]  /*174a0*/  STL [R1+0x1f64], R72 ;  /* 0x001f644801007387 */ /* 0x000fe80000100800 */
[----:B------:R1:W-:Y:S04]  /*174b0*/  STL [R1+0x1f58], R73 ;  /* 0x001f584901007387 */ /* 0x0003e80000100800 */
[----:B------:R-:W3:Y:S04]  /*174c0*/  LDL.LU.64 R44, [R1+0x1d8] ;  /* 0x0001d800012c7983 */ /* 0x000ee80000300a00 */
[----:B------:R-:W3:Y:S04]  /*174d0*/  LDL.LU.64 R34, [R1+0x1f0] ;  /* 0x0001f00001227983 */ /* 0x000ee80000300a00 */
[----:B------:R-:W3:Y:S01]  /*174e0*/  LDL.LU.64 R32, [R1+0x1e8] ;  /* 0x0001e80001207983 */ /* 0x000ee20000300a00 */
[----:B------:R-:W-:Y:S01]  /*174f0*/  ISETP.GE.U32.AND P0, PT, R0, 0x7fffff11, PT ;  /* 0x7fffff110000780c */ /* 0x000fe20003f06070 */
[----:B------:R-:W-:-:S02]  /*17500*/  IMAD.WIDE R60, R242, 0x4, R60 ;  /* 0x00000004f23c7825 */ /* 0x000fc400078e023c */
[----:B------:R-:W3:Y:S02]  /*17510*/  LDL.LU.64 R40, [R1+0x1e0] ;  /* 0x0001e00001287983 */ /* 0x000ee40000300a00 */
[----:B------:R-:W-:Y:S01]  /*17520*/  IMAD.WIDE R66, R242, 0x4, R66 ;  /* 0x00000004f2427825 */ /* 0x000fe200078e0242 */
[----:B------:R-:W-:Y:S01]  /*17530*/  IADD3 R0, R243, -0xb4, RZ ;  /* 0xffffff4cf3007810 */ /* 0x000fe20007ffe0ff */
[----:B------:R1:W-:Y:S04]  /*17540*/  LDGSTS.E [R20+0x55a00], [R54.64], !P2 ;  /* 0x55a0000036147fae */ /* 0x0003e8000d121844 */
[----:B------:R1:W-:Y:S01]  /*17550*/  LDGSTS.E [R20+0x55c00], [R60.64], !P2 ;  /* 0x55c000003c147fae */ /* 0x0003e2000d121844 */
[----:B------:R-:W-:-:S03]  /*17560*/  ISETP.GE.U32.AND P1, PT, R0, 0x7fffff0d, PT ;  /* 0x7fffff0d0000780c */ /* 0x000fc60003f26070 */
[----:B------:R1:W-:Y:S04]  /*17570*/  LDGSTS.E [R20+0x55e00], [R66.64], !P2 ;  /* 0x55e0000042147fae */ /* 0x0003e8000d121844 */
[----:B------:R1:W-:Y:S01]  /*17580*/  LDGSTS.E [R20+0x57800], [R72.64], !P0 ;  /* 0x5780000048147fae */ /* 0x0003e2000c121844 */
[----:B------:R-:W-:Y:S02]  /*17590*/  IADD3 R0, R243, -0xb8, RZ ;  /* 0xffffff48f3007810 */ /* 0x000fe40007ffe0ff */
[----:B----4-:R-:W-:Y:S01]  /*175a0*/  LOP3.LUT R21, R21, 0x7f, RZ, 0xc0, !PT ;  /* 0x0000007f15157812 */ /* 0x010fe200078ec0ff */
[----:B-1----:R-:W-:-:S04]  /*175b0*/  IMAD.WIDE R72, R242, 0x4, R26 ;  /* 0x00000004f2487825 */ /* 0x002fc800078e021a */
[C---:B------:R-:W-:Y:S01]  /*175c0*/  IMAD.WIDE R78, R242.reuse, 0x4, R78 ;  /* 0x00000004f24e7825 */ /* 0x040fe200078e024e */
[----:B------:R1:W-:Y:S03]  /*175d0*/  LDGSTS.E [R20+0x57a00], [R72.64], !P0 ;  /* 0x57a0000048147fae */ /* 0x0003e6000c121844 */
[----:B------:R-:W-:Y:S01]  /*175e0*/  IMAD.WIDE R84, R242, 0x4, R84 ;  /* 0x00000004f2547825 */ /* 0x000fe200078e0254 */
[----:B------:R1:W-:Y:S01]  /*175f0*/  LDGSTS.E [R20+0x57c00], [R78.64], !P0 ;  /* 0x57c000004e147fae */ /* 0x0003e2000c121844 */
[----:B------:R-:W-:-:S03]  /*17600*/  SHF.L.U32 R21, R21, 0x2, RZ ;  /* 0x0000000215157819 */ /* 0x000fc600000006ff */
[----:B------:R1:W-:Y:S01]  /*17610*/  LDGSTS.E [R20+0x57e00], [R84.64], !P0 ;  /* 0x57e0000054147fae */ /* 0x0003e2000c121844 */
[----:B------:R-:W-:Y:S02]  /*17620*/  ISETP.GE.U32.AND P0, PT, R0, 0x7fffff09, PT ;  /* 0x7fffff090000780c */ /* 0x000fe40003f06070 */
[----:B------:R-:W-:-:S04]  /*17630*/  IADD3 R0, R243, -0xbc, RZ ;  /* 0xffffff44f3007810 */ /* 0x000fc80007ffe0ff */
[----:B------:R-:W-:Y:S02]  /*17640*/  ISETP.GE.U32.AND P2, PT, R0, 0x7fffff05, PT ;  /* 0x7fffff050000780c */ /* 0x000fe40003f46070 */
[----:B------:R-:W-:Y:S01]  /*17650*/  LOP3.LUT R0, R21, 0x60, RZ, 0x3c, !PT ;  /* 0x0000006015007812 */ /* 0x000fe200078e3cff */
[----:B-----5:R-:W-:-:S05]  /*17660*/  IMAD.WIDE R90, R242, 0x4, R90 ;  /* 0x00000004f25a7825 */ /* 0x020fca00078e025a */
[----:B------:R-:W-:Y:S04]  /*17670*/  STL [R1+0x1f5c], R90 ;  /* 0x001f5c5a01007387 */ /* 0x000fe80000100800 */
[----:B------:R1:W-:Y:S04]  /*17680*/  LDGSTS.E [R20+0x59800], [R90.64], !P1 ;  /* 0x598000005a147fae */ /* 0x0003e8000c921844 */
[----:B------:R2:W-:Y:S04]  /*17690*/  STL [R1+0x1f54], R91 ;  /* 0x001f545b01007387 */ /* 0x0005e80000100800 */
[----:B-1----:R-:W4:Y:S04]  /*176a0*/  LDL.LU.64 R20, [R1+0x210] ;  /* 0x0002100001147983 */ /* 0x002f280000300a00 */
[----:B------:R-:W5:Y:S04]  /*176b0*/  LDL.LU.64 R28, [R1+0x208] ;  /* 0x00020800011c7983 */ /* 0x000f680000300a00 */
[----:B------:R-:W5:Y:S01]  /*176c0*/  LDL.LU.64 R26, [R1+0x200] ;  /* 0x00020000011a7983 */ /* 0x000f620000300a00 */
[----:B--2---:R-:W-:-:S03]  /*176d0*/  IMAD.WIDE R90, R242, 0x4, R22 ;  /* 0x00000004f25a7825 */ /* 0x004fc600078e0216 */
[----:B------:R-:W2:Y:S01]  /*176e0*/  LDL.LU.64 R22, [R1+0x1f8] ;  /* 0x0001f80001167983 */ /* 0x000ea20000300a00 */
[----:B------:R-:W-:-:S03]  /*176f0*/  IMAD.WIDE R108, R242, 0x4, R108 ;  /* 0x00000004f26c7825 */ /* 0x000fc600078e026c */
[----:B------:R1:W-:Y:S04]  /*17700*/  LDGSTS.E [R0+0x59a00], [R90.64], !P1 ;  /* 0x59a000005a007fae */ /* 0x0003e8000c921844 */
[----:B------:R-:W-:Y:S04]  /*17710*/  STL [R1+0x1f50], R108 ;  /* 0x001f506c01007387 */ /* 0x000fe80000100800 */
[----:B------:R1:W-:Y:S04]  /*17720*/  STL [R1+0x1f4c], R109 ;  /* 0x001f4c6d01007387 */ /* 0x0003e80000100800 */
[----:B------:R-:W2:Y:S01]  /*17730*/  LDL.LU.64 R56, [R1+0x1a0] ;  /* 0x0001a00001387983 */ /* 0x000ea20000300a00 */
[----:B---3--:R-:W-:-:S04]  /*17740*/  IMAD.WIDE R96, R242, 0x4, R96 ;  /* 0x00000004f2607825 */ /* 0x008fc800078e0260 */
[C---:B------:R-:W-:Y:S01]  /*17750*/  IMAD.WIDE R102, R242.reuse, 0x4, R102 ;  /* 0x00000004f2667825 */ /* 0x040fe200078e0266 */
[----:B------:R3:W-:Y:S04]  /*17760*/  LDGSTS.E [R0+0x59c00], [R96.64], !P1 ;  /* 0x59c0000060007fae */ /* 0x0007e8000c921844 */
[----:B------:R3:W-:Y:S04]  /*17770*/  LDGSTS.E [R0+0x59e00], [R102.64], !P1 ;  /* 0x59e0000066007fae */ /* 0x0007e8000c921844 */
[----:B------:R1:W-:Y:S01]  /*17780*/  LDGSTS.E [R0+0x5b800], [R108.64], !P0 ;  /* 0x5b8000006c007fae */ /* 0x0003e2000c121844 */
[----:B------:R-:W-:-:S04]  /*17790*/  IMAD.WIDE R34, R242, 0x4, R34 ;  /* 0x00000004f2227825 */ /* 0x000fc800078e0222 */
[C---:B------:R-:W-:Y:S01]  /*177a0*/  IMAD.WIDE R32, R242.reuse, 0x4, R32 ;  /* 0x00000004f2207825 */ /* 0x040fe200078e0220 */
[----:B------:R1:W-:Y:S04]  /*177b0*/  STL.64 [R1+0x218], R34 ;  /* 0x0002182201007387 */ /* 0x0003e80000100a00 */
[----:B------:R1:W-:Y:S04]  /*177c0*/  STL.64 [R1+0x1f0], R32 ;  /* 0x0001f02001007387 */ /* 0x0003e80000100a00 */
[----:B------:R-:W3:Y:S04]  /*177d0*/  LDL.LU.64 R52, [R1+0x198] ;  /* 0x0001980001347983 */ /* 0x000ee80000300a00 */
[----:B------:R-:W3:Y:S04]  /*177e0*/  LDL.LU.64 R50, [R1+0x190] ;  /* 0x0001900001327983 */ /* 0x000ee80000300a00 */
[----:B------:R-:W3:Y:S01]  /*177f0*/  LDL.LU.64 R46, [R1+0x158] ;  /* 0x00015800012e7983 */ /* 0x000ee20000300a00 */
[----:B-1----:R-:W-:-:S03]  /*17800*/  IMAD.WIDE R108, R242, 0x4, R44 ;  /* 0x00000004f26c7825 */ /* 0x002fc600078e022c */
[----:B------:R-:W3:Y:S01]  /*17810*/  LDL.LU.64 R44, [R1+0x150] ;  /* 0x00015000012c7983 */ /* 0x000ee20000300a00 */
[----:B------:R-:W-:Y:S01]  /*17820*/  IMAD.WIDE R250, R242, 0x4, R40 ;  /* 0x00000004f2fa7825 */ /* 0x000fe200078e0228 */
[----:B------:R-:W-:Y:S02]  /*17830*/  IADD3 R38, R243, -0xc0, RZ ;  /* 0xffffff40f3267810 */ /* 0x000fe40007ffe0ff */
[----:B------:R-:W3:Y:S02]  /*17840*/  LDL.LU.64 R40, [R1+0x148] ;  /* 0x0001480001287983 */ /* 0x000ee40000300a00 */
[----:B------:R-:W-:Y:S02]  /*17850*/  ISETP.GE.U32.AND P1, PT, R38, 0x7fffff01, PT ;  /* 0x7fffff012600780c */ /* 0x000fe40003f26070 */
[----:B------:R-:W-:Y:S04]  /*17860*/  STL [R1+0x1f48], R250 ;  /* 0x001f48fa01007387 */ /* 0x000fe80000100800 */
[----:B------:R-:W3:Y:S04]  /*17870*/  LDL.LU.64 R38, [R1+0xc8] ;  /* 0x0000c80001267983 */ /* 0x000ee80000300a00 */
[----:B------:R3:W-:Y:S04]  /*17880*/  LDGSTS.E [R0+0x5ba00], [R108.64], !P0 ;  /* 0x5ba000006c007fae */ /* 0x0007e8000c121844 */
[----:B------:R1:W-:Y:S04]  /*17890*/  LDGSTS.E [R0+0x5bc00], [R34.64], !P0 ;  /* 0x5bc0000022007fae */ /* 0x0003e8000c121844 */
[----:B------:R2:W-:Y:S04]  /*178a0*/  STL [R1+0x1f44], R251 ;  /* 0x001f44fb01007387 */ /* 0x0005e80000100800 */
[----:B------:R1:W-:Y:S04]  /*178b0*/  LDGSTS.E [R0+0x5be00], [R32.64], !P0 ;  /* 0x5be0000020007fae */ /* 0x0003e8000c121844 */
[----:B-1----:R-:W3:Y:S04]  /*178c0*/  LDL.LU.64 R34, [R1+0xc0] ;  /* 0x0000c00001227983 */ /* 0x002ee80000300a00 */
[----:B------:R2:W-:Y:S04]  /*178d0*/  LDGSTS.E [R0+0x5d800], [R250.64], !P2 ;  /* 0x5d800000fa007fae */ /* 0x0005e8000d121844 */
[----:B------:R-:W3:Y:S01]  /*178e0*/  LDL.LU.64 R32, [R1+0xb8] ;  /* 0x0000b80001207983 */ /* 0x000ee20000300a00 */
[----:B----4-:R-:W-:-:S04]  /*178f0*/  IMAD.WIDE R20, R242, 0x4, R20 ;  /* 0x00000004f2147825 */ /* 0x010fc800078e0214 */
[C---:B-----5:R-:W-:Y:S01]  /*17900*/  IMAD.WIDE R62, R242.reuse, 0x4, R28 ;  /* 0x00000004f23e7825 */ /* 0x060fe200078e021c */
[----:B------:R1:W-:Y:S04]  /*17910*/  LDGSTS.E [R0+0x5da00], [R20.64], !P2 ;  /* 0x5da0000014007fae */ /* 0x0003e8000d121844 */
[----:B------:R-:W4:Y:S01]  /*17920*/  LDL.LU.64 R28, [R1+0x68] ;  /* 0x00006800011c7983 */ /* 0x000f220000300a00 */
[----:B------:R-:W-:-:S03]  /*17930*/  IMAD.WIDE R58, R242, 0x4, R26 ;  /* 0x00000004f23a7825 */ /* 0x000fc600078e021a */
[----:B------:R1:W-:Y:S04]  /*17940*/  STL.64 [R1+0x1e8], R20 ;  /* 0x0001e81401007387 */ /* 0x0003e80000100a00 */
[----:B------:R-:W5:Y:S04]  /*17950*/  LDL.LU.64 R26, [R1+0x60] ;  /* 0x00006000011a7983 */ /* 0x000f680000300a00 */
[----:B------:R1:W-:Y:S01]  /*17960*/  STL.64 [R1+0x1e0], R62 ;  /* 0x0001e03e01007387 */ /* 0x0003e20000100a00 */
[----:B--2---:R-:W-:-:S03]  /*17970*/  IMAD.WIDE R250, R242, 0x4, R22 ;  /* 0x00000004f2fa7825 */ /* 0x004fc600078e0216 */
[----:B------:R-:W2:Y:S04]  /*17980*/  LDL.LU.64 R22, [R1+0x58] ;  /* 0x0000580001167983 */ /* 0x000ea80000300a00 */
[----:B------:R3:W-:Y:S04]  /*17990*/  STL.64 [R1+0x1d8], R58 ;  /* 0x0001d83a01007387 */ /* 0x0007e80000100a00 */
[----:B-1----:R-:W2:Y:S04]  /*179a0*/  LDL.LU.64 R20, [R1+0x8] ;  /* 0x0000080001147983 */ /* 0x002ea80000300a00 */
[----:B------:R1:W-:Y:S04]  /*179b0*/  LDGSTS.E [R0+0x5dc00], [R62.64], !P2 ;  /* 0x5dc000003e007fae */ /* 0x0003e8000d121844 */
[----:B------:R3:W-:Y:S04]  /*179c0*/  LDGSTS.E [R0+0x5de00], [R58.64], !P2 ;  /* 0x5de000003a007fae */ /* 0x0007e8000d121844 */
[----:B------:R3:W-:Y:S04]  /*179d0*/  LDGSTS.E [R0+0x5f800], [R250.64], !P1 ;  /* 0x5f800000fa007fae */ /* 0x0007e8000c921844 */
[----:B-1----:R-:W2:Y:S04]  /*179e0*/  LDL.LU.64 R62, [R1+0x2258] ;  /* 0x00225800013e7983 */ /* 0x002ea80000300a00 */
[----:B---3--:R-:W3:Y:S04]  /*179f0*/  LDL.LU.64 R58, [R1+0x2250] ;  /* 0x00225000013a7983 */ /* 0x008ee80000300a00 */
[----:B------:R-:W-:Y:S01]  /*17a00*/  STL [R1+0x1f40], R250 ;  /* 0x001f40fa01007387 */ /* 0x000fe20000100800 */
[----:B------:R-:W-:-:S03]  /*17a10*/  IMAD.MOV.U32 R0, RZ, RZ, R57 ;  /* 0x000000ffff007224 */ /* 0x000fc600078e0039 */
[----:B------:R1:W-:Y:S04]  /*17a20*/  STL [R1+0x1f3c], R251 ;  /* 0x001f3cfb01007387 */ /* 0x0003e80000100800 */
[----:B-1----:R-:W3:Y:S04]  /*17a30*/  LDL.LU.64 R250, [R1] ;  /* 0x0000000001fa7983 */ /* 0x002ee80000300a00 */
[----:B------:R1:W-:Y:S04]  /*17a40*/  STL [R1+0x1f38], R56 ;  /* 0x001f383801007387 */ /* 0x0003e80000100800 */
[----:B-1----:R-:W3:Y:S04]  /*17a50*/  LDL.LU.64 R56, [R1+0x2248] ;  /* 0x0022480001387983 */ /* 0x002ee80000300a00 */
[----:B------:R-:W-:Y:S04]  /*17a60*/  STL [R1+0x1f34], R52 ;  /* 0x001f343401007387 */ /* 0x000fe80000100800 */
[----:B------:R1:W-:Y:S02]  /*17a70*/  STL [R1+0x1f30], R0 ;  /* 0x001f300001007387 */ /* 0x0003e40000100800 */
[----:B-1----:R-:W-:-:S02]  /*17a80*/  IMAD.MOV.U32 R0, RZ, RZ, R53 ;  /* 0x000000ffff007224 */ /* 0x002fc400078e0035 */
[----:B------:R-:W3:Y:S04]  /*17a90*/  LDL.LU.64 R52, [R1+0x2240] ;  /* 0x0022400001347983 */ /* 0x000ee80000300a00 */
[----:B------:R-:W-:Y:S04]  /*17aa0*/  STL [R1+0x1f2c], R50 ;  /* 0x001f2c3201007387 */ /* 0x000fe80000100800 */
[----:B------:R1:W-:Y:S02]  /*17ab0*/  STL [R1+0x1f28], R0 ;  /* 0x001f280001007387 */ /* 0x0003e40000100800 */
[----:B-1----:R-:W-:-:S02]  /*17ac0*/  IMAD.MOV.U32 R0, RZ, RZ, R51 ;  /* 0x000000ffff007224 */ /* 0x002fc400078e0033 */
[----:B------:R-:W3:Y:S04]  /*17ad0*/  LDL.LU.64 R50, [R1+0x2238] ;  /* 0x0022380001327983 */ /* 0x000ee80000300a00 */
[----:B------:R-:W-:Y:S04]  /*17ae0*/  STL [R1+0x1f24], R46 ;  /* 0x001f242e01007387 */ /* 0x000fe80000100800 */
[----:B------:R1:W-:Y:S02]  /*17af0*/  STL [R1+0x1f20], R0 ;  /* 0x001f200001007387 */ /* 0x0003e40000100800 */
[----:B-1----:R-:W-:-:S02]  /*17b00*/  MOV R0, R47 ;  /* 0x0000002f00007202 */ /* 0x002fc40000000f00 */
[----:B------:R-:W3:Y:S04]  /*17b10*/  LDL.LU.64 R46, [R1+0x2230] ;  /* 0x00223000012e7983 */ /* 0x000ee80000300a00 */
        /* <DEDUP_REMOVED lines=20> */
[----:B----4-:R-:W-:Y:S04]  /*17c60*/  STL [R1+0x1ef4], R28 ;  /* 0x001ef41c01007387 */ /* 0x010fe80000100800 */
[----:B------:R1:W-:Y:S02]  /*17c70*/  STL [R1+0x1ef0], R0 ;  /* 0x001ef00001007387 */ /* 0x0003e40000100800 */
[----:B-1----:R-:W-:-:S02]  /*17c80*/  IMAD.MOV.U32 R0, RZ, RZ, R29 ;  /* 0x000000ffff007224 */ /* 0x002fc400078e001d */
[----:B------:R-:W4:Y:S04]  /*17c90*/  LDL.LU.64 R28, [R1+0x2200] ;  /* 0x00220000011c7983 */ /* 0x000f280000300a00 */
[----:B-----5:R-:W-:Y:S04]  /*17ca0*/  STL [R1+0x1eec], R26 ;  /* 0x001eec1a01007387 */ /* 0x020fe80000100800 */
[----:B------:R1:W-:Y:S02]  /*17cb0*/  STL [R1+0x1ee8], R0 ;  /* 0x001ee80001007387 */ /* 0x0003e40000100800 */
[----:B-1----:R-:W-:-:S02]  /*17cc0*/  IMAD.MOV.U32 R0, RZ, RZ, R27 ;  /* 0x000000ffff007224 */ /* 0x002fc400078e001b */
[----:B------:R-:W5:Y:S04]  /*17cd0*/  LDL.LU.64 R26, [R1+0x21f8] ;  /* 0x0021f800011a7983 */ /* 0x000f680000300a00 */
[----:B--2---:R-:W-:Y:S04]  /*17ce0*/  STL [R1+0x1ee4], R22 ;  /* 0x001ee41601007387 */ /* 0x004fe80000100800 */
[----:B------:R1:W-:Y:S02]  /*17cf0*/  STL [R1+0x1ee0], R0 ;  /* 0x001ee00001007387 */ /* 0x0003e40000100800 */
[----:B-1----:R-:W-:-:S02]  /*17d00*/  MOV R0, R23 ;  /* 0x0000001700007202 */ /* 0x002fc40000000f00 */
[----:B------:R-:W2:Y:S04]  /*17d10*/  LDL.LU.64 R22, [R1+0x21f0] ;  /* 0x0021f00001167983 */ /* 0x000ea80000300a00 */
[----:B------:R-:W-:Y:S04]  /*17d20*/  STL [R1+0x1edc], R20 ;  /* 0x001edc1401007387 */ /* 0x000fe80000100800 */
[----:B------:R1:W-:Y:S02]  /*17d30*/  STL [R1+0x1ed8], R0 ;  /* 0x001ed80001007387 */ /* 0x0003e40000100800 */
[----:B-1----:R-:W-:-:S02]  /*17d40*/  IMAD.MOV.U32 R0, RZ, RZ, R21 ;  /* 0x000000ffff007224 */ /* 0x002fc400078e0015 */
[----:B------:R-:W2:Y:S04]  /*17d50*/  LDL.LU.64 R20, [R1+0x21e8] ;  /* 0x0021e80001147983 */ /* 0x000ea80000300a00 */
[----:B---3--:R-:W-:Y:S04]  /*17d60*/  STL [R1+0x1ed4], R250 ;  /* 0x001ed4fa01007387 */ /* 0x008fe80000100800 */
[----:B------:R1:W-:Y:S02]  /*17d70*/  STL [R1+0x1ed0], R0 ;  /* 0x001ed00001007387 */ /* 0x0003e40000100800 */
[----:B-1----:R-:W-:-:S02]  /*17d80*/  IMAD.MOV.U32 R0, RZ, RZ, R251 ;  /* 0x000000ffff007224 */ /* 0x002fc400078e00fb */
[----:B--2---:R-:W-:Y:S04]  /*17d90*/  STL [R1+0x1ecc], R20 ;  /* 0x001ecc1401007387 */ /* 0x004fe80000100800 */
[----:B------:R-:W-:Y:S04]  /*17da0*/  STL [R1+0x1ec8], R0 ;  /* 0x001ec80001007387 */ /* 0x000fe80000100800 */
[----:B------:R-:W-:Y:S04]  /*17db0*/  STL [R1+0x1ec0], R21 ;  /* 0x001ec01501007387 */ /* 0x000fe80000100800 */
[----:B------:R-:W-:Y:S04]  /*17dc0*/  STL [R1+0x1ec4], R22 ;  /* 0x001ec41601007387 */ /* 0x000fe80000100800 */
[----:B------:R-:W-:Y:S04]  /*17dd0*/  STL [R1+0x1eb8], R23 ;  /* 0x001eb81701007387 */ /* 0x000fe80000100800 */
[----:B-----5:R-:W-:Y:S04]  /*17de0*/  STL [R1+0x1ebc], R26 ;  /* 0x001ebc1a01007387 */ /* 0x020fe80000100800 */
[----:B------:R-:W-:Y:S04]  /*17df0*/  STL [R1+0x1eb0], R27 ;  /* 0x001eb01b01007387 */ /* 0x000fe80000100800 */
[----:B----4-:R-:W-:Y:S04]  /*17e00*/  STL [R1+0x1eb4], R28 ;  /* 0x001eb41c01007387 */ /* 0x010fe80000100800 */
[----:B------:R-:W-:Y:S04]  /*17e10*/  STL [R1+0x1ea8], R29 ;  /* 0x001ea81d01007387 */ /* 0x000fe80000100800 */
        /* <DEDUP_REMOVED lines=19> */
[----:B------:R1:W-:Y:S04]  /*17f50*/  STL [R1+0x1e58], R59 ;  /* 0x001e583b01007387 */ /* 0x0003e80000100800 */
        /* <DEDUP_REMOVED lines=18> */
[----:B-1----:R-:W2:Y:S04]  /*18080*/  LDL.LU.64 R58, [R1+0x1d0] ;  /* 0x0001d000013a7983 */ /* 0x002ea80000300a00 */
[----:B------:R-:W-:Y:S04]  /*18090*/  STL [R1+0x1e14], R88 ;  /* 0x001e145801007387 */ /* 0x000fe80000100800 */
[----:B------:R-:W3:Y:S04]  /*180a0*/  LDL.LU.64 R56, [R1+0x1c8] ;  /* 0x0001c80001387983 */ /* 0x000ee80000300a00 */
[----:B------:R-:W-:Y:S04]  /*180b0*/  STL [R1+0x1e08], R89 ;  /* 0x001e085901007387 */ /* 0x000fe80000100800 */
[----:B------:R-:W4:Y:S04]  /*180c0*/  LDL.LU.64 R52, [R1+0x1c0] ;  /* 0x0001c00001347983 */ /* 0x000f280000300a00 */
[----:B------:R-:W-:Y:S04]  /*180d0*/  STL [R1+0x1e0c], R92 ;  /* 0x001e0c5c01007387 */ /* 0x000fe80000100800 */
[----:B------:R-:W5:Y:S04]  /*180e0*/  LDL.LU.64 R50, [R1+0x188] ;  /* 0x0001880001327983 */ /* 0x000f680000300a00 */
        /* <DEDUP_REMOVED lines=23> */
[----:B------:R-:W-:Y:S01]  /*18260*/  STL [R1+0x1dd4], R111 ;  /* 0x001dd46f01007387 */ /* 0x000fe20000100800 */
[----:B--2---:R-:W-:-:S03]  /*18270*/  IMAD.MOV.U32 R0, RZ, RZ, R59 ;  /* 0x000000ffff007224 */ /* 0x004fc600078e003b */
[----:B------:R-:W-:Y:S04]  /*18280*/  STL [R1+0x1dd0], R58 ;  /* 0x001dd03a01007387 */ /* 0x000fe80000100800 */
[----:B---3--:R-:W-:Y:S04]  /*18290*/  STL [R1+0x1dcc], R56 ;  /* 0x001dcc3801007387 */ /* 0x008fe80000100800 */
[----:B------:R1:W-:Y:S04]  /*182a0*/  STL [R1+0x1dc8], R0 ;  /* 0x001dc80001007387 */ /* 0x0003e80000100800 */
[----:B----4-:R-:W-:Y:S01]  /*182b0*/  STL [R1+0x1dc4], R52 ;  /* 0x001dc43401007387 */ /* 0x010fe20000100800 */
[----:B-1----:R-:W-:-:S05]  /*182c0*/  MOV R0, R57 ;  /* 0x0000003900007202 */ /* 0x002fca0000000f00 */
[----:B------:R1:W-:Y:S04]  /*182d0*/  STL [R1+0x1dc0], R0 ;  /* 0x001dc00001007387 */ /* 0x0003e80000100800 */
[----:B-----5:R-:W-:Y:S01]  /*182e0*/  STL [R1+0x1dbc], R50 ;  /* 0x001dbc3201007387 */ /* 0x020fe20000100800 */
[----:B-1----:R-:W-:-:S05]  /*182f0*/  IMAD.MOV.U32 R0, RZ, RZ, R53 ;  /* 0x000000ffff007224 */ /* 0x002fca00078e0035 */
[----:B------:R1:W-:Y:S04]  /*18300*/  STL [R1+0x1db8], R0 ;  /* 0x001db80001007387 */ /* 0x0003e80000100800 */
[----:B------:R-:W-:Y:S01]  /*18310*/  STL [R1+0x1db4], R46 ;  /* 0x001db42e01007387 */ /* 0x000fe20000100800 */
[----:B-1----:R-:W-:-:S05]  /*18320*/  IMAD.MOV.U32 R0, RZ, RZ, R51 ;  /* 0x000000ffff007224 */ /* 0x002fca00078e0033 */
[----:B------:R1:W-:Y:S04]  /*18330*/  STL [R1+0x1db0], R0 ;  /* 0x001db00001007387 */ /* 0x0003e80000100800 */
[----:B------:R-:W-:Y:S01]  /*18340*/  STL [R1+0x1dac], R44 ;  /* 0x001dac2c01007387 */ /* 0x000fe20000100800 */
[----:B-1----:R-:W-:-:S05]  /*18350*/  IMAD.MOV.U32 R0, RZ, RZ, R47 ;  /* 0x000000ffff007224 */ /* 0x002fca00078e002f */
[----:B------:R1:W-:Y:S04]  /*18360*/  STL [R1+0x1da8], R0 ;  /* 0x001da80001007387 */ /* 0x0003e80000100800 */
[----:B------:R-:W-:Y:S01]  /*18370*/  STL [R1+0x1da4], R40 ;  /* 0x001da42801007387 */ /* 0x000fe20000100800 */
[----:B-1----:R-:W-:-:S05]  /*18380*/  MOV R0, R45 ;  /* 0x0000002d00007202 */ /* 0x002fca0000000f00 */
        /* <DEDUP_REMOVED lines=77> */
[----:B------:R-:W1:Y:S04]  /*18860*/  LDL.LU.64 R58, [R1+0x1b8] ;  /* 0x0001b800013a7983 */ /* 0x000e680000300a00 */
[----:B------:R-:W-:Y:S04]  /*18870*/  STL [R1+0x1c94], R162 ;  /* 0x001c94a201007387 */ /* 0x000fe80000100800 */
[----:B------:R-:W2:Y:S04]  /*18880*/  LDL.LU.64 R56, [R1+0x1b0] ;  /* 0x0001b00001387983 */ /* 0x000ea80000300a00 */
        /* <DEDUP_REMOVED lines=28> */
[----:B-1----:R-:W-:-:S03]  /*18a50*/  IMAD.MOV.U32 R0, RZ, RZ, R59 ;  /* 0x000000ffff007224 */ /* 0x002fc600078e003b */
[----:B------:R-:W-:Y:S04]  /*18a60*/  STL [R1+0x1c50], R58 ;  /* 0x001c503a01007387 */ /* 0x000fe80000100800 */
[----:B--2---:R-:W-:Y:S04]  /*18a70*/  STL [R1+0x1c4c], R56 ;  /* 0x001c4c3801007387 */ /* 0x004fe80000100800 */
[----:B------:R1:W-:Y:S04]  /*18a80*/  STL [R1+0x1c48], R0 ;  /* 0x001c480001007387 */ /* 0x0003e80000100800 */
[----:B---3--:R-:W-:Y:S01]  /*18a90*/  STL [R1+0x1c44], R52 ;  /* 0x001c443401007387 */ /* 0x008fe20000100800 */
[----:B-1----:R-:W-:-:S05]  /*18aa0*/  IMAD.MOV.U32 R0, RZ, RZ, R57 ;  /* 0x000000ffff007224 */ /* 0x002fca00078e0039 */
        /* <DEDUP_REMOVED lines=66> */
[----:B------:R-:W-:Y:S01]  /*18ed0*/  STL [R1+0x1b68], R205 ;  /* 0x001b68cd01007387 */ /* 0x000fe20000100800 */
[----:B------:R-:W-:-:S03]  /*18ee0*/  IMAD.MOV.U32 R50, RZ, RZ, R236 ;  /* 0x000000ffff327224 */ /* 0x000fc600078e00ec */
[----:B------:R-:W-:Y:S01]  /*18ef0*/  STL [R1+0x1b6c], R206 ;  /* 0x001b6cce01007387 */ /* 0x000fe20000100800 */
[----:B------:R-:W-:-:S03]  /*18f00*/  IMAD.MOV.U32 R51, RZ, RZ, R237 ;  /* 0x000000ffff337224 */ /* 0x000fc600078e00ed */
[----:B------:R-:W-:Y:S01]  /*18f10*/  STL [R1+0x1b60], R207 ;  /* 0x001b60cf01007387 */ /* 0x000fe20000100800 */
[----:B------:R-:W-:-:S03]  /*18f20*/  IMAD.MOV.U32 R46, RZ, RZ, R214 ;  /* 0x000000ffff2e7224 */ /* 0x000fc600078e00d6 */
[----:B------:R-:W-:Y:S01]  /*18f30*/  STL [R1+0x1b64], R208 ;  /* 0x001b64d001007387 */ /* 0x000fe20000100800 */
[----:B------:R-:W-:-:S03]  /*18f40*/  MOV R47, R215 ;  /* 0x000000d7002f7202 */ /* 0x000fc60000000f00 */
[----:B------:R-:W-:Y:S01]  /*18f50*/  STL [R1+0x1b58], R209 ;  /* 0x001b58d101007387 */ /* 0x000fe20000100800 */
[----:B------:R-:W-:-:S03]  /*18f60*/  IMAD.MOV.U32 R44, RZ, RZ, R234 ;  /* 0x000000ffff2c7224 */ /* 0x000fc600078e00ea */
[----:B------:R-:W2:Y:S01]  /*18f70*/  LDL.LU.64 R236, [R1+0x21e0] ;  /* 0x0021e00001ec7983 */ /* 0x000ea20000300a00 */
[----:B------:R-:W-:-:S03]  /*18f80*/  IMAD.MOV.U32 R45, RZ, RZ, R235 ;  /* 0x000000ffff2d7224 */ /* 0x000fc600078e00eb */
[----:B------:R-:W-:Y:S01]  /*18f90*/  STL [R1+0x1b5c], R210 ;  /* 0x001b5cd201007387 */ /* 0x000fe20000100800 */
[----:B------:R-:W-:-:S03]  /*18fa0*/  IMAD.MOV.U32 R40, RZ, RZ, R216 ;  /* 0x000000ffff287224 */ /* 0x000fc600078e00d8 */
[----:B------:R-:W3:Y:S01]  /*18fb0*/  LDL.LU.64 R214, [R1+0x21d8] ;  /* 0x0021d80001d67983 */ /* 0x000ee20000300a00 */
[----:B------:R-:W-:-:S03]  /*18fc0*/  MOV R41, R217 ;  /* 0x000000d900297202 */ /* 0x000fc60000000f00 */
[----:B------:R-:W-:Y:S04]  /*18fd0*/  STL [R1+0x1b50], R211 ;  /* 0x001b50d301007387 */ /* 0x000fe80000100800 */
[----:B------:R-:W4:Y:S04]  /*18fe0*/  LDL.LU.64 R234, [R1+0x21d0] ;  /* 0x0021d00001ea7983 */ /* 0x000f280000300a00 */
[----:B------:R-:W-:Y:S04]  /*18ff0*/  STL [R1+0x1b54], R212 ;  /* 0x001b54d401007387 */ /* 0x000fe80000100800 */
[----:B------:R-:W5:Y:S01]  /*19000*/  LDL.LU.64 R216, [R1+0x21c8] ;  /* 0x0021c80001d87983 */ /* 0x000f620000300a00 */
[----:B------:R-:W-:-:S02]  /*19010*/  IMAD.MOV.U32 R38, RZ, RZ, R232 ;  /* 0x000000ffff267224 */ /* 0x000fc400078e00e8 */
[----:B------:R-:W-:Y:S01]  /*19020*/  IMAD.MOV.U32 R39, RZ, RZ, R233 ;  /* 0x000000ffff277224 */ /* 0x000fe200078e00e9 */
[----:B------:R-:W-:Y:S01]  /*19030*/  STL [R1+0x1b48], R213 ;  /* 0x001b48d501007387 */ /* 0x000fe20000100800 */
[----:B------:R-:W-:Y:S01]  /*19040*/  IMAD.MOV.U32 R34, RZ, RZ, R218 ;  /* 0x000000ffff227224 */ /* 0x000fe200078e00da */
[----:B------:R-:W-:Y:S02]  /*19050*/  MOV R35, R219 ;  /* 0x000000db00237202 */ /* 0x000fe40000000f00 */
[----:B------:R-:W2:Y:S01]  /*19060*/  LDL.LU.64 R232, [R1+0x21c0] ;  /* 0x0021c00001e87983 */ /* 0x000ea20000300a00 */
[----:B------:R-:W-:Y:S02]  /*19070*/  IMAD.MOV.U32 R32, RZ, RZ, R230 ;  /* 0x000000ffff207224 */ /* 0x000fe400078e00e6 */
[----:B------:R-:W-:Y:S01]  /*19080*/  IMAD.MOV.U32 R33, RZ, RZ, R231 ;  /* 0x000000ffff217224 */ /* 0x000fe200078e00e7 */
[----:B------:R-:W-:Y:S01]  /*19090*/  MOV R29, R221 ;  /* 0x000000dd001d7202 */ /* 0x000fe20000000f00 */
[----:B------:R-:W-:Y:S01]  /*190a0*/  IMAD.MOV.U32 R28, RZ, RZ, R220 ;  /* 0x000000ffff1c7224 */ /* 0x000fe200078e00dc */
[----:B---3--:R-:W-:Y:S04]  /*190b0*/  STL [R1+0x1b4c], R214 ;  /* 0x001b4cd601007387 */ /* 0x008fe80000100800 */
[----:B------:R-:W3:Y:S04]  /*190c0*/  LDL.LU.64 R218, [R1+0x21b8] ;  /* 0x0021b80001da7983 */ /* 0x000ee80000300a00 */
[----:B------:R-:W-:Y:S04]  /*190d0*/  STL [R1+0x1b40], R215 ;  /* 0x001b40d701007387 */ /* 0x000fe80000100800 */
[----:B------:R-:W2:Y:S04]  /*190e0*/  LDL.LU.64 R230, [R1+0x21b0] ;  /* 0x0021b00001e67983 */ /* 0x000ea80000300a00 */
[----:B-----5:R-:W-:Y:S04]  /*190f0*/  STL [R1+0x1b44], R216 ;  /* 0x001b44d801007387 */ /* 0x020fe80000100800 */
        /* <DEDUP_REMOVED lines=16> */
[----:B------:R-:W5:Y:S04]  /*19200*/  LDL.LU.64 R226, [R1+0x2188] ;  /* 0x0021880001e27983 */ /* 0x000f680000300a00 */
[----:B------:R-:W-:Y:S01]  /*19210*/  STL [R1+0x1b28], R221 ;  /* 0x001b28dd01007387 */ /* 0x000fe20000100800 */
[----:B------:R-:W-:-:S02]  /*19220*/  IMAD.MOV.U32 R52, RZ, RZ, R50 ;  /* 0x000000ffff347224 */ /* 0x000fc400078e0032 */
[----:B------:R-:W-:Y:S01]  /*19230*/  IMAD.MOV.U32 R53, RZ, RZ, R51 ;  /* 0x000000ffff357224 */ /* 0x000fe200078e0033 */
[----:B------:R-:W-:Y:S01]  /*19240*/  MOV R51, R47 ;  /* 0x0000002f00337202 */ /* 0x000fe20000000f00 */
[----:B------:R-:W-:Y:S02]  /*19250*/  IMAD.MOV.U32 R50, RZ, RZ, R46 ;  /* 0x000000ffff327224 */ /* 0x000fe400078e002e */
[----:B------:R-:W-:Y:S02]  /*19260*/  IMAD.MOV.U32 R46, RZ, RZ, R44 ;  /* 0x000000ffff2e7224 */ /* 0x000fe400078e002c */
[----:B------:R-:W-:Y:S01]  /*19270*/  IMAD.MOV.U32 R47, RZ, RZ, R45 ;  /* 0x000000ffff2f7224 */ /* 0x000fe200078e002d */
[----:B------:R-:W-:Y:S01]  /*19280*/  MOV R45, R41 ;  /* 0x00000029002d7202 */ /* 0x000fe20000000f00 */
[----:B------:R-:W-:Y:S02]  /*19290*/  IMAD.MOV.U32 R44, RZ, RZ, R40 ;  /* 0x000000ffff2c7224 */ /* 0x000fe400078e0028 */
        /* <DEDUP_REMOVED lines=15> */
[----:B------:R-:W-:Y:S01]  /*19390*/  IMAD.MOV.U32 R20, RZ, RZ, R250 ;  /* 0x000000ffff147224 */ /* 0x000fe200078e00fa */
[----:B---3--:R-:W-:Y:S04]  /*193a0*/  STL [R1+0x1b2c], R222 ;  /* 0x001b2cde01007387 */ /* 0x008fe80000100800 */
[----:B------:R-:W-:Y:S04]  /*193b0*/  STL [R1+0x1b20], R223 ;  /* 0x001b20df01007387 */ /* 0x000fe80000100800 */
[----:B--2---:R-:W-:Y:S04]  /*193c0*/  STL [R1+0x1b24], R224 ;  /* 0x001b24e001007387 */ /* 0x004fe80000100800 */
[----:B------:R-:W-:Y:S04]  /*193d0*/  STL [R1+0x1b18], R225 ;  /* 0x001b18e101007387 */ /* 0x000fe80000100800 */
[----:B-----5:R-:W-:Y:S04]  /*193e0*/  STL [R1+0x1b1c], R226 ;  /* 0x001b1ce201007387 */ /* 0x020fe80000100800 */
[----:B------:R-:W1:Y:S04]  /*193f0*/  LDL.LU.64 R56, [R1+0x110] ;  /* 0x0001100001387983 */ /* 0x000e680000300a00 */
[----:B------:R-:W-:Y:S04]  /*19400*/  STL [R1+0x1b10], R227 ;  /* 0x001b10e301007387 */ /* 0x000fe80000100800 */
[----:B------:R-:W-:Y:S04]  /*19410*/  STL [R1+0x1b14], R228 ;  /* 0x001b14e401007387 */ /* 0x000fe80000100800 */
[----:B------:R-:W-:Y:S04]  /*19420*/  STL [R1+0x1b08], R229 ;  /* 0x001b08e501007387 */ /* 0x000fe80000100800 */
[----:B------:R-:W-:Y:S04]  /*19430*/  STL [R1+0x1b0c], R230 ;  /* 0x001b0ce601007387 */ /* 0x000fe80000100800 */
[----:B------:R-:W-:Y:S04]  /*19440*/  STL [R1+0x1b00], R231 ;  /* 0x001b00e701007387 */ /* 0x000fe80000100800 */
[----:B------:R-:W-:Y:S04]  /*19450*/  STL [R1+0x1b04], R232 ;  /* 0x001b04e801007387 */ /* 0x000fe80000100800 */
[----:B------:R-:W-:Y:S04]  /*19460*/  STL [R1+0x1af8], R233 ;  /* 0x001af8e901007387 */ /* 0x000fe80000100800 */
[----:B----4-:R-:W-:Y:S04]  /*19470*/  STL [R1+0x1afc], R234 ;  /* 0x001afcea01007387 */ /* 0x010fe80000100800 */
[----:B------:R-:W-:Y:S04]  /*19480*/  STL [R1+0x1af0], R235 ;  /* 0x001af0eb01007387 */ /* 0x000fe80000100800 */
[----:B------:R-:W-:Y:S04]  /*19490*/  STL [R1+0x1af4], R236 ;  /* 0x001af4ec01007387 */ /* 0x000fe80000100800 */
[----:B------:R-:W-:Y:S04]  /*194a0*/  STL [R1+0x1ae8], R237 ;  /* 0x001ae8ed01007387 */ /* 0x000fe80000100800 */
[----:B------:R-:W-:Y:S04]  /*194b0*/  STL [R1+0x1aec], R238 ;  /* 0x001aecee01007387 */ /* 0x000fe80000100800 */
[----:B------:R-:W-:Y:S04]  /*194c0*/  STL [R1+0x1ae0], R239 ;  /* 0x001ae0ef01007387 */ /* 0x000fe80000100800 */
[----:B------:R-:W2:Y:S04]  /*194d0*/  LDL.LU.64 R250, [R1+0x18] ;  /* 0x0000180001fa7983 */ /* 0x000ea80000300a00 */
[----:B------:R-:W-:Y:S04]  /*194e0*/  STL [R1+0x1ae4], R240 ;  /* 0x001ae4f001007387 */ /* 0x000fe80000100800 */
[----:B------:R-:W-:Y:S04]  /*194f0*/  STL [R1+0x1ad8], R241 ;  /* 0x001ad8f101007387 */ /* 0x000fe80000100800 */
[----:B------:R-:W-:Y:S04]  /*19500*/  STL [R1+0x1adc], R244 ;  /* 0x001adcf401007387 */ /* 0x000fe80000100800 */
[----:B------:R-:W-:Y:S01]  /*19510*/  STL [R1+0x1ad4], R245 ;  /* 0x001ad4f501007387 */ /* 0x000fe20000100800 */
[----:B-1----:R-:W-:-:S03]  /*19520*/  IMAD.MOV.U32 R0, RZ, RZ, R57 ;  /* 0x000000ffff007224 */ /* 0x002fc600078e0039 */
[----:B------:R-:W-:Y:S04]  /*19530*/  STL [R1+0x1ad0], R56 ;  /* 0x001ad03801007387 */ /* 0x000fe80000100800 */
[----:B------:R-:W-:Y:S04]  /*19540*/  STL [R1+0x1acc], R52 ;  /* 0x001acc3401007387 */ /* 0x000fe80000100800 */
        /* <DEDUP_REMOVED lines=34> */
[----:B--2---:R-:W-:Y:S01]  /*19770*/  STL [R1+0x1a6c], R250 ;  /* 0x001a6cfa01007387 */ /* 0x004fe20000100800 */
[----:B-1----:R-:W-:-:S05]  /*19780*/  IMAD.MOV.U32 R0, RZ, RZ, R21 ;  /* 0x000000ffff007224 */ /* 0x002fca00078e0015 */
[----:B------:R1:W-:Y:S04]  /*19790*/  STL [R1+0x1a68], R0 ;  /* 0x001a680001007387 */ /* 0x0003e80000100800 */
[----:B------:R-:W-:Y:S01]  /*197a0*/  STL [R1+0x1a64], R2 ;  /* 0x001a640201007387 */ /* 0x000fe20000100800 */
[----:B-1----:R-:W-:-:S05]  /*197b0*/  IMAD.MOV.U32 R0, RZ, RZ, R251 ;  /* 0x000000ffff007224 */ /* 0x002fca00078e00fb */
[----:B------:R1:W-:Y:S02]  /*197c0*/  STL [R1+0x1a60], R0 ;  /* 0x001a600001007387 */ /* 0x0003e40000100800 */
[----:B-1----:R-:W-:Y:S02]  /*197d0*/  IMAD.MOV.U32 R0, RZ, RZ, R3 ;  /* 0x000000ffff007224 */ /* 0x002fe400078e0003 */
[----:B------:R-:W2:Y:S04]  /*197e0*/  LDL.LU.64 R2, [R1+0x2180] ;  /* 0x0021800001027983 */ /* 0x000ea80000300a00 */
        /* <DEDUP_REMOVED lines=28> */
[----:B------:R-:W3:Y:S04]  /*199b0*/  LDL R243, [R1+0x153c] ;  /* 0x00153c0001f37983 */ /* 0x000ee80000100800 */
[----:B------:R-:W-:Y:S04]  /*199c0*/  STL [R1+0x19e8], R43 ;  /* 0x0019e82b01007387 */ /* 0x000fe80000100800 */
[----:B------:R-:W5:Y:S04]  /*199d0*/  LDL.LU.64 R40, [R1+0x678] ;  /* 0x0006780001287983 */ /* 0x000f680000300a00 */
[----:B------:R-:W1:Y:S04]  /*199e0*/  LDL.LU.64 R20, [R1+0x658] ;  /* 0x0006580001147983 */ /* 0x000e680000300a00 */
[----:B------:R-:W-:Y:S04]  /*199f0*/  STL [R1+0x19ec], R48 ;  /* 0x0019ec3001007387 */ /* 0x000fe80000100800 */
[----:B------:R-:W2:Y:S04]  /*19a00*/  LDL.LU.64 R34, [R1+0xaf0] ;  /* 0x000af00001227983 */ /* 0x000ea80000300a00 */
[----:B------:R-:W-:Y:S04]  /*19a10*/  STL [R1+0x19e0], R49 ;  /* 0x0019e03101007387 */ /* 0x000fe80000100800 */
[----:B------:R-:W5:Y:S04]  /*19a20*/  LDL.LU.64 R32, [R1+0xad8] ;  /* 0x000ad80001207983 */ /* 0x000f680000300a00 */
[----:B------:R-:W-:Y:S04]  /*19a30*/  STL [R1+0x19e4], R54 ;  /* 0x0019e43601007387 */ /* 0x000fe80000100800 */
[----:B------:R-:W3:Y:S04]  /*19a40*/  LDL.LU.64 R250, [R1+0x690] ;  /* 0x0006900001fa7983 */ /* 0x000ee80000300a00 */
        /* <DEDUP_REMOVED lines=9> */
[----:B------:R-:W5:Y:S04]  /*19ae0*/  LDL.LU.64 R28, [R1+0xac0] ;  /* 0x000ac000011c7983 */ /* 0x000f680000300a00 */
[----:B------:R-:W-:Y:S04]  /*19af0*/  STL [R1+0x19bc], R84 ;  /* 0x0019bc5401007387 */ /* 0x000fe80000100800 */
[----:B------:R-:W5:Y:S04]  /*19b00*/  LDL.LU.64 R26, [R1+0xaa8] ;  /* 0x000aa800011a7983 */ /* 0x000f680000300a00 */
        /* <DEDUP_REMOVED lines=10> */
[----:B------:R-:W-:Y:S01]  /*19bb0*/  STL [R1+0x198c], R109 ;  /* 0x00198c6d01007387 */ /* 0x000fe20000100800 */
[----:B-1----:R-:W-:-:S03]  /*19bc0*/  IMAD.WIDE R6, R242, 0x4, R20 ;  /* 0x00000004f2067825 */ /* 0x002fc600078e0214 */
[----:B------:R-:W4:Y:S01]  /*19bd0*/  LDL.LU.64 R20, [R1+0x800] ;  /* 0x0008000001147983 */ /* 0x000f220000300a00 */
[----:B--2---:R-:W-:-:S03]  /*19be0*/  IMAD.WIDE R12, R3, 0x4, R34 ;  /* 0x00000004030c7825 */ /* 0x004fc600078e0222 */
[----:B------:R-:W2:Y:S04]  /*19bf0*/  LDL.LU.64 R34, [R1+0x7e8] ;  /* 0x0007e80001227983 */ /* 0x000ea80000300a00 */
[----:B------:R1:W-:Y:S01]  /*19c00*/  STL.64 [R1+0x1940], R12 ;  /* 0x0019400c01007387 */ /* 0x0003e20000100a00 */
[----:B---3--:R-:W-:-:S03]  /*19c10*/  IMAD.WIDE R8, R242, 0x4, R250 ;  /* 0x00000004f2087825 */ /* 0x008fc600078e02fa */
[----:B------:R-:W3:Y:S01]  /*19c20*/  LDL.LU.64 R250, [R1+0x7d0] ;  /* 0x0007d00001fa7983 */ /* 0x000ee20000300a00 */
[----:B-----5:R-:W-:Y:S01]  /*19c30*/  IMAD.WIDE R10, R3, 0x4, R32 ;  /* 0x00000004030a7825 */ /* 0x020fe200078e0220 */
[----:B------:R-:W-:-:S03]  /*19c40*/  LOP3.LUT R33, R2, 0x60, RZ, 0x3c, !PT ;  /* 0x0000006002217812 */ /* 0x000fc600078e3cff */
[----:B------:R-:W-:Y:S01]  /*19c50*/  IMAD.WIDE R4, R242, 0x4, R40 ;  /* 0x00000004f2047825 */ /* 0x000fe200078e0228 */
[----:B------:R5:W-:Y:S01]  /*19c60*/  STL.64 [R1+0x1920], R10 ;  /* 0x0019200a01007387 */ /* 0x000be20000100a00 */
[----:B------:R-:W-:-:S03]  /*19c70*/  IADD3 R2, R243, 0x100000, RZ ;  /* 0x00100000f3027810 */ /* 0x000fc60007ffe0ff */
[----:B------:R1:W-:Y:S01]  /*19c80*/  LDGSTS.E [R33+0x5fa00], [R4.64], !P1 ;  /* 0x5fa0000004217fae */ /* 0x0003e2000c921844 */
[----:B------:R-:W-:-:S03]  /*19c90*/  IADD3 R0, R243, 0x100000, RZ ;  /* 0x00100000f3007810 */ /* 0x000fc60007ffe0ff */
[----:B------:R1:W-:Y:S04]  /*19ca0*/  LDGSTS.E [R33+0x5fc00], [R6.64], !P1 ;  /* 0x5fc0000006217fae */ /* 0x0003e8000c921844 */
[----:B------:R1:W-:Y:S04]  /*19cb0*/  LDGSTS.E [R33+0x5fe00], [R8.64], !P1 ;  /* 0x5fe0000008217fae */ /* 0x0003e8000c921844 */
[----:B------:R-:W0:Y:S04]  /*19cc0*/  LDGDEPBAR ;  /* 0x00000000000079af */ /* 0x000e280000000000 */
[----:B------:R1:W-:Y:S04]  /*19cd0*/  LDGSTS.E [R2+-0x80000], [R12.64], P6 ;  /* 0x800000000c027fae */ /* 0x0003e8000b121844 */
[----:B-1----:R-:W3:Y:S04]  /*19ce0*/  LDL.LU.64 R32, [R1+0x7b8] ;  /* 0x0007b80001207983 */ /* 0x002ee80000300a00 */
[----:B------:R5:W-:Y:S01]  /*19cf0*/  LDGSTS.E [R0+-0x7f800], [R10.64], P6 ;  /* 0x808000000a007fae */ /* 0x000be2000b121844 */
[----:B------:R-:W-:-:S03]  /*19d00*/  IMAD.WIDE R12, R3, 0x4, R28 ;  /* 0x00000004030c7825 */ /* 0x000fc600078e021c */
[----:B------:R-:W3:Y:S04]  /*19d10*/  LDL.LU.64 R28, [R1+0x7a0] ;  /* 0x0007a000011c7983 */ /* 0x000ee80000300a00 */
[----:B------:R1:W-:Y:S01]  /*19d20*/  LDGSTS.E [R2+-0x7f000], [R12.64], P6 ;  /* 0x810000000c027fae */ /* 0x0003e2000b121844 */
[----:B-----5:R-:W-:-:S03]  /*19d30*/  IMAD.WIDE R10, R3, 0x4, R26 ;  /* 0x00000004030a7825 */ /* 0x020fc600078e021a */
[----:B------:R-:W5:Y:S04]  /*19d40*/  LDL.LU.64 R26, [R1+0x788] ;  /* 0x00078800011a7983 */ /* 0x000f680000300a00 */
[----:B------:R1:W-:Y:S04]  /*19d50*/  STL.64 [R1+0x1900], R12 ;  /* 0x0019000c01007387 */ /* 0x0003e80000100a00 */
[----:B------:R1:W-:Y:S04]  /*19d60*/  STL.64 [R1+0x18e0], R10 ;  /* 0x0018e00a01007387 */ /* 0x0003e80000100a00 */
[----:B------:R1:W-:Y:S02]  /*19d70*/  LDGSTS.E [R0+-0x7e800], [R10.64], P6 ;  /* 0x818000000a007fae */ /* 0x0003e4000b121844 */
[----:B-1----:R-:W-:-:S02]  /*19d80*/  IMAD.WIDE R12, R3, 0x4, R22 ;  /* 0x00000004030c7825 */ /* 0x002fc400078e0216 */
[----:B------:R-:W5:Y:S04]  /*19d90*/  LDL.LU.64 R22, [R1+0x778] ;  /* 0x0007780001167983 */ /* 0x000f680000300a00 */
[----:B------:R4:W-:Y:S01]  /*19da0*/  LDGSTS.E [R2+-0x7e000], [R12.64], P6 ;  /* 0x820000000c027fae */ /* 0x0009e2000b121844 */
[----:B------:R-:W-:-:S03]  /*19db0*/  IMAD.WIDE R10, R3, 0x4, R38 ;  /* 0x00000004030a7825 */ /* 0x000fc600078e0226 */
[----:B------:R-:W5:Y:S04]  /*19dc0*/  LDL.LU.64 R38, [R1+0x768] ;  /* 0x0007680001267983 */ /* 0x000f680000300a00 */
[----:B------:R4:W-:Y:S04]  /*19dd0*/  STL.64 [R1+0x18c0], R12 ;  /* 0x0018c00c01007387 */ /* 0x0009e80000100a00 */
[----:B------:R2:W-:Y:S04]  /*19de0*/  STL.64 [R1+0x18a0], R10 ;  /* 0x0018a00a01007387 */ /* 0x0005e80000100a00 */
[----:B------:R2:W-:Y:S01]  /*19df0*/  LDGSTS.E [R0+-0x7d800], [R10.64], P6 ;  /* 0x828000000a007fae */ /* 0x0005e2000b121844 */
[----:B----4-:R-:W-:-:S03]  /*19e00*/  IMAD.WIDE R12, R3, 0x4, R20 ;  /* 0x00000004030c7825 */ /* 0x010fc600078e0214 */
[----:B------:R-:W4:Y:S04]  /*19e10*/  LDL.LU.64 R20, [R1+0x758] ;  /* 0x0007580001147983 */ /* 0x000f280000300a00 */
[----:B------:R-:W4:Y:S01]  /*19e20*/  LDL.LU.64 R40, [R1+0x748] ;  /* 0x0007480001287983 */ /* 0x000f220000300a00 */
[----:B--2---:R-:W-:-:S03]  /*19e30*/  IMAD.WIDE R10, R3, 0x4, R34 ;  /* 0x00000004030a7825 */ /* 0x004fc600078e0222 */
[----:B------:R3:W-:Y:S04]  /*19e40*/  STL.64 [R1+0x1880], R12 ;  /* 0x0018800c01007387 */ /* 0x0007e80000100a00 */
[----:B------:R1:W-:Y:S04]  /*19e50*/  STL.64 [R1+0x1860], R10 ;  /* 0x0018600a01007387 */ /* 0x0003e80000100a00 */
[----:B------:R3:W-:Y:S04]  /*19e60*/  LDGSTS.E [R2+-0x7d000], [R12.64], P6 ;  /* 0x830000000c027fae */ /* 0x0007e8000b121844 */
[----:B------:R-:W2:Y:S04]  /*19e70*/  LDL.LU.64 R34, [R1+0x738] ;  /* 0x0007380001227983 */ /* 0x000ea80000300a00 */
[----:B------:R1:W-:Y:S01]  /*19e80*/  LDGSTS.E [R0+-0x7c800], [R10.64], P6 ;  /* 0x838000000a007fae */ /* 0x0003e2000b121844 */
[----:B---3--:R-:W-:-:S03]  /*19e90*/  IMAD.WIDE R12, R3, 0x4, R250 ;  /* 0x00000004030c7825 */ /* 0x008fc600078e02fa */
[----:B------:R-:W3:Y:S04]  /*19ea0*/  LDL.LU.64 R250, [R1+0x728] ;  /* 0x0007280001fa7983 */ /* 0x000ee80000300a00 */
[----:B------:R1:W-:Y:S04]  /*19eb0*/  STL.64 [R1+0x1840], R12 ;  /* 0x0018400c01007387 */ /* 0x0003e80000100a00 */
[----:B------:R1:W-:Y:S02]  /*19ec0*/  LDGSTS.E [R2+-0x7c000], [R12.64], P6 ;  /* 0x840000000c027fae */ /* 0x0003e4000b121844 */
[----:B-1----:R-:W-:-:S05]  /*19ed0*/  IMAD.WIDE R10, R3, 0x4, R32 ;  /* 0x00000004030a7825 */ /* 0x002fca00078e0220 */
[----:B------:R5:W-:Y:S04]  /*19ee0*/  STL.64 [R1+0x1820], R10 ;  /* 0x0018200a01007387 */ /* 0x000be80000100a00 */
[----:B------:R5:W-:Y:S01]  /*19ef0*/  LDGSTS.E [R0+-0x7b800], [R10.64], P6 ;  /* 0x848000000a007fae */ /* 0x000be2000b121844 */
[----:B------:R-:W-:-:S03]  /*19f00*/  IMAD.WIDE R12, R3, 0x4, R28 ;  /* 0x00000004030c7825 */ /* 0x000fc600078e021c */
[----:B------:R-:W2:Y:S04]  /*19f10*/  LDL.LU.64 R32, [R1+0x718] ;  /* 0x0007180001207983 */ /* 0x000ea80000300a00 */
[----:B------:R-:W2:Y:S01]  /*19f20*/  LDL.LU.64 R28, [R1+0x708] ;  /* 0x00070800011c7983 */ /* 0x000ea20000300a00 */
[----:B-----5:R-:W-:-:S03]  /*19f30*/  IMAD.WIDE R10, R3, 0x4, R26 ;  /* 0x00000004030a7825 */ /* 0x020fc600078e021a */
[----:B------:R1:W-:Y:S04]  /*19f40*/  STL.64 [R1+0x1800], R12 ;  /* 0x0018000c01007387 */ /* 0x0003e80000100a00 */
[----:B------:R1:W-:Y:S04]  /*19f50*/  LDGSTS.E [R2+-0x7b000], [R12.64], P6 ;  /* 0x850000000c027fae */ /* 0x0003e8000b121844 */
[----:B------:R5:W-:Y:S04]  /*19f60*/  STL.64 [R1+0x17e0], R10 ;  /* 0x0017e00a01007387 */ /* 0x000be80000100a00 */
[----:B------:R-:W2:Y:S04]  /*19f70*/  LDL.LU.64 R26, [R1+0x6f8] ;  /* 0x0006f800011a7983 */ /* 0x000ea80000300a00 */
[----:B------:R5:W-:Y:S01]  /*19f80*/  LDGSTS.E [R0+-0x7a800], [R10.64], P6 ;  /* 0x858000000a007fae */ /* 0x000be2000b121844 */
[----:B-1----:R-:W-:-:S03]  /*19f90*/  IMAD.WIDE R12, R3, 0x4, R22 ;  /* 0x00000004030c7825 */ /* 0x002fc600078e0216 */
[----:B------:R-:W2:Y:S01]  /*19fa0*/  LDL.LU.64 R22, [R1+0x6e8] ;  /* 0x0006e80001167983 */ /* 0x000ea20000300a00 */
[----:B-----5:R-:W-:-:S03]  /*19fb0*/  IMAD.WIDE R10, R3, 0x4, R38 ;  /* 0x00000004030a7825 */ /* 0x020fc600078e0226 */
[----:B------:R4:W-:Y:S04]  /*19fc0*/  STL.64 [R1+0x1548], R12 ;  /* 0x0015480c01007387 */ /* 0x0009e80000100a00 */
[----:B------:R4:W-:Y:S04]  /*19fd0*/  LDGSTS.E [R2+-0x7a000], [R12.64], P6 ;  /* 0x860000000c027fae */ /* 0x0009e8000b121844 */
[----:B------:R1:W-:Y:S04]  /*19fe0*/  STL.64 [R1+0x17a8], R10 ;  /* 0x0017a80a01007387 */ /* 0x0003e80000100a00 */
[----:B------:R-:W5:Y:S04]  /*19ff0*/  LDL.LU.64 R38, [R1+0x6e0] ;  /* 0x0006e00001267983 */ /* 0x000f680000300a00 */
[----:B------:R1:W-:Y:S01]  /*1a000*/  LDGSTS.E [R0+-0x79800], [R10.64], P6 ;  /* 0x868000000a007fae */ /* 0x0003e2000b121844 */
[----:B----4-:R-:W-:-:S03]  /*1a010*/  IMAD.WIDE R12, R3, 0x4, R20 ;  /* 0x00000004030c7825 */ /* 0x010fc600078e0214 */
[----:B------:R-:W4:Y:S01]  /*1a020*/  LDL.LU.64 R20, [R1+0x6d8] ;  /* 0x0006d80001147983 */ /* 0x000f220000300a00 */
[----:B-1----:R-:W-:-:S03]  /*1a030*/  IMAD.WIDE R10, R3, 0x4, R40 ;  /* 0x00000004030a7825 */ /* 0x002fc600078e0228 */
[----:B------:R-:W-:Y:S04]  /*1a040*/  STL.64 [R1+0x1788], R12 ;  /* 0x0017880c01007387 */ /* 0x000fe80000100a00 */
[----:B------:R2:W-:Y:S04]  /*1a050*/  LDGSTS.E [R2+-0x79000], [R12.64], P6 ;  /* 0x870000000c027fae */ /* 0x0005e8000b121844 */
[----:B------:R3:W-:Y:S04]  /*1a060*/  STL.64 [R1+0x1768], R10 ;  /* 0x0017680a01007387 */ /* 0x0007e80000100a00 */
[----:B------:R3:W-:Y:S02]  /*1a070*/  LDGSTS.E [R0+-0x78800], [R10.64], P6 ;  /* 0x878000000a007fae */ /* 0x0007e4000b121844 */
[----:B---3--:R-:W-:-:S02]  /*1a080*/  IMAD.WIDE R10, R3, 0x4, R250 ;  /* 0x00000004030a7825 */ /* 0x008fc400078e02fa */
[----:B------:R-:W3:Y:S02]  /*1a090*/  LDL.LU.64 R250, [R1+0x6d0] ;  /* 0x0006d00001fa7983 */ /* 0x000ee40000300a00 */
[C---:B--2---:R-:W-:Y:S02]  /*1a0a0*/  IMAD.WIDE R12, R3.reuse, 0x4, R34 ;  /* 0x00000004030c7825 */ /* 0x044fe400078e0222 */
[----:B------:R-:W2:Y:S04]  /*1a0b0*/  LDL.LU.64 R34, [R1+0x6c8] ;  /* 0x0006c80001227983 */ /* 0x000ea80000300a00 */
[----:B------:R1:W-:Y:S04]  /*1a0c0*/  STL.64 [R1+0x1748], R12 ;  /* 0x0017480c01007387 */ /* 0x0003e80000100a00 */
[----:B------:R1:W-:Y:S04]  /*1a0d0*/  LDGSTS.E [R2+-0x78000], [R12.64], P6 ;  /* 0x880000000c027fae */ /* 0x0003e8000b121844 */
[----:B------:R1:W-:Y:S04]  /*1a0e0*/  STL.64 [R1+0x1728], R10 ;  /* 0x0017280a01007387 */ /* 0x0003e80000100a00 */
[----:B------:R1:W-:Y:S02]  /*1a0f0*/  LDGSTS.E [R0+-0x77800], [R10.64], P6 ;  /* 0x888000000a007fae */ /* 0x0003e4000b121844 */
[----:B-1----:R-:W-:-:S02]  /*1a100*/  IMAD.WIDE R12, R3, 0x4, R32 ;  /* 0x00000004030c7825 */ /* 0x002fc400078e0220 */
[----:B------:R-:W2:Y:S02]  /*1a110*/  LDL.LU.64 R32, [R1+0x6c0] ;  /* 0x0006c00001207983 */ /* 0x000ea40000300a00 */
[C---:B------:R-:W-:Y:S02]  /*1a120*/  IMAD.WIDE R10, R3.reuse, 0x4, R28 ;  /* 0x00000004030a7825 */ /* 0x040fe400078e021c */
[----:B------:R-:W2:Y:S04]  /*1a130*/  LDL.LU.64 R28, [R1+0x6b8] ;  /* 0x0006b800011c7983 */ /* 0x000ea80000300a00 */
[----:B------:R1:W-:Y:S04]  /*1a140*/  STL.64 [R1+0x1708], R12 ;  /* 0x0017080c01007387 */ /* 0x0003e80000100a00 */
[----:B------:R1:W-:Y:S04]  /*1a150*/  LDGSTS.E [R2+-0x77000], [R12.64], P6 ;  /* 0x890000000c027fae */ /* 0x0003e8000b121844 */
[----:B------:R1:W-:Y:S04]  /*1a160*/  STL.64 [R1+0x16e8], R10 ;  /* 0x0016e80a01007387 */ /* 0x0003e80000100a00 */
[----:B------:R1:W-:Y:S02]  /*1a170*/  LDGSTS.E [R0+-0x76800], [R10.64], P6 ;  /* 0x898000000a007fae */ /* 0x0003e4000b121844 */
[----:B-1----:R-:W-:-:S02]  /*1a180*/  IMAD.WIDE R12, R3, 0x4, R26 ;  /* 0x00000004030c7825 */ /* 0x002fc400078e021a */
[----:B------:R-:W2:Y:S04]  /*1a190*/  LDL.LU.64 R26, [R1+0x6b0] ;  /* 0x0006b000011a7983 */ /* 0x000ea80000300a00 */
[----:B------:R5:W-:Y:S01]  /*1a1a0*/  LDGSTS.E [R2+-0x76000], [R12.64], P6 ;  /* 0x8a0000000c027fae */ /* 0x000be2000b121844 */
[----:B------:R-:W-:-:S03]  /*1a1b0*/  IMAD.WIDE R10, R3, 0x4, R22 ;  /* 0x00000004030a7825 */ /* 0x000fc600078e0216 */
[----:B------:R-:W2:Y:S04]  /*1a1c0*/  LDL.LU.64 R22, [R1+0x6a8] ;  /* 0x0006a80001167983 */ /* 0x000ea80000300a00 */
[----:B------:R5:W-:Y:S04]  /*1a1d0*/  STL.64 [R1+0x16c8], R12 ;  /* 0x0016c80c01007387 */ /* 0x000be80000100a00 */
[----:B------:R4:W-:Y:S04]  /*1a1e0*/  STL.64 [R1+0x16a8], R10 ;  /* 0x0016a80a01007387 */ /* 0x0009e80000100a00 */
[----:B------:R4:W-:Y:S01]  /*1a1f0*/  LDGSTS.E [R0+-0x75800], [R10.64], P6 ;  /* 0x8a8000000a007fae */ /* 0x0009e2000b121844 */
[----:B-----5:R-:W-:-:S05]  /*1a200*/  IMAD.WIDE R12, R3, 0x4, R38 ;  /* 0x00000004030c7825 */ /* 0x020fca00078e0226 */
[----:B------:R3:W-:Y:S01]  /*1a210*/  LDGSTS.E [R2+-0x75000], [R12.64], P6 ;  /* 0x8b0000000c027fae */ /* 0x0007e2000b121844 */
[----:B----4-:R-:W-:-:S03]  /*1a220*/  IMAD.WIDE R10, R3, 0x4, R20 ;  /* 0x00000004030a7825 */ /* 0x010fc600078e0214 */
[----:B------:R-:W4:Y:S04]  /*1a230*/  LDL.LU.64 R20, [R1+0x6a0] ;  /* 0x0006a00001147983 */ /* 0x000f280000300a00 */
[----:B------:R-:W5:Y:S04]  /*1a240*/  LDL.LU.64 R38, [R1+0x698] ;  /* 0x0006980001267983 */ /* 0x000f680000300a00 */
[----:B------:R3:W-:Y:S04]  /*1a250*/  STL.64 [R1+0x1688], R12 ;  /* 0x0016880c01007387 */ /* 0x0007e80000100a00 */
[----:B------:R-:W5:Y:S04]  /*1a260*/  LDL R41, [R1+0x216c] ;  /* 0x00216c0001297983 */ /* 0x000f680000100800 */
[----:B------:R2:W-:Y:S04]  /*1a270*/  STL.64 [R1+0x1668], R10 ;  /* 0x0016680a01007387 */ /* 0x0005e80000100a00 */
[----:B------:R2:W-:Y:S01]  /*1a280*/  LDGSTS.E [R0+-0x74800], [R10.64], P6 ;  /* 0x8b8000000a007fae */ /* 0x0005e2000b121844 */
[----:B---3--:R-:W-:-:S03]  /*1a290*/  IMAD.WIDE R12, R3, 0x4, R250 ;  /* 0x00000004030c7825 */ /* 0x008fc600078e02fa */
[----:B------:R-:W3:Y:S01]  /*1a2a0*/  LDL.LU.64 R250, [R1+0xbf0] ;  /* 0x000bf00001fa7983 */ /* 0x000ee20000300a00 */
[----:B--2---:R-:W-:-:S03]  /*1a2b0*/  IMAD.WIDE R10, R3, 0x4, R34 ;  /* 0x00000004030a7825 */ /* 0x004fc600078e0222 */
        /* <DEDUP_REMOVED lines=21> */
[----:B----4-:R-:W-:-:S03]  /*1a410*/  IMAD.WIDE R12, R3, 0x4, R20 ;  /* 0x00000004030c7825 */ /* 0x010fc600078e0214 */
[----:B------:R-:W4:Y:S01]  /*1a420*/  LDL.LU.64 R20, [R1+0xb60] ;  /* 0x000b600001147983 */ /* 0x000f220000300a00 */
[----:B-----5:R-:W-:-:S03]  /*1a430*/  IMAD.WIDE R10, R3, 0x4, R38 ;  /* 0x00000004030a7825 */ /* 0x020fc600078e0226 */
[----:B------:R-:W5:Y:S04]  /*1a440*/  LDL.LU.64 R38, [R1+0xb48] ;  /* 0x000b480001267983 */ /* 0x000f680000300a00 */
[----:B------:R3:W-:Y:S04]  /*1a450*/  STL.64 [R1+0x1588], R12 ;  /* 0x0015880c01007387 */ /* 0x0007e80000100a00 */
[----:B------:R3:W-:Y:S04]  /*1a460*/  LDGSTS.E [R2+-0x71000], [R12.64], P6 ;  /* 0x8f0000000c027fae */ /* 0x0007e8000b121844 */
[----:B------:R2:W-:Y:S04]  /*1a470*/  STL.64 [R1+0x1568], R10 ;  /* 0x0015680a01007387 */ /* 0x0005e80000100a00 */
[----:B------:R2:W-:Y:S01]  /*1a480*/  LDGSTS.E [R0+-0x70800], [R10.64], P6 ;  /* 0x8f8000000a007fae */ /* 0x0005e2000b121844 */
[----:B---3--:R-:W-:-:S03]  /*1a490*/  IMAD.WIDE R12, R3, 0x4, R250 ;  /* 0x00000004030c7825 */ /* 0x008fc600078e02fa */
[----:B------:R-:W3:Y:S01]  /*1a4a0*/  LDL.LU.64 R250, [R1+0xb30] ;  /* 0x000b300001fa7983 */ /* 0x000ee20000300a00 */
[----:B------:R-:W-:Y:S01]  /*1a4b0*/  IADD3 R2, R41, 0x100000, RZ ;  /* 0x0010000029027810 */ /* 0x000fe20007ffe0ff */
[----:B--2---:R-:W-:Y:S01]  /*1a4c0*/  IMAD.WIDE R10, R3, 0x4, R34 ;  /* 0x00000004030a7825 */ /* 0x004fe200078e0222 */
[----:B------:R-:W-:Y:S01]  /*1a4d0*/  IADD3 R0, R41, 0x100000, RZ ;  /* 0x0010000029007810 */ /* 0x000fe20007ffe0ff */
        /* <DEDUP_REMOVED lines=26> */
[----:B------:R2:W-:Y:S04]  /*1a680*/  STL.64 [R1+0x1858], R10 ;  /* 0x0018580a01007387 */ /* 0x0005e80000100a00 */
[----:B------:R3:W-:Y:S04]  /*1a690*/  LDGSTS.E [R2+-0x7ce00], [R12.64], P6 ;  /* 0x832000000c027fae */ /* 0x0007e8000b121844 */
[----:B------:R-:W5:Y:S04]  /*1a6a0*/  LDL.LU.64 R38, [R1+0x808] ;  /* 0x0008080001267983 */ /* 0x000f680000300a00 */
[----:B------:R2:W-:Y:S01]  /*1a6b0*/  LDGSTS.E [R0+-0x7c600], [R10.64], P6 ;  /* 0x83a000000a007fae */ /* 0x0005e2000b121844 */
[----:B---3--:R-:W-:-:S03]  /*1a6c0*/  IMAD.WIDE R12, R3, 0x4, R250 ;  /* 0x00000004030c7825 */ /* 0x008fc600078e02fa */
[----:B------:R-:W3:Y:S01]  /*1a6d0*/  LDL.LU.64 R250, [R1+0x7f0] ;  /* 0x0007f00001fa7983 */ /* 0x000ee20000300a00 */
[----:B--2---:R-:W-:-:S03]  /*1a6e0*/  IMAD.WIDE R10, R3, 0x4, R34 ;  /* 0x00000004030a7825 */ /* 0x004fc600078e0222 */
[----:B------:R1:W-:Y:S04]  /*1a6f0*/  STL.64 [R1+0x1838], R12 ;  /* 0x0018380c01007387 */ /* 0x0003e80000100a00 */
[----:B------:R1:W-:Y:S04]  /*1a700*/  LDGSTS.E [R2+-0x7be00], [R12.64], P6 ;  /* 0x842000000c027fae */ /* 0x0003e8000b121844 */
[----:B------:R2:W-:Y:S04]  /*1a710*/  STL.64 [R1+0x1818], R10 ;  /* 0x0018180a01007387 */ /* 0x0005e80000100a00 */
[----:B------:R2:W-:Y:S04]  /*1a720*/  LDGSTS.E [R0+-0x7b600], [R10.64], P6 ;  /* 0x84a000000a007fae */ /* 0x0005e8000b121844 */
[----:B------:R-:W3:Y:S01]  /*1a730*/  LDL.LU.64 R34, [R1+0x7d8] ;  /* 0x0007d80001227983 */ /* 0x000ee20000300a00 */
[----:B-1----:R-:W-:-:S03]  /*1a740*/  IMAD.WIDE R12, R3, 0x4, R32 ;  /* 0x00000004030c7825 */ /* 0x002fc600078e0220 */
        /* <DEDUP_REMOVED lines=11> */
[----:B------:R5:W-:Y:S04]  /*1a800*/  STL.64 [R1+0x17a0], R10 ;  /* 0x0017a00a01007387 */ /* 0x000be80000100a00 */
[----:B------:R-:W2:Y:S04]  /*1a810*/  LDL.LU.64 R22, [R1+0x780] ;  /* 0x0007800001167983 */ /* 0x000ea80000300a00 */
[----:B------:R4:W-:Y:S04]  /*1a820*/  LDGSTS.E [R2+-0x79e00], [R12.64], P6 ;  /* 0x862000000c027fae */ /* 0x0009e8000b121844 */
[----:B------:R5:W-:Y:S01]  /*1a830*/  LDGSTS.E [R0+-0x79600], [R10.64], P6 ;  /* 0x86a000000a007fae */ /* 0x000be2000b121844 */
[----:B----4-:R-:W-:-:S03]  /*1a840*/  IMAD.WIDE R12, R3, 0x4, R20 ;  /* 0x00000004030c7825 */ /* 0x010fc600078e0214 */
[----:B------:R-:W4:Y:S01]  /*1a850*/  LDL.LU.64 R20, [R1+0x770] ;  /* 0x0007700001147983 */ /* 0x000f220000300a00 */
[----:B-----5:R-:W-:-:S03]  /*1a860*/  IMAD.WIDE R10, R3, 0x4, R44 ;  /* 0x00000004030a7825 */ /* 0x020fc600078e022c */
[----:B------:R-:W-:Y:S04]  /*1a870*/  STL.64 [R1+0x1780], R12 ;  /* 0x0017800c01007387 */ /* 0x000fe80000100a00 */
[----:B------:R1:W-:Y:S04]  /*1a880*/  LDGSTS.E [R2+-0x78e00], [R12.64], P6 ;  /* 0x872000000c027fae */ /* 0x0003e8000b121844 */
[----:B------:R3:W-:Y:S04]  /*1a890*/  STL.64 [R1+0x1760], R10 ;  /* 0x0017600a01007387 */ /* 0x0007e80000100a00 */
[----:B------:R3:W-:Y:S02]  /*1a8a0*/  LDGSTS.E [R0+-0x78600], [R10.64], P6 ;  /* 0x87a000000a007fae */ /* 0x0007e4000b121844 */
[----:B---3--:R-:W-:-:S02]  /*1a8b0*/  IMAD.WIDE R10, R3, 0x4, R250 ;  /* 0x00000004030a7825 */ /* 0x008fc400078e02fa */
[----:B------:R-:W3:Y:S02]  /*1a8c0*/  LDL.LU.64 R250, [R1+0x760] ;  /* 0x0007600001fa7983 */ /* 0x000ee40000300a00 */
[C---:B-1----:R-:W-:Y:S02]  /*1a8d0*/  IMAD.WIDE R12, R3.reuse, 0x4, R38 ;  /* 0x00000004030c7825 */ /* 0x042fe400078e0226 */
[----:B------:R-:W5:Y:S04]  /*1a8e0*/  LDL.LU.64 R38, [R1+0x750] ;  /* 0x0007500001267983 */ /* 0x000f680000300a00 */
[----:B------:R1:W-:Y:S04]  /*1a8f0*/  STL.64 [R1+0x1740], R12 ;  /* 0x0017400c01007387 */ /* 0x0003e80000100a00 */
[----:B------:R1:W-:Y:S04]  /*1a900*/  LDGSTS.E [R2+-0x77e00], [R12.64], P6 ;  /* 0x882000000c027fae */ /* 0x0003e8000b121844 */
        /* <DEDUP_REMOVED lines=9> */
[----:B------:R1:W-:Y:S02]  /*1a9a0*/  LDGSTS.E [R0+-0x76600], [R10.64], P6 ;  /* 0x89a000000a007fae */ /* 0x0003e4000b121844 */
[----:B-1----:R-:W-:-:S02]  /*1a9b0*/  IMAD.WIDE R12, R3, 0x4, R28 ;  /* 0x00000004030c7825 */ /* 0x002fc400078e021c */
[----:B------:R-:W5:Y:S02]  /*1a9c0*/  LDL.LU.64 R28, [R1+0x720] ;  /* 0x00072000011c7983 */ /* 0x000f640000300a00 */
[C---:B------:R-:W-:Y:S02]  /*1a9d0*/  IMAD.WIDE R10, R3.reuse, 0x4, R26 ;  /* 0x00000004030a7825 */ /* 0x040fe400078e021a */
[----:B------:R2:W-:Y:S04]  /*1a9e0*/  LDGSTS.E [R2+-0x75e00], [R12.64], P6 ;  /* 0x8a2000000c027fae */ /* 0x0005e8000b121844 */
[----:B------:R-:W5:Y:S04]  /*1a9f0*/  LDL.LU.64 R26, [R1+0x710] ;  /* 0x00071000011a7983 */ /* 0x000f680000300a00 */
[----:B------:R2:W-:Y:S04]  /*1aa00*/  STL.64 [R1+0x16c0], R12 ;  /* 0x0016c00c01007387 */ /* 0x0005e80000100a00 */
[----:B------:R4:W-:Y:S04]  /*1aa10*/  STL.64 [R1+0x16a0], R10 ;  /* 0x0016a00a01007387 */ /* 0x0009e80000100a00 */
[----:B------:R4:W-:Y:S01]  /*1aa20*/  LDGSTS.E [R0+-0x75600], [R10.64], P6 ;  /* 0x8aa000000a007fae */ /* 0x0009e2000b121844 */
[----:B--2---:R-:W-:-:S03]  /*1aa30*/  IMAD.WIDE R12, R3, 0x4, R22 ;  /* 0x00000004030c7825 */ /* 0x004fc600078e0216 */
[----:B------:R-:W2:Y:S04]  /*1aa40*/  LDL.LU.64 R22, [R1+0x700] ;  /* 0x0007000001167983 */ /* 0x000ea80000300a00 */
[----:B------:R3:W-:Y:S01]  /*1aa50*/  LDGSTS.E [R2+-0x74e00], [R12.64], P6 ;  /* 0x8b2000000c027fae */ /* 0x0007e2000b121844 */
[----:B----4-:R-:W-:-:S03]  /*1aa60*/  IMAD.WIDE R10, R3, 0x4, R20 ;  /* 0x00000004030a7825 */ /* 0x010fc600078e0214 */
[----:B------:R-:W4:Y:S04]  /*1aa70*/  LDL.LU.64 R20, [R1+0x6f0] ;  /* 0x0006f00001147983 */ /* 0x000f280000300a00 */
[----:B------:R3:W-:Y:S04]  /*1aa80*/  STL.64 [R1+0x1680], R12 ;  /* 0x0016800c01007387 */ /* 0x0007e80000100a00 */
[----:B------:R-:W4:Y:S04]  /*1aa90*/  LDL R243, [R1+0x2168] ;  /* 0x0021680001f37983 */ /* 0x000f280000100800 */
[----:B------:R5:W-:Y:S04]  /*1aaa0*/  STL.64 [R1+0x1660], R10 ;  /* 0x0016600a01007387 */ /* 0x000be80000100a00 */
[----:B------:R5:W-:Y:S01]  /*1aab0*/  LDGSTS.E [R0+-0x74600], [R10.64], P6 ;  /* 0x8ba000000a007fae */ /* 0x000be2000b121844 */
[----:B---3--:R-:W-:-:S03]  /*1aac0*/  IMAD.WIDE R12, R3, 0x4, R250 ;  /* 0x00000004030c7825 */ /* 0x008fc600078e02fa */
[----:B------:R-:W3:Y:S01]  /*1aad0*/  LDL.LU.64 R250, [R1+0xc98] ;  /* 0x000c980001fa7983 */ /* 0x000ee20000300a00 */
[----:B-----5:R-:W-:-:S03]  /*1aae0*/  IMAD.WIDE R10, R3, 0x4, R38 ;  /* 0x00000004030a7825 */ /* 0x020fc600078e0226 */
        /* <DEDUP_REMOVED lines=27> */
[----:B------:R5:W-:Y:S01]  /*1aca0*/  STL.64 [R1+0x1560], R10 ;  /* 0x0015600a01007387 */ /* 0x000be20000100a00 */
[----:B-1----:R-:W-:-:S03]  /*1acb0*/  IADD3 R2, R243, 0x100000, RZ ;  /* 0x00100000f3027810 */ /* 0x002fc60007ffe0ff */
[----:B------:R1:W-:Y:S01]  /*1acc0*/  LDGSTS.E [R0+-0x70600], [R10.64], P6 ;  /* 0x8fa000000a007fae */ /* 0x0003e2000b121844 */
[----:B---3--:R-:W-:-:S03]  /*1acd0*/  IMAD.WIDE R12, R3, 0x4, R250 ;  /* 0x00000004030c7825 */ /* 0x008fc600078e02fa */
[----:B------:R-:W3:Y:S01]  /*1ace0*/  LDL.LU.64 R250, [R1+0xc18] ;  /* 0x000c180001fa7983 */ /* 0x000ee20000300a00 */
[----:B-1----:R-:W-:Y:S01]  /*1acf0*/  IADD3 R0, R243, 0x100000, RZ ;  /* 0x00100000f3007810 */ /* 0x002fe20007ffe0ff */
[C---:B-----5:R-:W-:Y:S02]  /*1ad00*/  IMAD.WIDE R10, R3.reuse, 0x4, R38 ;  /* 0x00000004030a7825 */ /* 0x060fe400078e0226 */
        /* <DEDUP_REMOVED lines=145> */
[----:B------:R-:W5:Y:S01]  /*1b620*/  LDL.LU.64 R40, [R1+0xc70] ;  /* 0x000c700001287983 */ /* 0x000f620000300a00 */
[----:B------:R-:W-:-:S03]  /*1b630*/  IMAD.WIDE R10, R3, 0x4, R26 ;  /* 0x00000004030a7825 */ /* 0x000fc600078e021a */
[----:B------:R2:W-:Y:S04]  /*1b640*/  STL.64 [R1+0x18a8], R12 ;  /* 0x0018a80c01007387 */ /* 0x0005e80000100a00 */
[----:B------:R4:W-:Y:S04]  /*1b650*/  STL.64 [R1+0x1888], R10 ;  /* 0x0018880a01007387 */ /* 0x0009e80000100a00 */
[----:B------:R2:W-:Y:S04]  /*1b660*/  LDGSTS.E [R2+-0x7da00], [R12.64], P6 ;  /* 0x826000000c027fae */ /* 0x0005e8000b121844 */
[----:B------:R-:W5:Y:S04]  /*1b670*/  LDL.LU.64 R26, [R1+0xc60] ;  /* 0x000c6000011a7983 */ /* 0x000f680000300a00 */
[----:B------:R4:W-:Y:S01]  /*1b680*/  LDGSTS.E [R0+-0x7d200], [R10.64], P6 ;  /* 0x82e000000a007fae */ /* 0x0009e2000b121844 */
[----:B--2---:R-:W-:-:S03]  /*1b690*/  IMAD.WIDE R12, R3, 0x4, R22 ;  /* 0x00000004030c7825 */ /* 0x004fc600078e0216 */
[----:B------:R-:W2:Y:S04]  /*1b6a0*/  LDL.LU.64 R22, [R1+0xc50] ;  /* 0x000c500001167983 */ /* 0x000ea80000300a00 */
[----:B------:R3:W-:Y:S04]  /*1b6b0*/  STL.64 [R1+0x1868], R12 ;  /* 0x0018680c01007387 */ /* 0x0007e80000100a00 */
[----:B------:R3:W-:Y:S01]  /*1b6c0*/  LDGSTS.E [R2+-0x7ca00], [R12.64], P6 ;  /* 0x836000000c027fae */ /* 0x0007e2000b121844 */
[----:B----4-:R-:W-:-:S05]  /*1b6d0*/  IMAD.WIDE R10, R3, 0x4, R20 ;  /* 0x00000004030a7825 */ /* 0x010fca00078e0214 */
[----:B------:R5:W-:Y:S04]  /*1b6e0*/  STL.64 [R1+0x1848], R10 ;  /* 0x0018480a01007387 */ /* 0x000be80000100a00 */
[----:B------:R-:W4:Y:S04]  /*1b6f0*/  LDL.LU.64 R20, [R1+0xc40] ;  /* 0x000c400001147983 */ /* 0x000f280000300a00 */
[----:B------:R5:W-:Y:S01]  /*1b700*/  LDGSTS.E [R0+-0x7c200], [R10.64], P6 ;  /* 0x83e000000a007fae */ /* 0x000be2000b121844 */
[----:B---3--:R-:W-:-:S03]  /*1b710*/  IMAD.WIDE R12, R3, 0x4, R250 ;  /* 0x00000004030c7825 */ /* 0x008fc600078e02fa */
[----:B------:R-:W3:Y:S01]  /*1b720*/  LDL.LU.64 R250, [R1+0xc30] ;  /* 0x000c300001fa7983 */ /* 0x000ee20000300a00 */
[----:B-----5:R-:W-:-:S03]  /*1b730*/  IMAD.WIDE R10, R3, 0x4, R38 ;  /* 0x00000004030a7825 */ /* 0x020fc600078e0226 */
[----:B------:R1:W-:Y:S04]  /*1b740*/  STL.64 [R1+0x1828], R12 ;  /* 0x0018280c01007387 */ /* 0x0003e80000100a00 */
[----:B------:R1:W-:Y:S04]  /*1b750*/  LDGSTS.E [R2+-0x7ba00], [R12.64], P6 ;  /* 0x846000000c027fae */ /* 0x0003e8000b121844 */
[----:B------:R5:W-:Y:S04]  /*1b760*/  STL.64 [R1+0x1808], R10 ;  /* 0x0018080a01007387 */ /* 0x000be80000100a00 */
[----:B------:R5:W-:Y:S04]  /*1b770*/  LDGSTS.E [R0+-0x7b200], [R10.64], P6 ;  /* 0x84e000000a007fae */ /* 0x000be8000b121844 */
[----:B------:R-:W3:Y:S01]  /*1b780*/  LDL.LU.64 R38, [R1+0xc20] ;  /* 0x000c200001267983 */ /* 0x000ee20000300a00 */
[----:B-1----:R-:W-:-:S03]  /*1b790*/  IMAD.WIDE R12, R3, 0x4, R34 ;  /* 0x00000004030c7825 */ /* 0x002fc600078e0222 */
[----:B------:R-:W3:Y:S04]  /*1b7a0*/  LDL.LU.64 R34, [R1+0xc10] ;  /* 0x000c100001227983 */ /* 0x000ee80000300a00 */
[----:B------:R1:W-:Y:S01]  /*1b7b0*/  STL.64 [R1+0x17e8], R12 ;  /* 0x0017e80c01007387 */ /* 0x0003e20000100a00 */
[----:B-----5:R-:W-:-:S03]  /*1b7c0*/  IMAD.WIDE R10, R3, 0x4, R32 ;  /* 0x00000004030a7825 */ /* 0x020fc600078e0220 */
[----:B------:R1:W-:Y:S04]  /*1b7d0*/  LDGSTS.E [R2+-0x7aa00], [R12.64], P6 ;  /* 0x856000000c027fae */ /* 0x0003e8000b121844 */
[----:B------:R5:W-:Y:S04]  /*1b7e0*/  STL.64 [R1+0x17c8], R10 ;  /* 0x0017c80a01007387 */ /* 0x000be80000100a00 */
[----:B------:R5:W-:Y:S04]  /*1b7f0*/  LDGSTS.E [R0+-0x7a200], [R10.64], P6 ;  /* 0x85e000000a007fae */ /* 0x000be8000b121844 */
[----:B------:R-:W3:Y:S01]  /*1b800*/  LDL.LU.64 R32, [R1+0xc00] ;  /* 0x000c000001207983 */ /* 0x000ee20000300a00 */
[----:B-1----:R-:W-:-:S03]  /*1b810*/  IMAD.WIDE R12, R3, 0x4, R28 ;  /* 0x00000004030c7825 */ /* 0x002fc600078e021c */
[----:B------:R-:W3:Y:S01]  /*1b820*/  LDL.LU.64 R28, [R1+0xbe8] ;  /* 0x000be800011c7983 */ /* 0x000ee20000300a00 */
[----:B-----5:R-:W-:-:S03]  /*1b830*/  IMAD.WIDE R10, R3, 0x4, R40 ;  /* 0x00000004030a7825 */ /* 0x020fc600078e0228 */
[----:B------:R1:W-:Y:S04]  /*1b840*/  STL.64 [R1+0x17b0], R12 ;  /* 0x0017b00c01007387 */ /* 0x0003e80000100a00 */
[----:B------:R1:W-:Y:S04]  /*1b850*/  LDGSTS.E [R2+-0x79a00], [R12.64], P6 ;  /* 0x866000000c027fae */ /* 0x0003e8000b121844 */
[----:B------:R2:W-:Y:S04]  /*1b860*/  STL.64 [R1+0x1790], R10 ;  /* 0x0017900a01007387 */ /* 0x0005e80000100a00 */
[----:B------:R2:W-:Y:S01]  /*1b870*/  LDGSTS.E [R0+-0x79200], [R10.64], P6 ;  /* 0x86e000000a007fae */ /* 0x0005e2000b121844 */
[----:B-1----:R-:W-:-:S03]  /*1b880*/  IMAD.WIDE R12, R3, 0x4, R26 ;  /* 0x00000004030c7825 */ /* 0x002fc600078e021a */
[----:B------:R-:W5:Y:S04]  /*1b890*/  LDL.LU.64 R26, [R1+0xbd0] ;  /* 0x000bd000011a7983 */ /* 0x000f680000300a00 */
[----:B------:R4:W-:Y:S01]  /*1b8a0*/  LDGSTS.E [R2+-0x78a00], [R12.64], P6 ;  /* 0x876000000c027fae */ /* 0x0009e2000b121844 */
[----:B--2---:R-:W-:-:S03]  /*1b8b0*/  IMAD.WIDE R10, R3, 0x4, R22 ;  /* 0x00000004030a7825 */ /* 0x004fc600078e0216 */
[----:B------:R-:W2:Y:S04]  /*1b8c0*/  LDL.LU.64 R22, [R1+0xbb8] ;  /* 0x000bb80001167983 */ /* 0x000ea80000300a00 */
[----:B------:R4:W-:Y:S04]  /*1b8d0*/  STL.64 [R1+0x1770], R12 ;  /* 0x0017700c01007387 */ /* 0x0009e80000100a00 */
[----:B------:R3:W-:Y:S04]  /*1b8e0*/  STL.64 [R1+0x1750], R10 ;  /* 0x0017500a01007387 */ /* 0x0007e80000100a00 */
[----:B------:R3:W-:Y:S01]  /*1b8f0*/  LDGSTS.E [R0+-0x78200], [R10.64], P6 ;  /* 0x87e000000a007fae */ /* 0x0007e2000b121844 */
[----:B----4-:R-:W-:-:S03]  /*1b900*/  IMAD.WIDE R12, R3, 0x4, R20 ;  /* 0x00000004030c7825 */ /* 0x010fc600078e0214 */
[----:B------:R-:W4:Y:S04]  /*1b910*/  LDL.LU.64 R20, [R1+0xba0] ;  /* 0x000ba00001147983 */ /* 0x000f280000300a00 */
[----:B------:R1:W-:Y:S01]  /*1b920*/  LDGSTS.E [R2+-0x77a00], [R12.64], P6 ;  /* 0x886000000c027fae */ /* 0x0003e2000b121844 */
[----:B---3--:R-:W-:-:S03]  /*1b930*/  IMAD.WIDE R10, R3, 0x4, R250 ;  /* 0x00000004030a7825 */ /* 0x008fc600078e02fa */
[----:B------:R-:W3:Y:S04]  /*1b940*/  LDL.LU.64 R250, [R1+0xb88] ;  /* 0x000b880001fa7983 */ /* 0x000ee80000300a00 */
[----:B------:R1:W-:Y:S04]  /*1b950*/  STL.64 [R1+0x1730], R12 ;  /* 0x0017300c01007387 */ /* 0x0003e80000100a00 */
[----:B------:R1:W-:Y:S04]  /*1b960*/  STL.64 [R1+0x1710], R10 ;  /* 0x0017100a01007387 */ /* 0x0003e80000100a00 */
[----:B------:R1:W-:Y:S04]  /*1b970*/  LDGSTS.E [R0+-0x77200], [R10.64], P6 ;  /* 0x88e000000a007fae */ /* 0x0003e8000b121844 */
[----:B------:R-:W3:Y:S01]  /*1b980*/  LDL.LU.64 R46, [R1+0xb70] ;  /* 0x000b7000012e7983 */ /* 0x000ee20000300a00 */
[----:B-1----:R-:W-:-:S03]  /*1b990*/  IMAD.WIDE R12, R3, 0x4, R38 ;  /* 0x00000004030c7825 */ /* 0x002fc600078e0226 */
[----:B------:R-:W3:Y:S01]  /*1b9a0*/  LDL.LU.64 R44, [R1+0xb58] ;  /* 0x000b5800012c7983 */ /* 0x000ee20000300a00 */
[----:B------:R-:W-:-:S03]  /*1b9b0*/  IMAD.WIDE R10, R3, 0x4, R34 ;  /* 0x00000004030a7825 */ /* 0x000fc600078e0222 */
        /* <DEDUP_REMOVED lines=8> */
[----:B------:R-:W-:-:S03]  /*1ba40*/  IMAD.WIDE R10, R3, 0x4, R28 ;  /* 0x00000004030a7825 */ /* 0x000fc600078e021c */
[----:B------:R5:W-:Y:S04]  /*1ba50*/  LDGSTS.E [R2+-0x75a00], [R12.64], P6 ;  /* 0x8a6000000c027fae */ /* 0x000be8000b121844 */
[----:B------:R2:W-:Y:S04]  /*1ba60*/  STL.64 [R1+0x1690], R10 ;  /* 0x0016900a01007387 */ /* 0x0005e80000100a00 */
[----:B------:R2:W-:Y:S04]  /*1ba70*/  LDGSTS.E [R0+-0x75200], [R10.64], P6 ;  /* 0x8ae000000a007fae */ /* 0x0005e8000b121844 */
[----:B------:R-:W3:Y:S04]  /*1ba80*/  LDL.LU.64 R34, [R1+0xb10] ;  /* 0x000b100001227983 */ /* 0x000ee80000300a00 */
[----:B------:R-:W3:Y:S01]  /*1ba90*/  LDL.LU.64 R32, [R1+0xaf8] ;  /* 0x000af80001207983 */ /* 0x000ee20000300a00 */
[----:B-----5:R-:W-:-:S04]  /*1baa0*/  IMAD.WIDE R12, R3, 0x4, R26 ;  /* 0x00000004030c7825 */ /* 0x020fc800078e021a */
[C---:B--2---:R-:W-:Y:S01]  /*1bab0*/  IMAD.WIDE R10, R3.reuse, 0x4, R22 ;  /* 0x00000004030a7825 */ /* 0x044fe200078e0216 */
[----:B------:R4:W-:Y:S04]  /*1bac0*/  STL.64 [R1+0x1670], R12 ;  /* 0x0016700c01007387 */ /* 0x0009e80000100a00 */
[----:B------:R3:W-:Y:S04]  /*1bad0*/  STL.64 [R1+0x1650], R10 ;  /* 0x0016500a01007387 */ /* 0x0007e80000100a00 */
[----:B------:R-:W2:Y:S04]  /*1bae0*/  LDL.LU.64 R28, [R1+0x218] ;  /* 0x00021800011c7983 */ /* 0x000ea80000300a00 */
[----:B------:R-:W5:Y:S04]  /*1baf0*/  LDL.LU.64 R26, [R1+0x1f0] ;  /* 0x0001f000011a7983 */ /* 0x000f680000300a00 */
[----:B------:R-:W5:Y:S04]  /*1bb00*/  LDL.LU.64 R22, [R1+0x1e8] ;  /* 0x0001e80001167983 */ /* 0x000f680000300a00 */
[----:B------:R4:W-:Y:S04]  /*1bb10*/  LDGSTS.E [R2+-0x74a00], [R12.64], P6 ;  /* 0x8b6000000c027fae */ /* 0x0009e8000b121844 */
[----:B------:R3:W-:Y:S01]  /*1bb20*/  LDGSTS.E [R0+-0x74200], [R10.64], P6 ;  /* 0x8be000000a007fae */ /* 0x0007e2000b121844 */
[----:B----4-:R-:W-:-:S03]  /*1bb30*/  IMAD.WIDE R12, R3, 0x4, R20 ;  /* 0x00000004030c7825 */ /* 0x010fc600078e0214 */
[----:B------:R-:W4:Y:S04]  /*1bb40*/  LDL.LU.64 R20, [R1+0x1e0] ;  /* 0x0001e00001147983 */ /* 0x000f280000300a00 */
[----:B------:R1:W-:Y:S04]  /*1bb50*/  STL.64 [R1+0x1630], R12 ;  /* 0x0016300c01007387 */ /* 0x0003e80000100a00 */
[----:B------:R1:W-:Y:S01]  /*1bb60*/  LDGSTS.E [R2+-0x73a00], [R12.64], P6 ;  /* 0x8c6000000c027fae */ /* 0x0003e2000b121844 */
[----:B---3--:R-:W-:-:S03]  /*1bb70*/  IMAD.WIDE R10, R3, 0x4, R250 ;  /* 0x00000004030a7825 */ /* 0x008fc600078e02fa */
[----:B------:R-:W3:Y:S04]  /*1bb80*/  LDL.LU.64 R250, [R1+0x1d8] ;  /* 0x0001d80001fa7983 */ /* 0x000ee80000300a00 */
[----:B------:R1:W-:Y:S04]  /*1bb90*/  STL.64 [R1+0x1610], R10 ;  /* 0x0016100a01007387 */ /* 0x0003e80000100a00 */
[----:B------:R1:W-:Y:S02]  /*1bba0*/  LDGSTS.E [R0+-0x73200], [R10.64], P6 ;  /* 0x8ce000000a007fae */ /* 0x0003e4000b121844 */
[----:B-1----:R-:W-:-:S04]  /*1bbb0*/  IMAD.WIDE R12, R3, 0x4, R46 ;  /* 0x00000004030c7825 */ /* 0x002fc800078e022e */
[C---:B------:R-:W-:Y:S01]  /*1bbc0*/  IMAD.WIDE R10, R3.reuse, 0x4, R44 ;  /* 0x00000004030a7825 */ /* 0x040fe200078e022c */
[----:B------:R1:W-:Y:S04]  /*1bbd0*/  STL.64 [R1+0x15f0], R12 ;  /* 0x0015f00c01007387 */ /* 0x0003e80000100a00 */
[----:B------:R1:W-:Y:S04]  /*1bbe0*/  LDGSTS.E [R2+-0x72a00], [R12.64], P6 ;  /* 0x8d6000000c027fae */ /* 0x0003e8000b121844 */
        /* <DEDUP_REMOVED lines=9> */
[----:B------:R-:W-:Y:S01]  /*1bc80*/  IMAD.WIDE R10, R3, 0x4, R32 ;  /* 0x00000004030a7825 */ /* 0x000fe200078e0220 */
[----:B------:R1:W-:Y:S04]  /*1bc90*/  LDGSTS.E [R2+-0x70a00], [R12.64], P6 ;  /* 0x8f6000000c027fae */ /* 0x0003e8000b121844 */
[----:B------:R2:W-:Y:S04]  /*1bca0*/  LDGSTS.E [R0+-0x70200], [R10.64], P6 ;  /* 0x8fe000000a007fae */ /* 0x0005e8000b121844 */
[----:B------:R-:W-:Y:S04]  /*1bcb0*/  STL.64 [R1+0x1570], R12 ;  /* 0x0015700c01007387 */ /* 0x000fe80000100a00 */
[----:B------:R-:W-:Y:S04]  /*1bcc0*/  STL.64 [R1+0x1550], R10 ;  /* 0x0015500a01007387 */ /* 0x000fe80000100a00 */
[----:B------:R-:W1:Y:S01]  /*1bcd0*/  S2R R45, SR_TID.X ;  /* 0x00000000002d7919 */ /* 0x000e620000002100 */
[----:B--2---:R-:W-:-:S03]  /*1bce0*/  MOV R0, R29 ;  /* 0x0000001d00007202 */ /* 0x004fc60000000f00 */
[----:B------:R-:W-:Y:S04]  /*1bcf0*/  STL [R1+0x1990], R28 ;  /* 0x0019901c01007387 */ /* 0x000fe80000100800 */
[----:B-----5:R-:W-:Y:S04]  /*1bd00*/  STL [R1+0x1988], R26 ;  /* 0x0019881a01007387 */ /* 0x020fe80000100800 */
[----:B------:R2:W-:Y:S04]  /*1bd10*/  STL [R1+0x1984], R0 ;  /* 0x0019840001007387 */ /* 0x0005e80000100800 */
[----:B------:R-:W-:Y:S04]  /*1bd20*/  STL [R1+0x1980], R22 ;  /* 0x0019801601007387 */ /* 0x000fe80000100800 */
[----:B------:R-:W0:Y:S01]  /*1bd30*/  LDGDEPBAR ;  /* 0x00000000000079af */ /* 0x000e220000000000 */
[----:B--2---:R-:W-:-:S05]  /*1bd40*/  IMAD.MOV.U32 R0, RZ, RZ, R27 ;  /* 0x000000ffff007224 */ /* 0x004fca00078e001b */
[----:B------:R2:W-:Y:S02]  /*1bd50*/  STL [R1+0x197c], R0 ;  /* 0x00197c0001007387 */ /* 0x0005e40000100800 */
[----:B--2---:R-:W-:Y:S02]  /*1bd60*/  IMAD.MOV.U32 R0, RZ, RZ, R23 ;  /* 0x000000ffff007224 */ /* 0x004fe400078e0017 */
[----:B----4-:R-:W-:Y:S04]  /*1bd70*/  STL [R1+0x1978], R20 ;  /* 0x0019781401007387 */ /* 0x010fe80000100800 */
[----:B------:R2:W-:Y:S02]  /*1bd80*/  STL [R1+0x1974], R0 ;  /* 0x0019740001007387 */ /* 0x0005e40000100800 */
[----:B--2---:R-:W-:-:S02]  /*1bd90*/  IMAD.MOV.U32 R0, RZ, RZ, R21 ;  /* 0x000000ffff007224 */ /* 0x004fc400078e0015 */
[----:B---3--:R-:W-:Y:S04]  /*1bda0*/  STL [R1+0x1970], R250 ;  /* 0x001970fa01007387 */ /* 0x008fe80000100800 */
[----:B------:R2:W-:Y:S04]  /*1bdb0*/  STL [R1+0x196c], R0 ;  /* 0x00196c0001007387 */ /* 0x0005e80000100800 */
[----:B------:R3:W-:Y:S01]  /*1bdc0*/  STL [R1+0x1968], R4 ;  /* 0x0019680401007387 */ /* 0x0007e20000100800 */
[----:B--2---:R-:W-:-:S05]  /*1bdd0*/  MOV R0, R251 ;  /* 0x000000fb00007202 */ /* 0x004fca0000000f00 */
[----:B------:R3:W-:Y:S04]  /*1bde0*/  STL [R1+0x1964], R0 ;  /* 0x0019640001007387 */ /* 0x0007e80000100800 */
[----:B------:R3:W-:Y:S04]  /*1bdf0*/  STL [R1+0x195c], R5 ;  /* 0x00195c0501007387 */ /* 0x0007e80000100800 */
[----:B------:R3:W-:Y:S04]  /*1be00*/  STL [R1+0x1960], R6 ;  /* 0x0019600601007387 */ /* 0x0007e80000100800 */
[----:B------:R3:W-:Y:S04]  /*1be10*/  STL [R1+0x1954], R7 ;  /* 0x0019540701007387 */ /* 0x0007e80000100800 */
[----:B------:R3:W-:Y:S04]  /*1be20*/  STL [R1+0x1958], R8 ;  /* 0x0019580801007387 */ /* 0x0007e80000100800 */
[----:B------:R3:W-:Y:S01]  /*1be30*/  STL [R1+0x1950], R9 ;  /* 0x0019500901007387 */ /* 0x0007e20000100800 */
[----:B------:R-:W-:Y:S05]  /*1be40*/  @P3 BRA `(.L_x_0) ;  /* 0x00003a8000003947 */ /* 0x000fea0003800000 */
[----:B-1----:R1:W-:Y:S01]  /*1be50*/  STL [R1+0x440], RZ ;  /* 0x000440ff01007387 */ /* 0x0023e20000100800 */
[----:B---3--:R-:W-:Y:S01]  /*1be60*/  IMAD.SHL.U32 R0, R45, 0x40, RZ ;  /* 0x000000402d007824 */ /* 0x008fe200078e00ff */
[----:B------:R-:W-:Y:S01]  /*1be70*/  CS2R R208, SRZ ;  /* 0x0000000000d07805 */ /* 0x000fe2000001ff00 */
[----:B------:R-:W-:Y:S01]  /*1be80*/  CS2R R210, SRZ ;  /* 0x0000000000d27805 */ /* 0x000fe2000001ff00 */
[----:B------:R1:W-:Y:S01]  /*1be90*/  STL [R1+0x444], RZ ;  /* 0x000444ff01007387 */ /* 0x0003e20000100800 */
[----:B------:R-:W-:Y:S01]  /*1bea0*/  CS2R R172, SRZ ;  /* 0x0000000000ac7805 */ /* 0x000fe2000001ff00 */
[----:B------:R-:W-:Y:S01]  /*1beb0*/  LOP3.LUT R0, R0, 0x800, RZ, 0xc0, !PT ;  /* 0x0000080000007812 */ /* 0x000fe200078ec0ff */
[----:B------:R-:W-:Y:S01]  /*1bec0*/  CS2R R174, SRZ ;  /* 0x0000000000ae7805 */ /* 0x000fe2000001ff00 */
[----:B------:R1:W-:Y:S01]  /*1bed0*/  STL [R1+0x448], RZ ;  /* 0x000448ff01007387 */ /* 0x0003e20000100800 */
[----:B------:R-:W-:Y:S01]  /*1bee0*/  CS2R R4, SRZ ;  /* 0x0000000000047805 */ /* 0x000fe2000001ff00 */
[----:B------:R-:W-:Y:S01]  /*1bef0*/  CS2R R6, SRZ ;  /* 0x0000000000067805 */ /* 0x000fe2000001ff00 */
        /* <DEDUP_REMOVED lines=114> */
[----:B------:R-:W-:-:S03]  /*1c620*/  CS2R R42, SRZ ;  /* 0x00000000002a7805 */ /* 0x000fc6000001ff00 */
[----:B------:R1:W-:Y:S04]  /*1c630*/  STL [R1+0x1210], RZ ;  /* 0x001210ff01007387 */ /* 0x0003e80000100800 */
        /* <DEDUP_REMOVED lines=479> */
[----:B------:R1:W-:Y:S04]  /*1e430*/  STL [R1], RZ ;  /* 0x000000ff01007387 */ /* 0x0003e80000100800 */
        /* <DEDUP_REMOVED lines=291> */
[----:B------:R1:W-:Y:S04]  /*1f670*/  STL [R1+0x2170], R0 ;  /* 0x0021700001007387 */ /* 0x0003e80000100800 */
        /* <DEDUP_REMOVED lines=35> */
[----:B------:R1:W-:Y:S01]  /*1f8b0*/  STL [R1+0x7bc], RZ ;  /* 0x0007bcff01007387 */ /* 0x0003e20000100800 */
[----:B------:R-:W-:Y:S05]  /*1f8c0*/  BRA `(.L_x_1) ;  /* 0x0004b2e000007947 */ /* 0x000fea0003800000 */
.L_x_0:
[----:B-1----:R-:W-:Y:S01]  /*1f8d0*/  STL [R1+0x1540], RZ ;  /* 0x001540ff01007387 */ /* 0x002fe20000100800 */
[C---:B------:R-:W-:Y:S01]  /*1f8e0*/  LOP3.LUT R17, R45.reuse, 0x7, RZ, 0xc0, !PT ;  /* 0x000000072d117812 */ /* 0x040fe200078ec0ff */
[C---:B---3--:R-:W-:Y:S01]  /*1f8f0*/  IMAD.SHL.U32 R4, R45.reuse, 0x2, RZ ;  /* 0x000000022d047824 */ /* 0x048fe200078e00ff */
[----:B------:R-:W-:Y:S01]  /*1f900*/  CS2R R208, SRZ ;  /* 0x0000000000d07805 */ /* 0x000fe2000001ff00 */
[----:B------:R-:W-:Y:S01]  /*1f910*/  STL [R1+0x440], RZ ;  /* 0x000440ff01007387 */ /* 0x000fe20000100800 */
[----:B------:R-:W-:Y:S01]  /*1f920*/  IMAD.SHL.U32 R18, R45, 0x40, RZ ;  /* 0x000000402d127824 */ /* 0x000fe200078e00ff */
[----:B------:R-:W-:Y:S01]  /*1f930*/  CS2R R210, SRZ ;  /* 0x0000000000d27805 */ /* 0x000fe2000001ff00 */
[----:B------:R-:W-:Y:S01]  /*1f940*/  IMAD R17, R17, 0x110, RZ ;  /* 0x0000011011117824 */ /* 0x000fe200078e02ff */
[----:B------:R-:W-:Y:S01]  /*1f950*/  STL [R1+0x444], RZ ;  /* 0x000444ff01007387 */ /* 0x000fe20000100800 */
[----:B------:R-:W-:Y:S01]  /*1f960*/  IMAD.MOV.U32 R0, RZ, RZ, 0x3f ;  /* 0x0000003fff007424 */ /* 0x000fe200078e00ff */
[----:B------:R-:W-:Y:S01]  /*1f970*/  LOP3.LUT R18, R18, 0x800, RZ, 0xc0, !PT ;  /* 0x0000080012127812 */ /* 0x000fe200078ec0ff */
[----:B------:R-:W-:Y:S01]  /*1f980*/  IMAD.MOV.U32 R252, RZ, RZ, 0x2 ;  /* 0x00000002fffc7424 */ /* 0x000fe200078e00ff */
[----:B------:R-:W-:Y:S01]  /*1f990*/  STL [R1+0x448], RZ ;  /* 0x000448ff01007387 */ /* 0x000fe20000100800 */
[----:B------:R-:W-:Y:S01]  /*1f9a0*/  LOP3.LUT R17, R17, 0x30, R4, 0x78, !PT ;  /* 0x0000003011117812 */ /* 0x000fe200078e7804 */
[----:B------:R-:W-:Y:S01]  /*1f9b0*/  IMAD.MOV.U32 R243, RZ, RZ, -0x1 ;  /* 0xfffffffffff37424 */ /* 0x000fe200078e00ff */
[----:B------:R-:W-:Y:S01]  /*1f9c0*/  IADD3 R2, R0, c[0x0][0x180], RZ ;  /* 0x0000600000027a10 */ /* 0x000fe20007ffe0ff */
[----:B------:R-:W-:Y:S01]  /*1f9d0*/  STL [R1+0x44c], RZ ;  /* 0x00044cff01007387 */ /* 0x000fe20000100800 */
[----:B------:R-:W-:Y:S01]  /*1f9e0*/  LOP3.LUT R44, R17, R18, RZ, 0xfc, !PT ;  /* 0x00000012112c7212 */ /* 0x000fe200078efcff */
[----:B------:R-:W-:Y:S01]  /*1f9f0*/  CS2R R172, SRZ ;  /* 0x0000000000ac7805 */ /* 0x000fe2000001ff00 */
[----:B------:R-:W-:Y:S01]  /*1fa00*/  SHF.R.S32.HI R16, RZ, 0x1f, R2 ;  /* 0x0000001fff107819 */ /* 0x000fe20000011402 */
[----:B------:R-:W-:Y:S01]  /*1fa10*/  STL [R1+0x570], RZ ;  /* 0x000570ff01007387 */ /* 0x000fe20000100800 */
[----:B------:R-:W-:Y:S01]  /*1fa20*/  SHF.R.S32.HI R0, RZ, 0x1f, R242 ;  /* 0x0000001fff007819 */ /* 0x000fe200000114f2 */
[----:B------:R-:W-:Y:S01]  /*1fa30*/  CS2R R174, SRZ ;  /* 0x0000000000ae7805 */ /* 0x000fe2000001ff00 */
[----:B------:R-:W-:Y:S01]  /*1fa40*/  LEA.HI R16, R16, R2, RZ, 0x6 ;  /* 0x0000000210107211 */ /* 0x000fe200078f30ff */
[----:B------:R-:W-:Y:S01]  /*1fa50*/  STL [R1+0x574], RZ ;  /* 0x000574ff01007387 */ /* 0x000fe20000100800 */
[----:B------:R-:W-:Y:S01]  /*1fa60*/  SHF.R.S32.HI R2, RZ, 0x1f, R3 ;  /* 0x0000001fff027819 */ /* 0x000fe20000011403 */
[----:B------:R-:W-:Y:S01]  /*1fa70*/  CS2R R4, SRZ ;  /* 0x0000000000047805 */ /* 0x000fe2000001ff00 */
[----:B------:R-:W-:Y:S01]  /*1fa80*/  SHF.R.S32.HI R46, RZ, 0x6, R16 ;  /* 0x00000006ff2e7819 */ /* 0x000fe20000011410 */
[----:B------:R-:W-:Y:S01]  /*1fa90*/  STL [R1+0x578], RZ ;  /* 0x000578ff01007387 */ /* 0x000fe20000100800 */
[----:B------:R-:W-:Y:S01]  /*1faa0*/  SHF.L.U64.HI R2, R3, 0x2, R2 ;  /* 0x0000000203027819 */ /* 0x000fe20000010202 */
[----:B------:R-:W-:Y:S01]  /*1fab0*/  CS2R R6, SRZ ;  /* 0x0000000000067805 */ /* 0x000fe2000001ff00 */
[----:B------:R-:W-:Y:S01]  /*1fac0*/  LOP3.LUT R3, R45, 0x3, RZ, 0xc0, !PT ;  /* 0x000000032d037812 */ /* 0x000fe200078ec0ff */
[----:B------:R-:W-:Y:S01]  /*1fad0*/  STL [R1+0x57c], RZ ;  /* 0x00057cff01007387 */ /* 0x000fe20000100800 */
[C---:B------:R-:W-:Y:S01]  /*1fae0*/  SHF.L.U64.HI R0, R242.reuse, 0x2, R0 ;  /* 0x00000002f2007819 */ /* 0x040fe20000010200 */
[----:B------:R-:W-:Y:S01]  /*1faf0*/  CS2R R8, SRZ ;  /* 0x0000000000087805 */ /* 0x000fe2000001ff00 */
[----:B------:R-:W-:Y:S01]  /*1fb00*/  SHF.L.U32 R242, R242, 0x2, RZ ;  /* 0x00000002f2f27819 */ /* 0x000fe200000006ff */
[----:B------:R-:W-:Y:S01]  /*1fb10*/  STL [R1+0x540], RZ ;  /* 0x000540ff01007387 */ /* 0x000fe20000100800 */
[----:B------:R-:W-:Y:S01]  /*1fb20*/  IMAD R3, R3, 0x820, RZ ;  /* 0x0000082003037824 */ /* 0x000fe200078e02ff */
[----:B------:R-:W-:Y:S01]  /*1fb30*/  CS2R R10, SRZ ;  /* 0x00000000000a7805 */ /* 0x000fe2000001ff00 */
[----:B------:R-:W-:Y:S01]  /*1fb40*/  CS2R R168, SRZ ;  /* 0x0000000000a87805 */ /* 0x000fe2000001ff00 */
[----:B------:R-:W-:Y:S01]  /*1fb50*/  STL [R1+0x544], RZ ;  /* 0x000544ff01007387 */ /* 0x000fe20000100800 */
[----:B------:R-:W-:Y:S01]  /*1fb60*/  CS2R R170, SRZ ;  /* 0x0000000000aa7805 */ /* 0x000fe2000001ff00 */
[----:B------:R-:W-:Y:S01]  /*1fb70*/  LOP3.LUT R45, R3, 0x5c, R45, 0x78, !PT ;  /* 0x0000005c032d7812 */ /* 0x000fe200078e782d */
[----:B------:R-:W-:Y:S01]  /*1fb80*/  CS2R R12, SRZ ;  /* 0x00000000000c7805 */ /* 0x000fe2000001ff00 */
[----:B------:R-:W-:Y:S01]  /*1fb90*/  STL [R1+0x548], RZ ;  /* 0x000548ff01007387 */ /* 0x000fe20000100800 */
[----:B------:R-:W-:Y:S01]  /*1fba0*/  LOP3.LUT R3, R44, 0x40, RZ, 0x3c, !PT ;  /* 0x000000402c037812 */ /* 0x000fe200078e3cff */
[----:B------:R-:W-:Y:S01]  /*1fbb0*/  CS2R R14, SRZ ;  /* 0x00000000000e7805 */ /* 0x000fe2000001ff00 */
[----:B------:R-:W-:Y:S01]  /*1fbc0*/  CS2R R80, SRZ ;  /* 0x0000000000507805 */ /* 0x000fe2000001ff00 */
[----:B------:R-:W-:Y:S01]  /*1fbd0*/  STL [R1+0x54c], RZ ;  /* 0x00054cff01007387 */ /* 0x000fe20000100800 */
[----:B------:R-:W-:Y:S01]  /*1fbe0*/  CS2R R82, SRZ ;  /* 0x0000000000527805 */ /* 0x000fe2000001ff00 */
        /* <DEDUP_REMOVED lines=103> */
[----:B------:R-:W-:-:S02]  /*20260*/  IADD3 R46, R46, -0x3, RZ ;  /* 0xfffffffd2e2e7810 */ /* 0x000fc40007ffe0ff */
[----:B------:R-:W-:Y:S01]  /*20270*/  LOP3.LUT R45, R45, 0x20, RZ, 0x3c, !PT ;  /* 0x000000202d2d7812 */ /* 0x000fe200078e3cff */
[----:B------:R-:W-:Y:S04]  /*20280*/  STL [R1+0x1248], RZ ;  /* 0x001248ff01007387 */ /* 0x000fe80000100800 */
        /* <DEDUP_REMOVED lines=473> */
[----:B------:R-:W-:Y:S04]  /*22020*/  STL [R1], RZ ;  /* 0x000000ff01007387 */ /* 0x000fe80000100800 */
        /* <DEDUP_REMOVED lines=250> */
[----:B------:R1:W-:Y:S04]  /*22fd0*/  STL [R1+0x2170], R18 ;  /* 0x0021701201007387 */ /* 0x0003e80000100800 */
[----:B------:R2:W-:Y:S04]  /*22fe0*/  STL [R1+0x8c], RZ ;  /* 0x00008cff01007387 */ /* 0x0005e80000100800 */
[----:B------:R2:W-:Y:S01]  /*22ff0*/  STL [R1+0x2a0], RZ ;  /* 0x0002a0ff01007387 */ /* 0x0005e20000100800 */
[----:B-1----:R-:W-:-:S03]  /*23000*/  CS2R R18, SRZ ;  /* 0x0000000000127805 */ /* 0x002fc6000001ff00 */
        /* <DEDUP_REMOVED lines=76> */
[----:B------:R2:W-:Y:S02]  /*234d0*/  STL [R1+0x2164], R3 ;  /* 0x0021640301007387 */ /* 0x0005e40000100800 */
.L_x_2:
[----:B--2---:R-:W2:Y:S01]  /*234e0*/  LDL R44, [R1+0x2158] ;  /* 0x00215800012c7983 */ /* 0x004ea20000100800 */
[----:B------:R-:W-:-:S04]  /*234f0*/  DEPBAR.LE SB0, 0x4 ;  /* 0x000081000000791a */ /* 0x000fc80000000000 */
[----:B------:R-:W-:Y:S01]  /*23500*/  STL [R1+0x22d8], R252 ;  /* 0x0022d8fc01007387 */ /* 0x000fe20000100800 */
[----:B-----5:R-:W-:-:S03]  /*23510*/  IADD3 R3, R243, 0x1, RZ ;  /* 0x00000001f3037810 */ /* 0x020fc60007ffe0ff */
[----:B------:R2:W-:Y:S04]  /*23520*/  STL [R1+0x22d4], R0 ;  /* 0x0022d40001007387 */ /* 0x0005e80000100800 */
[----:B------:R-:W-:Y:S01]  /*23530*/  BAR.SYNC.DEFER_BLOCKING 0x0 ;  /* 0x0000000000007b1d */ /* 0x000fe20000010000 */
[----:B------:R-:W-:-:S04]  /*23540*/  ISETP.GT.AND P0, PT, R3, 0x2, PT ;  /* 0x000000020300780c */ /* 0x000fc80003f04270 */
[----:B------:R-:W-:Y:S01]  /*23550*/  SEL R243, R3, RZ, !P0 ;  /* 0x000000ff03f37207 */ /* 0x000fe20004000000 */
[----:B------:R-:W-:Y:S04]  /*23560*/  STL [R1+0x22d0], R2 ;  /* 0x0022d00201007387 */ /* 0x000fe80000100800 */
[----:B------:R-:W3:Y:S04]  /*23570*/  LDL.LU.64 R76, [R1+0x440] ;  /* 0x00044000014c7983 */ /* 0x000ee80000300a00 */
[----:B------:R-:W3:Y:S04]  /*23580*/  LDL.LU.64 R78, [R1+0x448] ;  /* 0x00044800014e7983 */ /* 0x000ee80000300a00 */
[----:B------:R-:W4:Y:S04]  /*23590*/  LDL.LU.64 R72, [R1+0x2c0] ;  /* 0x0002c00001487983 */ /* 0x000f280000300a00 */
[----:B------:R-:W4:Y:S04]  /*235a0*/  LDL.LU.64 R74, [R1+0x2c8] ;  /* 0x0002c800014a7983 */ /* 0x000f280000300a00 */
[----:B------:R-:W1:Y:S02]  /*235b0*/  S2R R47, SR_TID.X ;  /* 0x00000000002f7919 */ /* 0x000e640000002100 */
[----:B-1----:R-:W-:-:S02]  /*235c0*/  LOP3.LUT R45, R47, 0x3, RZ, 0xc0, !PT ;  /* 0x000000032f2d7812 */ /* 0x002fc400078ec0ff */
[----:B------:R-:W-:-:S03]  /*235d0*/  LOP3.LUT R46, R47, 0x3, RZ, 0xc0, !PT ;  /* 0x000000032f2e7812 */ /* 0x000fc600078ec0ff */
[----:B------:R-:W-:Y:S02]  /*235e0*/  IMAD R45, R45, 0x820, RZ ;  /* 0x000008202d2d7824 */ /* 0x000fe400078e02ff */
[----:B------:R-:W-:-:S03]  /*235f0*/  IMAD R46, R46, 0x820, RZ ;  /* 0x000008202e2e7824 */ /* 0x000fc600078e02ff */
[--C-:B------:R-:W-:Y:S02]  /*23600*/  LOP3.LUT R45, R45, 0x5c, R47.reuse, 0x78, !PT ;  /* 0x0000005c2d2d7812 */ /* 0x100fe400078e782f */
[----:B------:R-:W-:Y:S02]  /*23610*/  LOP3.LUT R46, R46, 0x5c, R47, 0x78, !PT ;  /* 0x0000005c2e2e7812 */ /* 0x000fe400078e782f */
[----:B------:R-:W-:Y:S02]  /*23620*/  LOP3.LUT R45, R45, 0x20, RZ, 0x3c, !PT ;  /* 0x000000202d2d7812 */ /* 0x000fe400078e3cff */
[----:B------:R-:W-:-:S03]  /*23630*/  LEA R3, R243, R46, 0x11 ;  /* 0x0000002ef3037211 */ /* 0x000fc600078e88ff */
[C---:B------:R-:W-:Y:S02]  /*23640*/  IMAD R240, R243.reuse, 0x20000, R45 ;  /* 0x00020000f3f07824 */ /* 0x040fe400078e022d */
[----:B------:R-:W-:Y:S04]  /*23650*/  LDS R68, [R3] ;  /* 0x0000000003447984 */ /* 0x000fe80000000800 */
[----:B------:R-:W-:Y:S04]  /*23660*/  LDS R70, [R3+0x2000] ;  /* 0x0020000003467984 */ /* 0x000fe80000000800 */
[----:B------:R-:W-:Y:S04]  /*23670*/  LDS R69, [R240] ;  /* 0x00000000f0457984 */ /* 0x000fe80000000800 */
[----:B------:R-:W-:Y:S04]  /*23680*/  LDS R71, [R240+0x2000] ;  /* 0x00200000f0477984 */ /* 0x000fe80000000800 */
        /* <DEDUP_REMOVED lines=12> */
[----:B------:R-:W-:Y:S04]  /*23750*/  STL [R1+0x2fe0], R243 ;  /* 0x002fe0f301007387 */ /* 0x000fe80000100800 */
        /* <DEDUP_REMOVED lines=27> */
[----:B------:R-:W-:Y:S01]  /*23910*/  LDS R183, [R240+0x2500] ;  /* 0x00250000f0b77984 */ /* 0x000fe20000000800 */
[----:B--2---:R-:W-:-:S05]  /*23920*/  IMAD R0, R243, 0x10000, R44 ;  /* 0x00010000f3007824 */ /* 0x004fca00078e022c */
[----:B------:R-:W3:Y:S04]  /*23930*/  LDSM.16.M88.4 R44, [R0+0x60000] ;  /* 0x06000000002c783b */ /* 0x000ee80000000200 */
[----:B------:R-:W-:Y:S01]  /*23940*/  STL [R1+0x1534], R0 ;  /* 0x0015340001007387 */ /* 0x000fe20000100800 */
[-C--:B---3--:R-:W-:Y:S08]  /*23950*/  HMMA.1688.F32.TF32 R176, R68, R44.reuse, R76 ;  /* 0x0000002c44b0723c */ /* 0x088ff0000008104c */
[-C--:B----4-:R-:W-:Y:S08]  /*23960*/  HMMA.1688.F32.TF32 R76, R64, R44.reuse, R72 ;  /* 0x0000002c404c723c */ /* 0x090ff00000081048 */
[-C--:B------:R-:W-:Y:S08]  /*23970*/  HMMA.1688.F32.TF32 R72, R60, R44.reuse, R208 ;  /* 0x0000002c3c48723c */ /* 0x080ff000000810d0 */
[-C--:B------:R-:W-:Y:S01]  /*23980*/  HMMA.1688.F32.TF32 R172, R56, R44.reuse, R172 ;  /* 0x0000002c38ac723c */ /* 0x080fe200000810ac */
[----:B------:R-:W-:Y:S04]  /*23990*/  STL [R1+0x3170], R46 ;  /* 0x0031702e01007387 */ /* 0x000fe80000100800 */
[----:B------:R-:W-:Y:S04]  /*239a0*/  STL [R1+0x316c], R47 ;  /* 0x00316c2f01007387 */ /* 0x000fe80000100800 */
[----:B------:R-:W-:Y:S04]  /*239b0*/  STL.64 [R1+0x940], R176 ;  /* 0x000940b001007387 */ /* 0x000fe80000100a00 */
[----:B------:R-:W-:Y:S04]  /*239c0*/  STL.64 [R1+0x948], R178 ;  /* 0x000948b201007387 */ /* 0x000fe80000100a00 */
[----:B------:R-:W-:Y:S04]  /*239d0*/  STL.64 [R1+0x930], R76 ;  /* 0x0009304c01007387 */ /* 0x000fe80000100a00 */
[----:B------:R1:W-:Y:S04]  /*239e0*/  STL.64 [R1+0x938], R78 ;  /* 0x0009384e01007387 */ /* 0x0003e80000100a00 */
[----:B------:R-:W-:Y:S04]  /*239f0*/  STL.64 [R1+0x920], R72 ;  /* 0x0009204801007387 */ /* 0x000fe80000100a00 */
[----:B------:R2:W-:Y:S04]  /*23a00*/  STL.64 [R1+0x928], R74 ;  /* 0x0009284a01007387 */ /* 0x0005e80000100a00 */
[----:B------:R-:W-:Y:S04]  /*23a10*/  STL.64 [R1+0x910], R172 ;  /* 0x000910ac01007387 */ /* 0x000fe80000100a00 */
[----:B------:R-:W-:Y:S04]  /*23a20*/  STL.64 [R1+0x918], R174 ;  /* 0x000918ae01007387 */ /* 0x000fe80000100a00 */
[----:B------:R-:W3:Y:S01]  /*23a30*/  LDL R211, [R1+0x1534] ;  /* 0x0015340001d37983 */ /* 0x000ee20000100800 */
[-C--:B-1----:R-:W-:Y:S03]  /*23a40*/  HMMA.1688.F32.TF32 R76, R52, R44.reuse, R168 ;  /* 0x0000002c344c723c */ /* 0x082fe600000810a8 */
[----:B------:R-:W-:Y:S04]  /*23a50*/  LDS R176, [R3+0x580] ;  /* 0x0005800003b07984 */ /* 0x000fe80000000800 */
[----:B------:R-:W-:Y:S01]  /*23a60*/  LDS R178, [R3+0x2580] ;  /* 0x0025800003b27984 */ /* 0x000fe20000000800 */
[-C--:B--2---:R-:W-:Y:S03]  /*23a70*/  HMMA.1688.F32.TF32 R72, R48, R44.reuse, R164 ;  /* 0x0000002c3048723c */ /* 0x084fe600000810a4 */
[----:B------:R-:W-:Y:S04]  /*23a80*/  LDS R177, [R240+0x580] ;  /* 0x00058000f0b17984 */ /* 0x000fe80000000800 */
[----:B------:R-:W-:Y:S01]  /*23a90*/  LDS R179, [R240+0x2580] ;  /* 0x00258000f0b37984 */ /* 0x000fe20000000800 */
[-C--:B------:R-:W-:Y:S03]  /*23aa0*/  HMMA.1688.F32.TF32 R160, R196, R44.reuse, R160 ;  /* 0x0000002cc4a0723c */ /* 0x080fe600000810a0 */
[----:B------:R-:W-:Y:S04]  /*23ab0*/  LDS R172, [R3+0x600] ;  /* 0x0006000003ac7984 */ /* 0x000fe80000000800 */
[----:B------:R-:W-:Y:S04]  /*23ac0*/  STL.64 [R1+0x990], R76 ;  /* 0x0009904c01007387 */ /* 0x000fe80000100a00 */
[----:B------:R-:W-:Y:S04]  /*23ad0*/  STL.64 [R1+0x998], R78 ;  /* 0x0009984e01007387 */ /* 0x000fe80000100a00 */
[----:B------:R-:W-:Y:S04]  /*23ae0*/  STL.64 [R1+0xb90], R72 ;  /* 0x000b904801007387 */ /* 0x000fe80000100a00 */
[----:B------:R-:W-:Y:S01]  /*23af0*/  STL.64 [R1+0xb98], R74 ;  /* 0x000b984a01007387 */ /* 0x000fe20000100a00 */
[-C--:B------:R-:W-:Y:S03]  /*23b00*/  HMMA.1688.F32.TF32 R156, R192, R44.reuse, R156 ;  /* 0x0000002cc09c723c */ /* 0x080fe6000008109c */
[----:B------:R-:W-:Y:S04]  /*23b10*/  LDS R174, [R3+0x2600] ;  /* 0x0026000003ae7984 */ /* 0x000fe80000000800 */
[----:B------:R-:W-:Y:S01]  /*23b20*/  LDS R173, [R240+0x600] ;  /* 0x00060000f0ad7984 */ /* 0x000fe20000000800 */
        /* <DEDUP_REMOVED lines=16> */
[----:B---3--:R-:W1:Y:S04]  /*23c30*/  LDSM.16.M88.4 R72, [R211+0x61000] ;  /* 0x06100000d348783b */ /* 0x008e680000000200 */
[----:B-1----:R-:W-:Y:S04]  /*23c40*/  STL [R1+0x3164], R74 ;  /* 0x0031644a01007387 */ /* 0x002fe80000100800 */
[----:B------:R-:W-:Y:S04]  /*23c50*/  STL [R1+0x3160], R75 ;  /* 0x0031604b01007387 */ /* 0x000fe80000100800 */
[----:B------:R-:W-:Y:S04]  /*23c60*/  STL.64 [R1+0xd10], R160 ;  /* 0x000d10a001007387 */ /* 0x000fe80000100a00 */
[----:B------:R-:W-:Y:S04]  /*23c70*/  STL.64 [R1+0xd18], R162 ;  /* 0x000d18a201007387 */ /* 0x000fe80000100a00 */
[----:B------:R-:W1:Y:S04]  /*23c80*/  LDSM.16.M88.4 R160, [R211+0x62000] ;  /* 0x06200000d3a0783b */ /* 0x000e680000000200 */
[----:B-1----:R-:W-:Y:S04]  /*23c90*/  STL [R1+0x3174], R162 ;  /* 0x003174a201007387 */ /* 0x002fe80000100800 */
[----:B------:R-:W-:Y:S04]  /*23ca0*/  STL [R1+0x3168], R163 ;  /* 0x003168a301007387 */ /* 0x000fe80000100800 */
[----:B------:R1:W-:Y:S04]  /*23cb0*/  STL.64 [R1+0xda0], R156 ;  /* 0x000da09c01007387 */ /* 0x0003e80000100a00 */
[----:B------:R2:W-:Y:S04]  /*23cc0*/  STL.64 [R1+0xda8], R158 ;  /* 0x000da89e01007387 */ /* 0x0005e80000100a00 */
[----:B-1----:R-:W3:Y:S04]  /*23cd0*/  LDL.LU.64 R156, [R1+0x190] ;  /* 0x00019000019c7983 */ /* 0x002ee80000300a00 */
[----:B--2---:R-:W3:Y:S04]  /*23ce0*/  LDL.LU.64 R158, [R1+0x198] ;  /* 0x00019800019e7983 */ /* 0x004ee80000300a00 */
[----:B------:R1:W-:Y:S04]  /*23cf0*/  STL.64 [R1+0xfb0], R104 ;  /* 0x000fb06801007387 */ /* 0x0003e80000100a00 */
[----:B------:R2:W-:Y:S04]  /*23d00*/  STL.64 [R1+0xfb8], R106 ;  /* 0x000fb86a01007387 */ /* 0x0005e80000100a00 */
[----:B-1----:R-:W4:Y:S04]  /*23d10*/  LDL.LU.64 R104, [R1+0x420] ;  /* 0x0004200001687983 */ /* 0x002f280000300a00 */
[----:B--2---:R-:W4:Y:S04]  /*23d20*/  LDL.LU.64 R106, [R1+0x428] ;  /* 0x00042800016a7983 */ /* 0x004f280000300a00 */
[----:B------:R1:W-:Y:S04]  /*23d30*/  STL.64 [R1+0x10f0], R112 ;  /* 0x0010f07001007387 */ /* 0x0003e80000100a00 */
[----:B------:R2:W-:Y:S04]  /*23d40*/  STL.64 [R1+0x10f8], R114 ;  /* 0x0010f87201007387 */ /* 0x0005e80000100a00 */
[----:B-1----:R-:W4:Y:S04]  /*23d50*/  LDL.LU.64 R112, [R1+0x570] ;  /* 0x0005700001707983 */ /* 0x002f280000300a00 */
[----:B--2---:R-:W2:Y:S04]  /*23d60*/  LDL.LU.64 R114, [R1+0x578] ;  /* 0x0005780001727983 */ /* 0x004ea80000300a00 */
[----:B------:R-:W-:Y:S04]  /*23d70*/  STL.64 [R1+0x1330], R120 ;  /* 0x0013307801007387 */ /* 0x000fe80000100a00 */
[----:B------:R1:W-:Y:S02]  /*23d80*/  STL.64 [R1+0x1338], R122 ;  /* 0x0013387a01007387 */ /* 0x0003e40000100a00 */
[-C--:B-1----:R-:W-:Y:S08]  /*23d90*/  HMMA.1688.F32.TF32 R120, R176, R44.reuse, R128 ;  /* 0x0000002cb078723c */ /* 0x082ff00000081080 */
[-C--:B------:R-:W-:Y:S08]  /*23da0*/  HMMA.1688.F32.TF32 R136, R172, R44.reuse, R136 ;  /* 0x0000002cac88723c */ /* 0x080ff00000081088 */
[-C--:B------:R-:W-:Y:S07]  /*23db0*/  HMMA.1688.F32.TF32 R128, R168, R44.reuse, R148 ;  /* 0x0000002ca880723c */ /* 0x080fee0000081094 */
[----:B------:R-:W-:Y:S01]  /*23dc0*/  STL.64 [R1+0x13a0], R120 ;  /* 0x0013a07801007387 */ /* 0x000fe20000100a00 */
[-C--:B------:R-:W-:Y:S03]  /*23dd0*/  HMMA.1688.F32.TF32 R16, R164, R44.reuse, R16 ;  /* 0x0000002ca410723c */ /* 0x080fe60000081010 */
[----:B------:R1:W-:Y:S05]  /*23de0*/  STL.64 [R1+0x13a8], R122 ;  /* 0x0013a87a01007387 */ /* 0x0003ea0000100a00 */
[----:B-1----:R-:W-:Y:S01]  /*23df0*/  HMMA.1688.F32.TF32 R120, R76, R44, R144 ;  /* 0x0000002c4c78723c */ /* 0x002fe20000081090 */
[----:B------:R-:W-:Y:S04]  /*23e00*/  STL.64 [R1+0x1440], R136 ;  /* 0x0014408801007387 */ /* 0x000fe80000100a00 */
[----:B------:R-:W-:Y:S04]  /*23e10*/  STL.64 [R1+0x1448], R138 ;  /* 0x0014488a01007387 */ /* 0x000fe80000100a00 */
[----:B------:R-:W-:Y:S04]  /*23e20*/  STL.64 [R1+0x14c0], R128 ;  /* 0x0014c08001007387 */ /* 0x000fe80000100a00 */
[----:B------:R-:W-:Y:S10]  /*23e30*/  STL.64 [R1+0x14c8], R130 ;  /* 0x0014c88201007387 */ /* 0x000ff40000100a00 */
[----:B------:R-:W-:Y:S04]  /*23e40*/  STL.64 [R1+0x1500], R120 ;  /* 0x0015007801007387 */ /* 0x000fe80000100a00 */
[----:B------:R-:W-:Y:S04]  /*23e50*/  STL.64 [R1+0x1508], R122 ;  /* 0x0015087a01007387 */ /* 0x000fe80000100a00 */
[----:B------:R-:W-:Y:S04]  /*23e60*/  STL.64 [R1+0x1510], R16 ;  /* 0x0015101001007387 */ /* 0x000fe80000100a00 */
[----:B------:R3:W-:Y:S01]  /*23e70*/  STL.64 [R1+0x1518], R18 ;  /* 0x0015181201007387 */ /* 0x0007e20000100a00 */
[-C--:B------:R-:W-:Y:S08]  /*23e80*/  HMMA.1688.F32.TF32 R4, R56, R72.reuse, R4 ;  /* 0x000000483804723c */ /* 0x080ff00000081004 */
[-C--:B------:R-:W-:Y:S08]  /*23e90*/  HMMA.1688.F32.TF32 R12, R52, R72.reuse, R12 ;  /* 0x00000048340c723c */ /* 0x080ff0000008100c */
[-C--:B---3--:R-:W-:Y:S08]  /*23ea0*/  HMMA.1688.F32.TF32 R16, R60, R72.reuse, R156 ;  /* 0x000000483c10723c */ /* 0x088ff0000008109c */
[-C--:B----4-:R-:W-:Y:S08]  /*23eb0*/  HMMA.1688.F32.TF32 R44, R64, R72.reuse, R104 ;  /* 0x00000048402c723c */ /* 0x090ff00000081068 */
[-C--:B--2---:R-:W-:Y:S11]  /*23ec0*/  HMMA.1688.F32.TF32 R112, R68, R72.reuse, R112 ;  /* 0x000000484470723c */ /* 0x084ff60000081070 */
[----:B------:R-:W-:Y:S11]  /*23ed0*/  @!UPT UIADD3 URZ, URZ, URZ, URZ ;  /* 0x0000003f3f3ff290 */ /* 0x000ff6000fffe03f */
[----:B------:R-:W-:Y:S01]  /*23ee0*/  @!UPT UIADD3 URZ, URZ, URZ, URZ ;  /* 0x0000003f3f3ff290 */ /* 0x000fe2000fffe03f */
[----:B------:R-:W-:Y:S04]  /*23ef0*/  STL.64 [R1+0x800], R112 ;  /* 0x0008007001007387 */ /* 0x000fe80000100a00 */
[----:B------:R-:W-:Y:S04]  /*23f00*/  STL.64 [R1+0x808], R114 ;  /* 0x0008087201007387 */ /* 0x000fe80000100a00 */
[----:B------:R-:W-:Y:S04]  /*23f10*/  STL.64 [R1+0x7f0], R44 ;  /* 0x0007f02c01007387 */ /* 0x000fe80000100a00 */
[----:B------:R-:W-:Y:S04]  /*23f20*/  STL.64 [R1+0x7f8], R46 ;  /* 0x0007f82e01007387 */ /* 0x000fe80000100a00 */
[----:B------:R-:W-:Y:S04]  /*23f30*/  STL.64 [R1+0x7e0], R16 ;  /* 0x0007e01001007387 */ /* 0x000fe80000100a00 */
[----:B------:R1:W-:Y:S02]  /*23f40*/  STL.64 [R1+0x7e8], R18 ;  /* 0x0007e81201007387 */ /* 0x0003e40000100a00 */
[-C--:B-1----:R-:W-:Y:S02]  /*23f50*/  HMMA.1688.F32.TF32 R16, R48, R72.reuse, R84 ;  /* 0x000000483010723c */ /* 0x082fe40000081054 */
[----:B------:R-:W-:Y:S04]  /*23f60*/  STL.64 [R1+0x7d0], R4 ;  /* 0x0007d00401007387 */ /* 0x000fe80000100a00 */
[----:B------:R-:W-:Y:S04]  /*23f70*/  STL.64 [R1+0x7d8], R6 ;  /* 0x0007d80601007387 */ /* 0x000fe80000100a00 */
[----:B------:R1:W-:Y:S04]  /*23f80*/  STL.64 [R1+0x850], R12 ;  /* 0x0008500c01007387 */ /* 0x0003e80000100a00 */
[----:B------:R2:W-:Y:S04]  /*23f90*/  STL.64 [R1+0x858], R14 ;  /* 0x0008580e01007387 */ /* 0x0005e80000100a00 */
[----:B-1----:R-:W3:Y:S05]  /*23fa0*/  LDL.LU.64 R12, [R1+0x540] ;  /* 0x00054000010c7983 */ /* 0x002eea0000300a00 */
[----:B------:R-:W-:Y:S04]  /*23fb0*/  STL.64 [R1+0x8f0], R16 ;  /* 0x0008f01001007387 */ /* 0x000fe80000100a00 */
[----:B------:R-:W-:Y:S04]  /*23fc0*/  STL.64 [R1+0x8f8], R18 ;  /* 0x0008f81201007387 */ /* 0x000fe80000100a00 */
[----:B--2---:R-:W3:Y:S01]  /*23fd0*/  LDL.LU.64 R14, [R1+0x548] ;  /* 0x00054800010e7983 */ /* 0x004ee20000300a00 */
[-C--:B------:R-:W-:Y:S11]  /*23fe0*/  HMMA.1688.F32.TF32 R4, R196, R72.reuse, R92 ;  /* 0x00000048c404723c */ /* 0x080ff6000008105c */
[----:B------:R-:W-:Y:S11]  /*23ff0*/  @!UPT UIADD3 URZ, URZ, URZ, URZ ;  /* 0x0000003f3f3ff290 */ /* 0x000ff6000fffe03f */
[----:B------:R-:W-:Y:S01]  /*24000*/  @!UPT UIADD3 URZ, URZ, URZ, URZ ;  /* 0x0000003f3f3ff290 */ /* 0x000fe2000fffe03f */
[----:B------:R-:W-:Y:S04]  /*24010*/  STL.64 [R1+0xa40], R4 ;  /* 0x000a400401007387 */ /* 0x000fe80000100a00 */
[----:B------:R1:W-:Y:S04]  /*24020*/  STL.64 [R1+0xa48], R6 ;  /* 0x000a480601007387 */ /* 0x0003e80000100a00 */
[----:B------:R-:W2:Y:S04]  /*24030*/  LDL.LU.64 R84, [R1+0x3b0] ;  /* 0x0003b00001547983 */ /* 0x000ea80000300a00 */
[----:B------:R-:W2:Y:S01]  /*24040*/  LDL.LU.64 R86, [R1+0x3b8] ;  /* 0x0003b80001567983 */ /* 0x000ea20000300a00 */
[-C--:B-1----:R-:W-:Y:S11]  /*24050*/  HMMA.1688.F32.TF32 R4, R192, R72.reuse, R96 ;  /* 0x00000048c004723c */ /* 0x082ff60000081060 */
[----:B------:R-:W-:Y:S11]  /*24060*/  @!UPT UIADD3 URZ, URZ, URZ, URZ ;  /* 0x0000003f3f3ff290 */ /* 0x000ff6000fffe03f */
[----:B------:R-:W-:Y:S01]  /*24070*/  @!UPT UIADD3 URZ, URZ, URZ, URZ ;  /* 0x0000003f3f3ff290 */ /* 0x000fe2000fffe03f */
[----:B------:R1:W-:Y:S04]  /*24080*/  STL.64 [R1+0xc80], R4 ;  /* 0x000c800401007387 */ /* 0x0003e80000100a00 */
[----:B------:R4:W-:Y:S04]  /*24090*/  STL.64 [R1+0xc88], R6 ;  /* 0x000c880601007387 */ /* 0x0009e80000100a00 */
[----:B-1----:R-:W2:Y:S04]  /*240a0*/  LDL.LU.64 R4, [R1+0x120] ;  /* 0x0001200001047983 */ /* 0x002ea80000300a00 */
[----:B----4-:R-:W4:Y:S01]  /*240b0*/  LDL.LU.64 R6, [R1+0x128] ;  /* 0x0001280001067983 */ /* 0x010f220000300a00 */
[-C--:B------:R-:W-:Y:S08]  /*240c0*/  HMMA.1688.F32.TF32 R16, R188, R72.reuse, R100 ;  /* 0x00000048bc10723c */ /* 0x080ff00000081064 */
[-C--:B------:R-:W-:Y:S08]  /*240d0*/  HMMA.1688.F32.TF32 R44, R184, R72.reuse, R108 ;  /* 0x00000048b82c723c */ /* 0x080ff0000008106c */
[-C--:B------:R-:W-:Y:S07]  /*240e0*/  HMMA.1688.F32.TF32 R92, R180, R72.reuse, R116 ;  /* 0x00000048b45c723c */ /* 0x080fee0000081074 */
[----:B------:R-:W-:Y:S04]  /*240f0*/  STL.64 [R1+0xe30], R16 ;  /* 0x000e301001007387 */ /* 0x000fe80000100a00 */
[----:B------:R1:W-:Y:S01]  /*24100*/  STL.64 [R1+0xe38], R18 ;  /* 0x000e381201007387 */ /* 0x0003e20000100a00 */
[-C--:B------:R-:W-:Y:S03]  /*24110*/  HMMA.1688.F32.TF32 R100, R172, R72.reuse, R132 ;  /* 0x00000048ac64723c */ /* 0x080fe60000081084 */
[----:B------:R1:W-:Y:S04]  /*24120*/  STL.64 [R1+0x1090], R44 ;  /* 0x0010902c01007387 */ /* 0x0003e80000100a00 */
[----:B------:R1:W-:Y:S02]  /*24130*/  STL.64 [R1+0x1098], R46 ;  /* 0x0010982e01007387 */ /* 0x0003e40000100a00 */
[-C--:B-1----:R-:W-:Y:S02]  /*24140*/  HMMA.1688.F32.TF32 R16, R176, R72.reuse, R124 ;  /* 0x00000048b010723c */ /* 0x082fe4000008107c */
[----:B------:R-:W4:Y:S04]  /*24150*/  LDL.LU.64 R44, [R1+0x50] ;  /* 0x00005000012c7983 */ /* 0x000f280000300a00 */
[----:B------:R-:W-:Y:S02]  /*24160*/  STL.64 [R1+0x11a0], R92 ;  /* 0x0011a05c01007387 */ /* 0x000fe40000100a00 */
[-C--:B------:R-:W-:Y:S02]  /*24170*/  HMMA.1688.F32.TF32 R96, R168, R72.reuse, R140 ;  /* 0x00000048a860723c */ /* 0x080fe4000008108c */
[----:B------:R1:W-:Y:S04]  /*24180*/  STL.64 [R1+0x11a8], R94 ;  /* 0x0011a85e01007387 */ /* 0x0003e80000100a00 */
[----:B------:R-:W4:Y:S02]  /*24190*/  LDL.LU.64 R46, [R1+0x58] ;  /* 0x00005800012e7983 */ /* 0x000f240000300a00 */
[-C--:B-1----:R-:W-:Y:S08]  /*241a0*/  HMMA.1688.F32.TF32 R92, R76, R72.reuse, R152 ;  /* 0x000000484c5c723c */ /* 0x082ff00000081098 */
[----:B------:R-:W-:Y:S01]  /*241b0*/  HMMA.1688.F32.TF32 R72, R164, R72, R20 ;  /* 0x00000048a448723c */ /* 0x000fe20000081014 */
[----:B------:R1:W-:Y:S04]  /*241c0*/  STL.64 [R1+0x1340], R16 ;  /* 0x0013401001007387 */ /* 0x0003e80000100a00 */
[----:B------:R1:W-:Y:S04]  /*241d0*/  STL.64 [R1+0x1348], R18 ;  /* 0x0013481201007387 */ /* 0x0003e80000100a00 */
[----:B-1----:R-:W4:Y:S04]  /*241e0*/  LDL.LU.64 R16, [R1+0x30] ;  /* 0x0000300001107983 */ /* 0x002f280000300a00 */
[----:B------:R-:W4:Y:S04]  /*241f0*/  LDL.LU.64 R18, [R1+0x38] ;  /* 0x0000380001127983 */ /* 0x000f280000300a00 */
[----:B------:R-:W-:Y:S04]  /*24200*/  STL.64 [R1+0x13b0], R100 ;  /* 0x0013b06401007387 */ /* 0x000fe80000100a00 */
[----:B------:R-:W-:Y:S04]  /*24210*/  STL.64 [R1+0x13b8], R102 ;  /* 0x0013b86601007387 */ /* 0x000fe80000100a00 */
[----:B------:R-:W-:Y:S04]  /*24220*/  STL.64 [R1+0x1470], R96 ;  /* 0x0014706001007387 */ /* 0x000fe80000100a00 */
[----:B------:R-:W-:Y:S04]  /*24230*/  STL.64 [R1+0x1478], R98 ;  /* 0x0014786201007387 */ /* 0x000fe80000100a00 */
[----:B------:R-:W-:Y:S04]  /*24240*/  STL.64 [R1+0x14e0], R92 ;  /* 0x0014e05c01007387 */ /* 0x000fe80000100a00 */
[----:B------:R-:W-:Y:S01]  /*24250*/  STL.64 [R1+0x14e8], R94 ;  /* 0x0014e85e01007387 */ /* 0x000fe20000100a00 */
[-C--:B---3--:R-:W-:Y:S03]  /*24260*/  HMMA.1688.F32.TF32 R20, R68, R160.reuse, R12 ;  /* 0x000000a04414723c */ /* 0x088fe6000008100c */
[----:B------:R-:W3:Y:S04]  /*24270*/  LDL.LU.64 R12, [R1+0x10] ;  /* 0x00001000010c7983 */ /* 0x000ee80000300a00 */
[----:B------:R-:W-:Y:S04]  /*24280*/  STL.64 [R1+0x14f0], R72 ;  /* 0x0014f04801007387 */ /* 0x000fe80000100a00 */
[----:B------:R-:W-:Y:S04]  /*24290*/  STL.64 [R1+0x14f8], R74 ;  /* 0x0014f84a01007387 */ /* 0x000fe80000100a00 */
[----:B------:R-:W3:Y:S01]  /*242a0*/  LDL.LU.64 R14, [R1+0x18] ;  /* 0x00001800010e7983 */ /* 0x000ee20000300a00 */
[-C--:B------:R-:W-:Y:S07]  /*242b0*/  HMMA.1688.F32.TF32 R8, R56, R160.reuse, R8 ;  /* 0x000000a03808723c */ /* 0x080fee0000081008 */
[----:B------:R-:W-:Y:S04]  /*242c0*/  STL.64 [R1+0x710], R20 ;  /* 0x0007101401007387 */ /* 0x000fe80000100a00 */
[----:B------:R2:W-:Y:S02]  /*242d0*/  STL.64 [R1+0x718], R22 ;  /* 0x0007181601007387 */ /* 0x0005e40000100a00 */
[-C--:B--2---:R-:W-:Y:S08]  /*242e0*/  HMMA.1688.F32.TF32 R20, R64, R160.reuse, R84 ;  /* 0x000000a04014723c */ /* 0x084ff00000081054 */
[-C--:B----4-:R-:W-:Y:S11]  /*242f0*/  HMMA.1688.F32.TF32 R4, R60, R160.reuse, R4 ;  /* 0x000000a03c04723c */ /* 0x090ff60000081004 */
[----:B------:R-:W-:Y:S04]  /*24300*/  @!UPT UIADD3 URZ, URZ, URZ, URZ ;  /* 0x0000003f3f3ff290 */ /* 0x000fe8000fffe03f */
[----:B------:R-:W-:Y:S04]  /*24310*/  STL.64 [R1+0x700], R20 ;  /* 0x0007001401007387 */ /* 0x000fe80000100a00 */
[----:B------:R1:W-:Y:S04]  /*24320*/  STL.64 [R1+0x708], R22 ;  /* 0x0007081601007387 */ /* 0x0003e80000100a00 */
[----:B------:R-:W-:Y:S04]  /*24330*/  STL.64 [R1+0x6f0], R4 ;  /* 0x0006f00401007387 */ /* 0x000fe80000100a00 */
[----:B------:R2:W-:Y:S04]  /*24340*/  STL.64 [R1+0x6f8], R6 ;  /* 0x0006f80601007387 */ /* 0x0005e80000100a00 */
[----:B------:R-:W-:Y:S04]  /*24350*/  STL.64 [R1+0x6e0], R8 ;  /* 0x0006e00801007387 */ /* 0x000fe80000100a00 */
[----:B------:R-:W-:Y:S04]  /*24360*/  STL.64 [R1+0x6e8], R10 ;  /* 0x0006e80a01007387 */ /* 0x000fe80000100a00 */
[----:B------:R-:W4:Y:S01]  /*24370*/  LDSM.16.M88.4 R8, [R211+0x63000] ;  /* 0x06300000d308783b */ /* 0x000f220000000200 */
[-C--:B-1----:R-:W-:Y:S08]  /*24380*/  HMMA.1688.F32.TF32 R20, R52, R160.reuse, R80 ;  /* 0x000000a03414723c */ /* 0x082ff00000081050 */
[-C--:B--2---:R-:W-:Y:S11]  /*24390*/  HMMA.1688.F32.TF32 R4, R48, R160.reuse, R88 ;  /* 0x000000a03004723c */ /* 0x084ff60000081058 */
[----:B------:R-:W-:Y:S04]  /*243a0*/  @!UPT UIADD3 URZ, URZ, URZ, URZ ;  /* 0x0000003f3f3ff290 */ /* 0x000fe8000fffe03f */
[----:B------:R-:W-:Y:S04]  /*243b0*/  STL.64 [R1+0x740], R20 ;  /* 0x0007401401007387 */ /* 0x000fe80000100a00 */
[----:B------:R1:W-:Y:S04]  /*243c0*/  STL.64 [R1+0x748], R22 ;  /* 0x0007481601007387 */ /* 0x0003e80000100a00 */
[----:B----4-:R-:W-:Y:S04]  /*243d0*/  STL [R1+0x317c], R10 ;  /* 0x00317c0a01007387 */ /* 0x010fe80000100800 */
[----:B------:R-:W-:Y:S04]  /*243e0*/  STL.64 [R1+0x770], R4 ;  /* 0x0007700401007387 */ /* 0x000fe80000100a00 */
[----:B------:R-:W-:Y:S04]  /*243f0*/  STL.64 [R1+0x778], R6 ;  /* 0x0007780601007387 */ /* 0x000fe80000100a00 */
[----:B------:R-:W2:Y:S01]  /*24400*/  LDSM.16.M88.4 R4, [R211+0x64000] ;  /* 0x06400000d304783b */ /* 0x000ea20000000200 */
[-C--:B-1----:R-:W-:Y:S03]  /*24410*/  HMMA.1688.F32.TF32 R20, R196, R160.reuse, R200 ;  /* 0x000000a0c414723c */ /* 0x082fe600000810c8 */
[----:B------:R-:W-:Y:S05]  /*24420*/  STL [R1+0x3178], R11 ;  /* 0x0031780b01007387 */ /* 0x000fea0000100800 */
[-C--:B------:R-:W-:Y:S01]  /*24430*/  HMMA.1688.F32.TF32 R16, R188, R160.reuse, R16 ;  /* 0x000000a0bc10723c */ /* 0x080fe20000081010 */
[----:B--2---:R-:W-:Y:S11]  /*24440*/  STL [R1+0x3184], R6 ;  /* 0x0031840601007387 */ /* 0x004ff60000100800 */
[----:B------:R-:W-:Y:S03]  /*24450*/  @!UPT UIADD3 URZ, URZ, URZ, URZ ;  /* 0x0000003f3f3ff290 */ /* 0x000fe6000fffe03f */
[----:B------:R-:W-:Y:S04]  /*24460*/  STL.64 [R1+0x7a0], R20 ;  /* 0x0007a01401007387 */ /* 0x000fe80000100a00 */
[----:B------:R1:W-:Y:S02]  /*24470*/  STL.64 [R1+0x7a8], R22 ;  /* 0x0007a81601007387 */ /* 0x0003e40000100a00 */
[-C--:B-1----:R-:W-:Y:S02]  /*24480*/  HMMA.1688.F32.TF32 R20, R192, R160.reuse, R44 ;  /* 0x000000a0c014723c */ /* 0x082fe4000008102c */
[----:B------:R-:W-:Y:S04]  /*24490*/  STL [R1+0x3180], R7 ;  /* 0x0031800701007387 */ /* 0x000fe80000100800 */
[----:B------:R-:W2:Y:S11]  /*244a0*/  LDL.LU.64 R96, [R1+0x560] ;  /* 0x0005600001607983 */ /* 0x000eb60000300a00 */
[----:B------:R-:W-:Y:S06]  /*244b0*/  @!UPT UIADD3 URZ, URZ, URZ, URZ ;  /* 0x0000003f3f3ff290 */ /* 0x000fec000fffe03f */
[----:B------:R-:W-:Y:S04]  /*244c0*/  STL.64 [R1+0x950], R20 ;  /* 0x0009501401007387 */ /* 0x000fe80000100a00 */
[----:B------:R-:W-:Y:S04]  /*244d0*/  STL.64 [R1+0x958], R22 ;  /* 0x0009581601007387 */ /* 0x000fe80000100a00 */
[----:B------:R-:W2:Y:S04]  /*244e0*/  LDL.LU.64 R98, [R1+0x568] ;  /* 0x0005680001627983 */ /* 0x000ea80000300a00 */
[----:B------:R-:W-:Y:S04]  /*244f0*/  STL.64 [R1+0xc40], R16 ;  /* 0x000c401001007387 */ /* 0x000fe80000100a00 */
[----:B------:R-:W-:Y:S04]  /*24500*/  STL.64 [R1+0xc48], R18 ;  /* 0x000c481201007387 */ /* 0x000fe80000100a00 */
[----:B------:R-:W4:Y:S04]  /*24510*/  LDL.LU.64 R92, [R1+0x3f0] ;  /* 0x0003f000015c7983 */ /* 0x000f280000300a00 */
[----:B------:R-:W4:Y:S01]  /*24520*/  LDL.LU.64 R94, [R1+0x3f8] ;  /* 0x0003f800015e7983 */ /* 0x000f220000300a00 */
[-C--:B---3--:R-:W-:Y:S11]  /*24530*/  HMMA.1688.F32.TF32 R12, R184, R160.reuse, R12 ;  /* 0x000000a0b80c723c */ /* 0x088ff6000008100c */
[----:B------:R-:W-:Y:S11]  /*24540*/  @!UPT UIADD3 URZ, URZ, URZ, URZ ;  /* 0x0000003f3f3ff290 */ /* 0x000ff6000fffe03f */
[----:B------:R-:W-:Y:S01]  /*24550*/  @!UPT UIADD3 URZ, URZ, URZ, URZ ;  /* 0x0000003f3f3ff290 */ /* 0x000fe2000fffe03f */
[----:B------:R1:W-:Y:S04]  /*24560*/  STL.64 [R1+0xe50], R12 ;  /* 0x000e500c01007387 */ /* 0x0003e80000100a00 */
[----:B------:R3:W-:Y:S04]  /*24570*/  STL.64 [R1+0xe58], R14 ;  /* 0x000e580e01007387 */ /* 0x0007e80000100a00 */
[----:B------:R-:W4:Y:S04]  /*24580*/  LDL.LU.64 R88, [R1+0x180] ;  /* 0x0001800001587983 */ /* 0x000f280000300a00 */
[----:B------:R-:W4:Y:S04]  /*24590*/  LDL.LU.64 R90, [R1+0x188] ;  /* 0x00018800015a7983 */ /* 0x000f280000300a00 */
[----:B------:R-:W4:Y:S04]  /*245a0*/  LDL.LU.64 R84, [R1+0xe0] ;  /* 0x0000e00001547983 */ /* 0x000f280000300a00 */
[----:B------:R-:W4:Y:S04]  /*245b0*/  LDL.LU.64 R86, [R1+0xe8] ;  /* 0x0000e80001567983 */ /* 0x000f280000300a00 */
[----:B------:R-:W4:Y:S04]  /*245c0*/  LDL.LU.64 R80, [R1+0xc0] ;  /* 0x0000c00001507983 */ /* 0x000f280000300a00 */
[----:B------:R-:W4:Y:S04]  /*245d0*/  LDL.LU.64 R82, [R1+0xc8] ;  /* 0x0000c80001527983 */ /* 0x000f280000300a00 */
[----:B------:R-:W4:Y:S04]  /*245e0*/  LDL.LU.64 R72, [R1+0xa0] ;  /* 0x0000a00001487983 */ /* 0x000f280000300a00 */
[----:B------:R-:W4:Y:S04]  /*245f0*/  LDL.LU.64 R74, [R1+0xa8] ;  /* 0x0000a800014a7983 */ /* 0x000f280000300a00 */
[----:B-1----:R-:W4:Y:S04]  /*24600*/  LDL.LU.64 R12, [R1+0x60] ;  /* 0x00006000010c7983 */ /* 0x002f280000300a00 */
[----:B---3--:R-:W3:Y:S04]  /*24610*/  LDL.LU.64 R14, [R1+0x68] ;  /* 0x00006800010e7983 */ /* 0x008ee80000300a00 */
[----:B------:R-:W3:Y:S04]  /*24620*/  LDL.LU.64 R44, [R1+0x40] ;  /* 0x00004000012c7983 */ /* 0x000ee80000300a00 */
[----:B------:R-:W3:Y:S04]  /*24630*/  LDL.LU.64 R46, [R1+0x48] ;  /* 0x00004800012e7983 */ /* 0x000ee80000300a00 */
[----:B------:R-:W3:Y:S04]  /*24640*/  LDL.LU.64 R20, [R1+0x20] ;  /* 0x0000200001147983 */ /* 0x000ee80000300a00 */
[----:B------:R-:W3:Y:S04]  /*24650*/  LDL.LU.64 R22, [R1+0x28] ;  /* 0x0000280001167983 */ /* 0x000ee80000300a00 */
[----:B------:R-:W3:Y:S04]  /*24660*/  LDL.LU.64 R16, [R1] ;  /* 0x0000000001107983 */ /* 0x000ee80000300a00 */
[----:B------:R-:W3:Y:S01]  /*24670*/  LDL.LU.64 R18, [R1+0x8] ;  /* 0x0000080001127983 */ /* 0x000ee20000300a00 */
[-C--:B------:R-:W-:Y:S08]  /*24680*/  HMMA.1688.F32.TF32 R104, R180, R160.reuse, R248 ;  /* 0x000000a0b468723c */ /* 0x080ff000000810f8 */
[-C--:B------:R-:W-:Y:S08]  /*24690*/  HMMA.1688.F32.TF32 R100, R176, R160.reuse, R236 ;  /* 0x000000a0b064723c */ /* 0x080ff000000810ec */
[-C--:B------:R-:W-:Y:S07]  /*246a0*/  HMMA.1688.F32.TF32 R108, R172, R160.reuse, R228 ;  /* 0x000000a0ac6c723c */ /* 0x080fee00000810e4 */
[----:B------:R-:W-:Y:S04]  /*246b0*/  STL.64 [R1+0x10a0], R104 ;  /* 0x0010a06801007387 */ /* 0x000fe80000100a00 */
[----:B------:R1:W-:Y:S04]  /*246c0*/  STL.64 [R1+0x10a8], R106 ;  /* 0x0010a86a01007387 */ /* 0x0003e80000100a00 */
[----:B------:R-:W-:Y:S01]  /*246d0*/  STL.64 [R1+0x11b0], R100 ;  /* 0x0011b06401007387 */ /* 0x000fe20000100a00 */
[-C--:B------:R-:W-:Y:S03]  /*246e0*/  HMMA.1688.F32.TF32 R24, R164, R160.reuse, R24 ;  /* 0x000000a0a418723c */ /* 0x080fe60000081018 */
[----:B------:R1:W-:Y:S05]  /*246f0*/  STL.64 [R1+0x11b8], R102 ;  /* 0x0011b86601007387 */ /* 0x0003ea0000100a00 */
[-C--:B-1----:R-:W-:Y:S08]  /*24700*/  HMMA.1688.F32.TF32 R104, R168, R160.reuse, R220 ;  /* 0x000000a0a868723c */ /* 0x082ff000000810dc */
[----:B------:R-:W-:Y:S01]  /*24710*/  HMMA.1688.F32.TF32 R100, R76, R160, R212 ;  /* 0x000000a04c64723c */ /* 0x000fe200000810d4 */
[----:B------:R-:W-:Y:S04]  /*24720*/  STL.64 [R1+0x1350], R108 ;  /* 0x0013506c01007387 */ /* 0x000fe80000100a00 */
[----:B------:R-:W-:Y:S10]  /*24730*/  STL.64 [R1+0x1358], R110 ;  /* 0x0013586e01007387 */ /* 0x000ff40000100a00 */
[----:B------:R-:W-:Y:S04]  /*24740*/  STL.64 [R1+0x13e0], R104 ;  /* 0x0013e06801007387 */ /* 0x000fe80000100a00 */
[----:B------:R-:W-:Y:S04]  /*24750*/  STL.64 [R1+0x13e8], R106 ;  /* 0x0013e86a01007387 */ /* 0x000fe80000100a00 */
[----:B------:R-:W-:Y:S04]  /*24760*/  STL.64 [R1+0x1460], R100 ;  /* 0x0014606401007387 */ /* 0x000fe80000100a00 */
[----:B------:R-:W-:Y:S04]  /*24770*/  STL.64 [R1+0x1468], R102 ;  /* 0x0014686601007387 */ /* 0x000fe80000100a00 */
[----:B------:R-:W-:Y:S04]  /*24780*/  STL.64 [R1+0x14d0], R24 ;  /* 0x0014d01801007387 */ /* 0x000fe80000100a00 */
[----:B------:R1:W-:Y:S01]  /*24790*/  STL.64 [R1+0x14d8], R26 ;  /* 0x0014d81a01007387 */ /* 0x0003e20000100a00 */
[-C--:B--2---:R-:W-:Y:S08]  /*247a0*/  HMMA.1688.F32.TF32 R96, R68, R8.reuse, R96 ;  /* 0x000000084460723c */ /* 0x084ff00000081060 */
[-C--:B----4-:R-:W-:Y:S11]  /*247b0*/  HMMA.1688.F32.TF32 R92, R64, R8.reuse, R92 ;  /* 0x00000008405c723c */ /* 0x090ff6000008105c */
[----:B------:R-:W-:Y:S05]  /*247c0*/  @!UPT UIADD3 URZ, URZ, URZ, URZ ;  /* 0x0000003f3f3ff290 */ /* 0x000fea000fffe03f */
[----:B------:R-:W-:Y:S01]  /*247d0*/  IMAD.MOV.U32 R10, RZ, RZ, R99 ;  /* 0x000000ffff0a7224 */ /* 0x000fe200078e0063 */
[----:B------:R-:W-:Y:S01]  /*247e0*/  MOV R7, R98 ;  /* 0x0000006200077202 */ /* 0x000fe20000000f00 */
[----:B------:R-:W-:Y:S01]  /*247f0*/  IMAD.MOV.U32 R6, RZ, RZ, R97 ;  /* 0x000000ffff067224 */ /* 0x000fe200078e0061 */
[----:B------:R-:W-:Y:S04]  /*24800*/  STL [R1+0x640], R96 ;  /* 0x0006406001007387 */ /* 0x000fe80000100800 */
[----:B------:R-:W-:Y:S04]  /*24810*/  STL [R1+0x3190], R10 ;  /* 0x0031900a01007387 */ /* 0x000fe80000100800 */
[----:B------:R-:W-:Y:S04]  /*24820*/  STL [R1+0x318c], R7 ;  /* 0x00318c0701007387 */ /* 0x000fe80000100800 */
[----:B------:R-:W-:Y:S04]  /*24830*/  STL [R1+0x3188], R6 ;  /* 0x0031880601007387 */ /* 0x000fe80000100800 */
[----:B------:R-:W-:Y:S04]  /*24840*/  STL.64 [R1+0x630], R92 ;  /* 0x0006305c01007387 */ /* 0x000fe80000100a00 */
[----:B------:R-:W-:Y:S01]  /*24850*/  STL.64 [R1+0x638], R94 ;  /* 0x0006385e01007387 */ /* 0x000fe20000100a00 */
[-C--:B------:R-:W-:Y:S08]  /*24860*/  HMMA.1688.F32.TF32 R88, R60, R8.reuse, R88 ;  /* 0x000000083c58723c */ /* 0x080ff00000081058 */
[-C--:B-1----:R-:W-:Y:S08]  /*24870*/  HMMA.1688.F32.TF32 R24, R56, R8.reuse, R84 ;  /* 0x000000083818723c */ /* 0x082ff00000081054 */
[-C--:B------:R-:W-:Y:S08]  /*24880*/  HMMA.1688.F32.TF32 R80, R52, R8.reuse, R80 ;  /* 0x000000083450723c */ /* 0x080ff00000081050 */
[-C--:B------:R-:W-:Y:S01]  /*24890*/  HMMA.1688.F32.TF32 R72, R48, R8.reuse, R72 ;  /* 0x000000083048723c */ /* 0x080fe20000081048 */
[----:B------:R-:W-:Y:S04]  /*248a0*/  STL.64 [R1+0x620], R88 ;  /* 0x0006205801007387 */ /* 0x000fe80000100a00 */
[----:B------:R-:W-:Y:S04]  /*248b0*/  STL.64 [R1+0x628], R90 ;  /* 0x0006285a01007387 */ /* 0x000fe80000100a00 */
[----:B------:R-:W-:Y:S04]  /*248c0*/  STL.64 [R1+0x610], R24 ;  /* 0x0006101801007387 */ /* 0x000fe80000100a00 */
[----:B------:R3:W-:Y:S04]  /*248d0*/  STL.64 [R1+0x618], R26 ;  /* 0x0006181a01007387 */ /* 0x0007e80000100a00 */
[----:B------:R-:W-:Y:S04]  /*248e0*/  STL.64 [R1+0x600], R80 ;  /* 0x0006005001007387 */ /* 0x000fe80000100a00 */
[----:B------:R-:W-:Y:S01]  /*248f0*/  STL.64 [R1+0x608], R82 ;  /* 0x0006085201007387 */ /* 0x000fe20000100a00 */
[-C--:B---3--:R-:W-:Y:S03]  /*24900*/  HMMA.1688.F32.TF32 R24, R196, R8.reuse, R12 ;  /* 0x00000008c418723c */ /* 0x088fe6000008100c */
[----:B------:R-:W2:Y:S04]  /*24910*/  LDL.LU.64 R12, [R1+0x530] ;  /* 0x00053000010c7983 */ /* 0x000ea80000300a00 */
[----:B------:R-:W-:Y:S04]  /*24920*/  STL.64 [R1+0x650], R72 ;  /* 0x0006504801007387 */ /* 0x000fe80000100a00 */
[----:B------:R1:W-:Y:S04]  /*24930*/  STL.64 [R1+0x658], R74 ;  /* 0x0006584a01007387 */ /* 0x0003e80000100a00 */
[----:B------:R-:W2:Y:S01]  /*24940*/  LDL.LU.64 R14, [R1+0x538] ;  /* 0x00053800010e7983 */ /* 0x000ea20000300a00 */
[-C--:B-1----:R-:W-:Y:S07]  /*24950*/  HMMA.1688.F32.TF32 R72, R192, R8.reuse, R44 ;  /* 0x00000008c048723c */ /* 0x082fee000008102c */
[----:B------:R-:W-:Y:S04]  /*24960*/  STL.64 [R1+0x6c0], R24 ;  /* 0x0006c01801007387 */ /* 0x000fe80000100a00 */
[----:B------:R1:W-:Y:S01]  /*24970*/  STL.64 [R1+0x6c8], R26 ;  /* 0x0006c81a01007387 */ /* 0x0003e20000100a00 */
[-C--:B------:R-:W-:Y:S08]  /*24980*/  HMMA.1688.F32.TF32 R44, R188, R8.reuse, R20 ;  /* 0x00000008bc2c723c */ /* 0x080ff00000081014 */
[-C--:B-1----:R-:W-:Y:S08]  /*24990*/  HMMA.1688.F32.TF32 R24, R184, R8.reuse, R16 ;  /* 0x00000008b818723c */ /* 0x082ff00000081010 */
[-C--:B------:R-:W-:Y:S01]  /*249a0*/  HMMA.1688.F32.TF32 R20, R180, R8.reuse, R244 ;  /* 0x00000008b414723c */ /* 0x080fe200000810f4 */
[----:B------:R-:W-:Y:S04]  /*249b0*/  STL.64 [R1+0x780], R72 ;  /* 0x0007804801007387 */ /* 0x000fe80000100a00 */
[----:B------:R-:W-:Y:S04]  /*249c0*/  STL.64 [R1+0x788], R74 ;  /* 0x0007884a01007387 */ /* 0x000fe80000100a00 */
[----:B------:R-:W-:Y:S01]  /*249d0*/  STL.64 [R1+0x900], R44 ;  /* 0x0009002c01007387 */ /* 0x000fe20000100a00 */
[-C--:B------:R-:W-:Y:S03]  /*249e0*/  HMMA.1688.F32.TF32 R16, R176, R8.reuse, R232 ;  /* 0x00000008b010723c */ /* 0x080fe600000810e8 */
[----:B------:R-:W-:Y:S04]  /*249f0*/  STL.64 [R1+0x908], R46 ;  /* 0x0009082e01007387 */ /* 0x000fe80000100a00 */
[----:B------:R-:W-:Y:S04]  /*24a00*/  STL.64 [R1+0xbc0], R24 ;  /* 0x000bc01801007387 */ /* 0x000fe80000100a00 */
[----:B------:R1:W-:Y:S04]  /*24a10*/  STL.64 [R1+0xbc8], R26 ;  /* 0x000bc81a01007387 */ /* 0x0003e80000100a00 */
[----:B------:R-:W-:Y:S04]  /*24a20*/  STL.64 [R1+0xeb0], R20 ;  /* 0x000eb01401007387 */ /* 0x000fe80000100a00 */
[----:B------:R3:W-:Y:S01]  /*24a30*/  STL.64 [R1+0xeb8], R22 ;  /* 0x000eb81601007387 */ /* 0x0007e20000100a00 */
[-C--:B-1----:R-:W-:Y:S08]  /*24a40*/  HMMA.1688.F32.TF32 R24, R172, R8.reuse, R224 ;  /* 0x00000008ac18723c */ /* 0x082ff000000810e0 */
[-C--:B---3--:R-:W-:Y:S01]  /*24a50*/  HMMA.1688.F32.TF32 R20, R168, R8.reuse, R216 ;  /* 0x00000008a814723c */ /* 0x088fe200000810d8 */
[----:B------:R-:W-:Y:S04]  /*24a60*/  STL.64 [R1+0x10b0], R16 ;  /* 0x0010b01001007387 */ /* 0x000fe80000100a00 */
[----:B------:R1:W-:Y:S10]  /*24a70*/  STL.64 [R1+0x10b8], R18 ;  /* 0x0010b81201007387 */ /* 0x0003f40000100a00 */
[----:B------:R3:W-:Y:S04]  /*24a80*/  STL.64 [R1+0x1260], R24 ;  /* 0x0012601801007387 */ /* 0x0007e80000100a00 */
[----:B------:R-:W-:Y:S04]  /*24a90*/  STL.64 [R1+0x1268], R26 ;  /* 0x0012681a01007387 */ /* 0x000fe80000100a00 */
[----:B------:R-:W4:Y:S04]  /*24aa0*/  LDL.LU.64 R80, [R1+0x370] ;  /* 0x0003700001507983 */ /* 0x000f280000300a00 */
[----:B------:R-:W-:Y:S04]  /*24ab0*/  STL.64 [R1+0x1380], R20 ;  /* 0x0013801401007387 */ /* 0x000fe80000100a00 */
[----:B------:R-:W-:Y:S04]  /*24ac0*/  STL.64 [R1+0x1388], R22 ;  /* 0x0013881601007387 */ /* 0x000fe80000100a00 */
[----:B------:R-:W4:Y:S01]  /*24ad0*/  LDL.LU.64 R82, [R1+0x378] ;  /* 0x0003780001527983 */ /* 0x000f220000300a00 */
[-C--:B-1----:R-:W-:Y:S11]  /*24ae0*/  HMMA.1688.F32.TF32 R16, R76, R8.reuse, R204 ;  /* 0x000000084c10723c */ /* 0x082ff600000810cc */
[----:B------:R-:W-:Y:S11]  /*24af0*/  @!UPT UIADD3 URZ, URZ, URZ, URZ ;  /* 0x0000003f3f3ff290 */ /* 0x000ff6000fffe03f */
[----:B------:R-:W-:Y:S01]  /*24b00*/  @!UPT UIADD3 URZ, URZ, URZ, URZ ;  /* 0x0000003f3f3ff290 */ /* 0x000fe2000fffe03f */
[----:B------:R-:W-:Y:S04]  /*24b10*/  STL.64 [R1+0x13d0], R16 ;  /* 0x0013d01001007387 */ /* 0x000fe80000100a00 */
[----:B------:R1:W-:Y:S04]  /*24b20*/  STL.64 [R1+0x13d8], R18 ;  /* 0x0013d81201007387 */ /* 0x0003e80000100a00 */
[----:B------:R-:W4:Y:S04]  /*24b30*/  LDL.LU.64 R88, [R1+0x110] ;  /* 0x0001100001587983 */ /* 0x000f280000300a00 */
[----:B------:R-:W4:Y:S04]  /*24b40*/  LDL.LU.64 R90, [R1+0x118] ;  /* 0x00011800015a7983 */ /* 0x000f280000300a00 */
[----:B---3--:R-:W3:Y:S01]  /*24b50*/  LDL.LU.64 R24, [R1+0xd0] ;  /* 0x0000d00001187983 */ /* 0x008ee20000300a00 */
[----:B-1----:R-:W-:Y:S03]  /*24b60*/  HMMA.1688.F32.TF32 R16, R164, R8, R28 ;  /* 0x00000008a410723c */ /* 0x002fe6000008101c */
[----:B------:R-:W3:Y:S04]  /*24b70*/  LDL.LU.64 R26, [R1+0xd8] ;  /* 0x0000d800011a7983 */ /* 0x000ee80000300a00 */
[----:B------:R-:W3:Y:S04]  /*24b80*/  LDL.LU.64 R20, [R1+0xb0] ;  /* 0x0000b00001147983 */ /* 0x000ee80000300a00 */
[----:B------:R-:W3:Y:S11]  /*24b90*/  LDL.LU.64 R22, [R1+0xb8] ;  /* 0x0000b80001167983 */ /* 0x000ef60000300a00 */
[----:B------:R-:W-:Y:S02]  /*24ba0*/  @!UPT UIADD3 URZ, URZ, URZ, URZ ;  /* 0x0000003f3f3ff290 */ /* 0x000fe4000fffe03f */
[----:B------:R-:W-:Y:S01]  /*24bb0*/  IMAD.MOV.U32 R9, RZ, RZ, R16 ;  /* 0x000000ffff097224 */ /* 0x000fe200078e0010 */
[----:B------:R-:W-:Y:S01]  /*24bc0*/  MOV R2, R18 ;  /* 0x0000001200027202 */ /* 0x000fe20000000f00 */
[----:B------:R-:W-:Y:S02]  /*24bd0*/  IMAD.MOV.U32 R8, RZ, RZ, R17 ;  /* 0x000000ffff087224 */ /* 0x000fe400078e0011 */
[----:B------:R-:W-:Y:S01]  /*24be0*/  IMAD.MOV.U32 R0, RZ, RZ, R19 ;  /* 0x000000ffff007224 */ /* 0x000fe200078e0013 */
[----:B------:R-:W3:Y:S04]  /*24bf0*/  LDL.LU.64 R16, [R1+0x70] ;  /* 0x0000700001107983 */ /* 0x000ee80000300a00 */
[----:B------:R-:W3:Y:S04]  /*24c00*/  LDL.LU.64 R18, [R1+0x78] ;  /* 0x0000780001127983 */ /* 0x000ee80000300a00 */
[----:B------:R-:W-:Y:S04]  /*24c10*/  STL [R1+0x2ff0], R0 ;  /* 0x002ff00001007387 */ /* 0x000fe80000100800 */
[----:B------:R-:W-:Y:S04]  /*24c20*/  STL [R1+0x2fec], R2 ;  /* 0x002fec0201007387 */ /* 0x000fe80000100800 */
[----:B------:R-:W-:Y:S04]  /*24c30*/  STL [R1+0x2fe8], R8 ;  /* 0x002fe80801007387 */ /* 0x000fe80000100800 */
[----:B------:R-:W-:Y:S01]  /*24c40*/  STL [R1+0x2fe4], R9 ;  /* 0x002fe40901007387 */ /* 0x000fe20000100800 */
[-C--:B--2---:R-:W-:Y:S11]  /*24c50*/  HMMA.1688.F32.TF32 R12, R68, R4.reuse, R12 ;  /* 0x00000004440c723c */ /* 0x084ff6000008100c */
[----:B------:R-:W-:Y:S11]  /*24c60*/  @!UPT UIADD3 URZ, URZ, URZ, URZ ;  /* 0x0000003f3f3ff290 */ /* 0x000ff6000fffe03f */
[----:B------:R-:W-:Y:S02]  /*24c70*/  @!UPT UIADD3 URZ, URZ, URZ, URZ ;  /* 0x0000003f3f3ff290 */ /* 0x000fe4000fffe03f */
[----:B------:R-:W-:Y:S01]  /*24c80*/  IMAD.MOV.U32 R11, RZ, RZ, R12 ;  /* 0x000000ffff0b7224 */ /* 0x000fe200078e000c */
[----:B------:R-:W-:Y:S01]  /*24c90*/  MOV R46, R14 ;  /* 0x0000000e002e7202 */ /* 0x000fe20000000f00 */
[----:B------:R-:W-:Y:S02]  /*24ca0*/  IMAD.MOV.U32 R162, RZ, RZ, R13 ;  /* 0x000000ffffa27224 */ /* 0x000fe400078e000d */
[----:B------:R-:W-:Y:S01]  /*24cb0*/  IMAD.MOV.U32 R47, RZ, RZ, R15 ;  /* 0x000000ffff2f7224 */ /* 0x000fe200078e000f */
[----:B------:R-:W2:Y:S04]  /*24cc0*/  LDL.LU.64 R12, [R1+0x150] ;  /* 0x00015000010c7983 */ /* 0x000ea80000300a00 */
[----:B------:R-:W2:Y:S04]  /*24cd0*/  LDL.LU.64 R14, [R1+0x158] ;  /* 0x00015800010e7983 */ /* 0x000ea80000300a00 */
[----:B------:R-:W2:Y:S04]  /*24ce0*/  LDL.LU.64 R84, [R1+0x210] ;  /* 0x0002100001547983 */ /* 0x000ea80000300a00 */
[----:B------:R-:W2:Y:S04]  /*24cf0*/  LDL.LU.64 R86, [R1+0x218] ;  /* 0x0002180001567983 */ /* 0x000ea80000300a00 */
[----:B------:R-:W2:Y:S04]  /*24d00*/  LDL.LU.64 R72, [R1+0x1f0] ;  /* 0x0001f00001487983 */ /* 0x000ea80000300a00 */
[----:B------:R-:W2:Y:S04]  /*24d10*/  LDL.LU.64 R74, [R1+0x1f8] ;  /* 0x0001f800014a7983 */ /* 0x000ea80000300a00 */
[----:B------:R-:W-:Y:S04]  /*24d20*/  STL [R1+0x31a0], R47 ;  /* 0x0031a02f01007387 */ /* 0x000fe80000100800 */
[----:B------:R-:W-:Y:S04]  /*24d30*/  STL [R1+0x319c], R46 ;  /* 0x00319c2e01007387 */ /* 0x000fe80000100800 */
[----:B------:R-:W-:Y:S04]  /*24d40*/  STL [R1+0x3198], R162 ;  /* 0x003198a201007387 */ /* 0x000fe80000100800 */
[----:B------:R4:W-:Y:S02]  /*24d50*/  STL [R1+0x3194], R11 ;  /* 0x0031940b01007387 */ /* 0x0009e40000100800 */
[-C--:B----4-:R-:W-:Y:S02]  /*24d60*/  HMMA.1688.F32.TF32 R8, R64, R4.reuse, R80 ;  /* 0x000000044008723c */ /* 0x090fe40000081050 */
[----:B------:R-:W4:Y:S04]  /*24d70*/  LDL.LU.64 R80, [R1+0x1d0] ;  /* 0x0001d00001507983 */ /* 0x000f280000300a00 */
[----:B------:R-:W4:Y:S11]  /*24d80*/  LDL.LU.64 R82, [R1+0x1d8] ;  /* 0x0001d80001527983 */ /* 0x000f360000300a00 */
[----:B------:R-:W-:Y:S06]  /*24d90*/  @!UPT UIADD3 URZ, URZ, URZ, URZ ;  /* 0x0000003f3f3ff290 */ /* 0x000fec000fffe03f */
[----:B------:R-:W-:Y:S04]  /*24da0*/  STL.64 [R1+0x550], R8 ;  /* 0x0005500801007387 */ /* 0x000fe80000100a00 */
[----:B------:R1:W-:Y:S04]  /*24db0*/  STL.64 [R1+0x558], R10 ;  /* 0x0005580a01007387 */ /* 0x0003e80000100a00 */
[----:B------:R-:W4:Y:S04]  /*24dc0*/  LDL.LU.64 R28, [R1+0x1b0] ;  /* 0x0001b000011c7983 */ /* 0x000f280000300a00 */
[----:B------:R-:W4:Y:S01]  /*24dd0*/  LDL.LU.64 R30, [R1+0x1b8] ;  /* 0x0001b800011e7983 */ /* 0x000f220000300a00 */
[-C--:B-1----:R-:W-:Y:S03]  /*24de0*/  HMMA.1688.F32.TF32 R8, R60, R4.reuse, R88 ;  /* 0x000000043c08723c */ /* 0x082fe60000081058 */
[----:B------:R-:W4:Y:S04]  /*24df0*/  LDL.LU.64 R44, [R1+0x170] ;  /* 0x00017000012c7983 */ /* 0x000f280000300a00 */
[----:B------:R-:W4:Y:S11]  /*24e00*/  LDL.LU.64 R46, [R1+0x178] ;  /* 0x00017800012e7983 */ /* 0x000f360000300a00 */
[----:B------:R-:W-:Y:S05]  /*24e10*/  @!UPT UIADD3 URZ, URZ, URZ, URZ ;  /* 0x0000003f3f3ff290 */ /* 0x000fea000fffe03f */
[----:B------:R-:W-:Y:S04]  /*24e20*/  STL.64 [R1+0x540], R8 ;  /* 0x0005400801007387 */ /* 0x000fe80000100a00 */
[----:B------:R3:W-:Y:S02]  /*24e30*/  STL.64 [R1+0x548], R10 ;  /* 0x0005480a01007387 */ /* 0x0007e40000100a00 */
[-C--:B---3--:R-:W-:Y:S02]  /*24e40*/  HMMA.1688.F32.TF32 R8, R56, R4.reuse, R24 ;  /* 0x000000043808723c */ /* 0x088fe40000081018 */
[----:B------:R-:W3:Y:S04]  /*24e50*/  LDL.LU.64 R24, [R1+0x140] ;  /* 0x0001400001187983 */ /* 0x000ee80000300a00 */
[----:B------:R-:W3:Y:S02]  /*24e60*/  LDL.LU.64 R26, [R1+0x148] ;  /* 0x00014800011a7983 */ /* 0x000ee40000300a00 */
[-C--:B------:R-:W-:Y:S11]  /*24e70*/  HMMA.1688.F32.TF32 R16, R48, R4.reuse, R16 ;  /* 0x000000043010723c */ /* 0x080ff60000081010 */
[----:B------:R-:W-:Y:S04]  /*24e80*/  @!UPT UIADD3 URZ, URZ, URZ, URZ ;  /* 0x0000003f3f3ff290 */ /* 0x000fe8000fffe03f */
[----:B------:R-:W-:Y:S04]  /*24e90*/  STL.64 [R1+0x530], R8 ;  /* 0x0005300801007387 */ /* 0x000fe80000100a00 */
[----:B------:R1:W-:Y:S02]  /*24ea0*/  STL.64 [R1+0x538], R10 ;  /* 0x0005380a01007387 */ /* 0x0003e40000100a00 */
[-C--:B-1----:R-:W-:Y:S02]  /*24eb0*/  HMMA.1688.F32.TF32 R8, R52, R4.reuse, R20 ;  /* 0x000000043408723c */ /* 0x082fe40000081014 */
[----:B------:R-:W3:Y:S04]  /*24ec0*/  LDL.LU.64 R20, [R1+0x100] ;  /* 0x0001000001147983 */ /* 0x000ee80000300a00 */
[----:B------:R-:W3:Y:S11]  /*24ed0*/  LDL.LU.64 R22, [R1+0x108] ;  /* 0x0001080001167983 */ /* 0x000ef60000300a00 */
[----:B------:R-:W-:Y:S06]  /*24ee0*/  @!UPT UIADD3 URZ, URZ, URZ, URZ ;  /* 0x0000003f3f3ff290 */ /* 0x000fec000fffe03f */
[----:B------:R1:W-:Y:S04]  /*24ef0*/  STL.64 [R1+0x520], R8 ;  /* 0x0005200801007387 */ /* 0x0003e80000100a00 */
[----:B------:R1:W-:Y:S04]  /*24f00*/  STL.64 [R1+0x528], R10 ;  /* 0x0005280a01007387 */ /* 0x0003e80000100a00 */
[----:B-1----:R-:W3:Y:S04]  /*24f10*/  LDL.LU.64 R8, [R1+0x90] ;  /* 0x0000900001087983 */ /* 0x002ee80000300a00 */
[----:B------:R-:W3:Y:S04]  /*24f20*/  LDL.LU.64 R10, [R1+0x98] ;  /* 0x00009800010a7983 */ /* 0x000ee80000300a00 */
[----:B------:R-:W-:Y:S04]  /*24f30*/  STL.64 [R1+0x570], R16 ;  /* 0x0005701001007387 */ /* 0x000fe80000100a00 */
[----:B------:R-:W-:Y:S04]  /*24f40*/  STL.64 [R1+0x578], R18 ;  /* 0x0005781201007387 */ /* 0x000fe80000100a00 */
[----:B------:R-:W1:Y:S01]  /*24f50*/  LDSM.16.M88.4 R16, [R211+0x65000] ;  /* 0x06500000d310783b */ /* 0x000e620000000200 */
[-C--:B--2---:R-:W-:Y:S03]  /*24f60*/  HMMA.1688.F32.TF32 R88, R196, R4.reuse, R12 ;  /* 0x00000004c458723c */ /* 0x084fe6000008100c */
[----:B------:R-:W2:Y:S04]  /*24f70*/  LDSM.16.M88.4 R12, [R211+0x66000] ;  /* 0x06600000d30c783b */ /* 0x000ea80000000200 */
[----:B-1----:R-:W-:Y:S04]  /*24f80*/  STL [R1+0x31a8], R18 ;  /* 0x0031a81201007387 */ /* 0x002fe80000100800 */
[----:B------:R-:W-:Y:S04]  /*24f90*/  STL [R1+0x31a4], R19 ;  /* 0x0031a41301007387 */ /* 0x000fe80000100800 */
[----:B--2---:R-:W-:Y:S08]  /*24fa0*/  STL [R1+0x31b0], R14 ;  /* 0x0031b00e01007387 */ /* 0x004ff00000100800 */
[----:B------:R-:W-:Y:S04]  /*24fb0*/  STL.64 [R1+0x5b0], R88 ;  /* 0x0005b05801007387 */ /* 0x000fe80000100a00 */
[----:B------:R1:W-:Y:S02]  /*24fc0*/  STL.64 [R1+0x5b8], R90 ;  /* 0x0005b85a01007387 */ /* 0x0003e40000100a00 */
[-C--:B-1----:R-:W-:Y:S08]  /*24fd0*/  HMMA.1688.F32.TF32 R88, R192, R4.reuse, R84 ;  /* 0x00000004c058723c */ /* 0x082ff00000081054 */
[-C--:B------:R-:W-:Y:S01]  /*24fe0*/  HMMA.1688.F32.TF32 R84, R188, R4.reuse, R72 ;  /* 0x00000004bc54723c */ /* 0x080fe20000081048 */
[----:B------:R-:W-:Y:S04]  /*24ff0*/  STL [R1+0x31ac], R15 ;  /* 0x0031ac0f01007387 */ /* 0x000fe80000100800 */
[----:B------:R-:W2:Y:S10]  /*25000*/  LDL.LU.64 R72, [R1+0x11c0] ;  /* 0x0011c00001487983 */ /* 0x000eb40000300a00 */
[----:B------:R-:W-:Y:S04]  /*25010*/  STL.64 [R1+0x5f0], R88 ;  /* 0x0005f05801007387 */ /* 0x000fe80000100a00 */
[----:B------:R-:W-:Y:S04]  /*25020*/  STL.64 [R1+0x5f8], R90 ;  /* 0x0005f85a01007387 */ /* 0x000fe80000100a00 */
[----:B------:R-:W2:Y:S04]  /*25030*/  LDL.LU.64 R74, [R1+0x11c8] ;  /* 0x0011c800014a7983 */ /* 0x000ea80000300a00 */
[----:B------:R-:W-:Y:S04]  /*25040*/  STL.64 [R1+0x750], R84 ;  /* 0x0007505401007387 */ /* 0x000fe80000100a00 */
[----:B------:R4:W-:Y:S02]  /*25050*/  STL.64 [R1+0x758], R86 ;  /* 0x0007585601007387 */ /* 0x0009e40000100a00 */
[-C--:B----4-:R-:W-:Y:S08]  /*25060*/  HMMA.1688.F32.TF32 R84, R184, R4.reuse, R80 ;  /* 0x00000004b854723c */ /* 0x090ff00000081050 */
[-C--:B------:R-:W-:Y:S01]  /*25070*/  HMMA.1688.F32.TF32 R80, R180, R4.reuse, R28 ;  /* 0x00000004b450723c */ /* 0x080fe2000008101c */
[----:B------:R-:W4:Y:S11]  /*25080*/  LDL.LU.64 R28, [R1+0x3e0] ;  /* 0x0003e000011c7983 */ /* 0x000f360000300a00 */
[----:B------:R-:W-:Y:S03]  /*25090*/  @!UPT UIADD3 URZ, URZ, URZ, URZ ;  /* 0x0000003f3f3ff290 */ /* 0x000fe6000fffe03f */
[----:B------:R-:W-:Y:S04]  /*250a0*/  STL.64 [R1+0x8e0], R84 ;  /* 0x0008e05401007387 */ /* 0x000fe80000100a00 */
[----:B------:R-:W-:Y:S04]  /*250b0*/  STL.64 [R1+0x8e8], R86 ;  /* 0x0008e85601007387 */ /* 0x000fe80000100a00 */
[----:B------:R-:W4:Y:S04]  /*250c0*/  LDL.LU.64 R30, [R1+0x3e8] ;  /* 0x0003e800011e7983 */ /* 0x000f280000300a00 */
[----:B------:R-:W-:Y:S04]  /*250d0*/  STL.64 [R1+0xbd0], R80 ;  /* 0x000bd05001007387 */ /* 0x000fe80000100a00 */
[----:B------:R1:W-:Y:S02]  /*250e0*/  STL.64 [R1+0xbd8], R82 ;  /* 0x000bd85201007387 */ /* 0x0003e40000100a00 */
[-C--:B-1----:R-:W-:Y:S02]  /*250f0*/  HMMA.1688.F32.TF32 R80, R176, R4.reuse, R44 ;  /* 0x00000004b050723c */ /* 0x082fe4000008102c */
[----:B------:R-:W4:Y:S04]  /*25100*/  LDL.LU.64 R44, [R1+0x260] ;  /* 0x00026000012c7983 */ /* 0x000f280000300a00 */
[----:B------:R-:W4:Y:S11]  /*25110*/  LDL.LU.64 R46, [R1+0x268] ;  /* 0x00026800012e7983 */ /* 0x000f360000300a00 */
[----:B------:R-:W-:Y:S06]  /*25120*/  @!UPT UIADD3 URZ, URZ, URZ, URZ ;  /* 0x0000003f3f3ff290 */ /* 0x000fec000fffe03f */
        /* <DEDUP_REMOVED lines=8> */
[----:B------:R-:W-:Y:S04]  /*251b0*/  STL.64 [R1+0x10c8], R82 ;  /* 0x0010c85201007387 */ /* 0x000fe80000100a00 */
[----:B------:R-:W3:Y:S01]  /*251c0*/  LDL.LU.64 R92, [R1+0x240] ;  /* 0x00024000015c7983 */ /* 0x000ee20000300a00 */
[-C--:B------:R-:W-:Y:S03]  /*251d0*/  HMMA.1688.F32.TF32 R8, R76, R4.reuse, R8 ;  /* 0x000000044c08723c */ /* 0x080fe60000081008 */
[----:B------:R-:W3:Y:S04]  /*251e0*/  LDL.LU.64 R94, [R1+0x248] ;  /* 0x00024800015e7983 */ /* 0x000ee80000300a00 */
[----:B------:R1:W-:Y:S04]  /*251f0*/  STL.64 [R1+0x1280], R20 ;  /* 0x0012801401007387 */ /* 0x0003e80000100a00 */
[----:B------:R1:W-:Y:S04]  /*25200*/  STL.64 [R1+0x1288], R22 ;  /* 0x0012881601007387 */ /* 0x0003e80000100a00 */
[----:B-1----:R-:W3:Y:S04]  /*25210*/  LDL.LU.64 R20, [R1+0x230] ;  /* 0x0002300001147983 */ /* 0x002ee80000300a00 */
[----:B------:R-:W3:Y:S04]  /*25220*/  LDL.LU.64 R22, [R1+0x238] ;  /* 0x0002380001167983 */ /* 0x000ee80000300a00 */
[----:B------:R1:W-:Y:S04]  /*25230*/  STL.64 [R1+0x1370], R8 ;  /* 0x0013700801007387 */ /* 0x0003e80000100a00 */
[----:B------:R1:W-:Y:S04]  /*25240*/  STL.64 [R1+0x1378], R10 ;  /* 0x0013780a01007387 */ /* 0x0003e80000100a00 */
[----:B------:R-:W3:Y:S04]  /*25250*/  LDL.LU.64 R88, [R1+0x220] ;  /* 0x0002200001587983 */ /* 0x000ee80000300a00 */
[----:B------:R-:W3:Y:S04]  /*25260*/  LDL.LU.64 R90, [R1+0x228] ;  /* 0x00022800015a7983 */ /* 0x000ee80000300a00 */
[----:B-1----:R-:W3:Y:S04]  /*25270*/  LDL.LU.64 R8, [R1+0x200] ;  /* 0x0002000001087983 */ /* 0x002ee80000300a00 */
[----:B------:R-:W3:Y:S01]  /*25280*/  LDL.LU.64 R10, [R1+0x208] ;  /* 0x00020800010a7983 */ /* 0x000ee20000300a00 */
[----:B------:R-:W-:Y:S03]  /*25290*/  HMMA.1688.F32.TF32 R4, R164, R4, R32 ;  /* 0x00000004a404723c */ /* 0x000fe60000081020 */
[----:B------:R-:W3:Y:S04]  /*252a0*/  LDL.LU.64 R84, [R1+0x1e0] ;  /* 0x0001e00001547983 */ /* 0x000ee80000300a00 */
[----:B------:R-:W3:Y:S04]  /*252b0*/  LDL.LU.64 R86, [R1+0x1e8] ;  /* 0x0001e80001567983 */ /* 0x000ee80000300a00 */
[----:B------:R-:W3:Y:S04]  /*252c0*/  LDL.LU.64 R80, [R1+0x1c0] ;  /* 0x0001c00001507983 */ /* 0x000ee80000300a00 */
[----:B------:R-:W3:Y:S08]  /*252d0*/  LDL.LU.64 R82, [R1+0x1c8] ;  /* 0x0001c80001527983 */ /* 0x000ef00000300a00 */
[----:B------:R-:W-:Y:S04]  /*252e0*/  STL.64 [R1+0x13c0], R4 ;  /* 0x0013c00401007387 */ /* 0x000fe80000100a00 */
[----:B------:R4:W-:Y:S01]  /*252f0*/  STL.64 [R1+0x13c8], R6 ;  /* 0x0013c80601007387 */ /* 0x0009e20000100a00 */
[-C--:B--2---:R-:W-:Y:S11]  /*25300*/  HMMA.1688.F32.TF32 R96, R68, R16.reuse, R72 ;  /* 0x000000104460723c */ /* 0x084ff60000081048 */
[----:B------:R-:W-:Y:S11]  /*25310*/  @!UPT UIADD3 URZ, URZ, URZ, URZ ;  /* 0x0000003f3f3ff290 */ /* 0x000ff6000fffe03f */
[----:B------:R-:W-:Y:S02]  /*25320*/  @!UPT UIADD3 URZ, URZ, URZ, URZ ;  /* 0x0000003f3f3ff290 */ /* 0x000fe4000fffe03f */
[----:B------:R-:W-:Y:S01]  /*25330*/  IMAD.MOV.U32 R252, RZ, RZ, R99 ;  /* 0x000000fffffc7224 */ /* 0x000fe200078e0063 */
[----:B------:R-:W-:Y:S01]  /*25340*/  MOV R75, R98 ;  /* 0x00000062004b7202 */ /* 0x000fe20000000f00 */
[----:B------:R-:W-:Y:S02]  /*25350*/  IMAD.MOV.U32 R74, RZ, RZ, R97 ;  /* 0x000000ffff4a7224 */ /* 0x000fe400078e0061 */
[----:B------:R-:W-:Y:S01]  /*25360*/  IMAD.MOV.U32 R163, RZ, RZ, R96 ;  /* 0x000000ffffa37224 */ /* 0x000fe200078e0060 */
[----:B------:R-:W-:Y:S04]  /*25370*/  STL [R1+0x31c0], R252 ;  /* 0x0031c0fc01007387 */ /* 0x000fe80000100800 */
[----:B------:R-:W-:Y:S04]  /*25380*/  STL [R1+0x31bc], R75 ;  /* 0x0031bc4b01007387 */ /* 0x000fe80000100800 */
[----:B------:R-:W-:Y:S04]  /*25390*/  STL [R1+0x31b8], R74 ;  /* 0x0031b84a01007387 */ /* 0x000fe80000100800 */
[----:B------:R-:W-:Y:S01]  /*253a0*/  STL [R1+0x31b4], R163 ;  /* 0x0031b4a301007387 */ /* 0x000fe20000100800 */
[-C--:B----4-:R-:W-:Y:S03]  /*253b0*/  HMMA.1688.F32.TF32 R4, R64, R16.reuse, R28 ;  /* 0x000000104004723c */ /* 0x090fe6000008101c */
[----:B------:R-:W2:Y:S04]  /*253c0*/  LDL.LU.64 R28, [R1+0x1a0] ;  /* 0x0001a000011c7983 */ /* 0x000ea80000300a00 */
[----:B------:R-:W2:Y:S11]  /*253d0*/  LDL.LU.64 R30, [R1+0x1a8] ;  /* 0x0001a800011e7983 */ /* 0x000eb60000300a00 */
[----:B------:R-:W-:Y:S05]  /*253e0*/  @!UPT UIADD3 URZ, URZ, URZ, URZ ;  /* 0x0000003f3f3ff290 */ /* 0x000fea000fffe03f */
        /* <DEDUP_REMOVED lines=10> */
[----:B------:R-:W3:Y:S11]  /*25490*/  LDL.LU.64 R26, [R1+0x138] ;  /* 0x00013800011a7983 */ /* 0x000ef60000300a00 */
[----:B------:R-:W-:Y:S06]  /*254a0*/  @!UPT UIADD3 URZ, URZ, URZ, URZ ;  /* 0x0000003f3f3ff290 */ /* 0x000fec000fffe03f */
[----:B------:R1:W-:Y:S04]  /*254b0*/  STL.64 [R1+0x460], R4 ;  /* 0x0004600401007387 */ /* 0x0003e80000100a00 */
[----:B------:R1:W-:Y:S04]  /*254c0*/  STL.64 [R1+0x468], R6 ;  /* 0x0004680601007387 */ /* 0x0003e80000100a00 */
[----:B-1----:R-:W3:Y:S04]  /*254d0*/  LDL.LU.64 R4, [R1+0xf0] ;  /* 0x0000f00001047983 */ /* 0x002ee80000300a00 */
[----:B------:R-:W3:Y:S01]  /*254e0*/  LDL.LU.64 R6, [R1+0xf8] ;  /* 0x0000f80001067983 */ /* 0x000ee20000300a00 */
[-C--:B------:R-:W-:Y:S08]  /*254f0*/  HMMA.1688.F32.TF32 R32, R52, R16.reuse, R92 ;  /* 0x000000103420723c */ /* 0x080ff0000008105c */
[-C--:B------:R-:W-:Y:S11]  /*25500*/  HMMA.1688.F32.TF32 R72, R196, R16.reuse, R88 ;  /* 0x00000010c448723c */ /* 0x080ff60000081058 */
[----:B------:R-:W-:Y:S04]  /*25510*/  @!UPT UIADD3 URZ, URZ, URZ, URZ ;  /* 0x0000003f3f3ff290 */ /* 0x000fe8000fffe03f */
[----:B------:R-:W-:Y:S04]  /*25520*/  STL.64 [R1+0x450], R32 ;  /* 0x0004502001007387 */ /* 0x000fe80000100a00 */
[----:B------:R1:W-:Y:S02]  /*25530*/  STL.64 [R1+0x458], R34 ;  /* 0x0004582201007387 */ /* 0x0003e40000100a00 */
[-C--:B-1----:R-:W-:Y:S02]  /*25540*/  HMMA.1688.F32.TF32 R32, R48, R16.reuse, R20 ;  /* 0x000000103020723c */ /* 0x082fe40000081014 */
        /* <DEDUP_REMOVED lines=8> */
[----:B------:R-:W-:Y:S04]  /*255d0*/  STL.64 [R1+0x4a0], R72 ;  /* 0x0004a04801007387 */ /* 0x000fe80000100a00 */
[----:B------:R1:W-:Y:S04]  /*255e0*/  STL.64 [R1+0x4a8], R74 ;  /* 0x0004a84a01007387 */ /* 0x0003e80000100a00 */
[----:B------:R-:W3:Y:S01]  /*255f0*/  LDL.LU.64 R10, [R1+0x11e8] ;  /* 0x0011e800010a7983 */ /* 0x000ee20000300a00 */
[-C--:B-1----:R-:W-:Y:S08]  /*25600*/  HMMA.1688.F32.TF32 R72, R184, R16.reuse, R80 ;  /* 0x00000010b848723c */ /* 0x082ff00000081050 */
[----:B------:R1:W-:Y:S04]  /*25610*/  STL.64 [R1+0x4d0], R32 ;  /* 0x0004d02001007387 */ /* 0x0003e80000100a00 */
[----:B------:R1:W-:Y:S04]  /*25620*/  STL.64 [R1+0x4d8], R34 ;  /* 0x0004d82201007387 */ /* 0x0003e80000100a00 */
[----:B-1----:R-:W3:Y:S04]  /*25630*/  LDL.LU.64 R32, [R1+0x1170] ;  /* 0x0011700001207983 */ /* 0x002ee80000300a00 */
[----:B------:R-:W-:Y:S04]  /*25640*/  STL.64 [R1+0x580], R84 ;  /* 0x0005805401007387 */ /* 0x000fe80000100a00 */
[----:B------:R-:W-:Y:S04]  /*25650*/  STL.64 [R1+0x588], R86 ;  /* 0x0005885601007387 */ /* 0x000fe80000100a00 */
[----:B------:R-:W3:Y:S04]  /*25660*/  LDL.LU.64 R34, [R1+0x1178] ;  /* 0x0011780001227983 */ /* 0x000ee80000300a00 */
[----:B------:R-:W-:Y:S04]  /*25670*/  STL.64 [R1+0x730], R72 ;  /* 0x0007304801007387 */ /* 0x000fe80000100a00 */
[----:B------:R2:W-:Y:S02]  /*25680*/  STL.64 [R1+0x738], R74 ;  /* 0x0007384a01007387 */ /* 0x0005e40000100a00 */
[-C--:B--2---:R-:W-:Y:S02]  /*25690*/  HMMA.1688.F32.TF32 R72, R180, R16.reuse, R28 ;  /* 0x00000010b448723c */ /* 0x084fe4000008101c */
[----:B------:R-:W2:Y:S04]  /*256a0*/  LDL.LU.64 R28, [R1+0x270] ;  /* 0x00027000011c7983 */ /* 0x000ea80000300a00 */
[----:B------:R-:W2:Y:S11]  /*256b0*/  LDL.LU.64 R30, [R1+0x278] ;  /* 0x00027800011e7983 */ /* 0x000eb60000300a00 */
[----:B------:R-:W-:Y:S06]  /*256c0*/  @!UPT UIADD3 URZ, URZ, URZ, URZ ;  /* 0x0000003f3f3ff290 */ /* 0x000fec000fffe03f */
[----:B------:R-:W-:Y:S04]  /*256d0*/  STL.64 [R1+0x890], R72 ;  /* 0x0008904801007387 */ /* 0x000fe80000100a00 */
[----:B------:R4:W-:Y:S02]  /*256e0*/  STL.64 [R1+0x898], R74 ;  /* 0x0008984a01007387 */ /* 0x0009e40000100a00 */
[-C--:B----4-:R-:W-:Y:S08]  /*256f0*/  HMMA.1688.F32.TF32 R72, R176, R16.reuse, R44 ;  /* 0x00000010b048723c */ /* 0x090ff0000008102c */
[-C--:B---3--:R-:W-:Y:S11]  /*25700*/  HMMA.1688.F32.TF32 R44, R172, R16.reuse, R24 ;  /* 0x00000010ac2c723c */ /* 0x088ff60000081018 */
[----:B------:R-:W-:Y:S04]  /*25710*/  @!UPT UIADD3 URZ, URZ, URZ, URZ ;  /* 0x0000003f3f3ff290 */ /* 0x000fe8000fffe03f */
[----:B------:R-:W-:Y:S04]  /*25720*/  STL.64 [R1+0xcd0], R72 ;  /* 0x000cd04801007387 */ /* 0x000fe80000100a00 */
[----:B------:R-:W-:Y:S01]  /*25730*/  STL.64 [R1+0xcd8], R74 ;  /* 0x000cd84a01007387 */ /* 0x000fe20000100a00 */
[-C--:B------:R-:W-:Y:S03]  /*25740*/  HMMA.1688.F32.TF32 R24, R168, R16.reuse, R4 ;  /* 0x00000010a818723c */ /* 0x080fe60000081004 */
[----:B------:R-:W3:Y:S04]  /*25750*/  LDL.LU.64 R4, [R1+0x290] ;  /* 0x0002900001047983 */ /* 0x000ee80000300a00 */
[----:B------:R-:W-:Y:S04]  /*25760*/  STL.64 [R1+0xef0], R44 ;  /* 0x000ef02c01007387 */ /* 0x000fe80000100a00 */
[----:B------:R-:W-:Y:S04]  /*25770*/  STL.64 [R1+0xef8], R46 ;  /* 0x000ef82e01007387 */ /* 0x000fe80000100a00 */
[----:B------:R-:W3:Y:S08]  /*25780*/  LDL.LU.64 R6, [R1+0x298] ;  /* 0x0002980001067983 */ /* 0x000ef00000300a00 */
[----:B------:R1:W-:Y:S04]  /*25790*/  STL.64 [R1+0x10e0], R24 ;  /* 0x0010e01801007387 */ /* 0x0003e80000100a00 */
[----:B------:R4:W-:Y:S04]  /*257a0*/  STL.64 [R1+0x10e8], R26 ;  /* 0x0010e81a01007387 */ /* 0x0009e80000100a00 */
[----:B------:R-:W3:Y:S04]  /*257b0*/  LDL.LU.64 R88, [R1+0x2b0] ;  /* 0x0002b00001587983 */ /* 0x000ee80000300a00 */
[----:B------:R-:W3:Y:S04]  /*257c0*/  LDL.LU.64 R90, [R1+0x2b8] ;  /* 0x0002b800015a7983 */ /* 0x000ee80000300a00 */
[----:B-1----:R-:W3:Y:S04]  /*257d0*/  LDL.LU.64 R24, [R1+0x2e0] ;  /* 0x0002e00001187983 */ /* 0x002ee80000300a00 */
[----:B----4-:R-:W4:Y:S01]  /*257e0*/  LDL.LU.64 R26, [R1+0x2e8] ;  /* 0x0002e800011a7983 */ /* 0x010f220000300a00 */
[-C--:B------:R-:W-:Y:S03]  /*257f0*/  HMMA.1688.F32.TF32 R44, R76, R16.reuse, R20 ;  /* 0x000000104c2c723c */ /* 0x080fe60000081014 */
[----:B------:R-:W4:Y:S04]  /*25800*/  LDL.LU.64 R20, [R1+0x320] ;  /* 0x0003200001147983 */ /* 0x000f280000300a00 */
[----:B------:R-:W4:Y:S01]  /*25810*/  LDL.LU.64 R22, [R1+0x328] ;  /* 0x0003280001167983 */ /* 0x000f220000300a00 */
[----:B------:R-:W-:Y:S11]  /*25820*/  HMMA.1688.F32.TF32 R16, R164, R16, R36 ;  /* 0x00000010a410723c */ /* 0x000ff60000081024 */
[----:B------:R-:W-:Y:S04]  /*25830*/  @!UPT UIADD3 URZ, URZ, URZ, URZ ;  /* 0x0000003f3f3ff290 */ /* 0x000fe8000fffe03f */
[----:B------:R-:W-:Y:S04]  /*25840*/  STL.64 [R1+0x1270], R44 ;  /* 0x0012702c01007387 */ /* 0x000fe80000100a00 */
[----:B------:R1:W-:Y:S04]  /*25850*/  STL.64 [R1+0x1278], R46 ;  /* 0x0012782e01007387 */ /* 0x0003e80000100a00 */
[----:B------:R-:W4:Y:S04]  /*25860*/  LDL.LU.64 R84, [R1+0x350] ;  /* 0x0003500001547983 */ /* 0x000f280000300a00 */
[----:B------:R-:W4:Y:S04]  /*25870*/  LDL.LU.64 R86, [R1+0x358] ;  /* 0x0003580001567983 */ /* 0x000f280000300a00 */
[----:B------:R-:W4:Y:S04]  /*25880*/  LDL.LU.64 R80, [R1+0x340] ;  /* 0x0003400001507983 */ /* 0x000f280000300a00 */
[----:B------:R-:W4:Y:S01]  /*25890*/  LDL.LU.64 R82, [R1+0x348] ;  /* 0x0003480001527983 */ /* 0x000f220000300a00 */
[----:B------:R-:W-:Y:S03]  /*258a0*/  HMMA.1688.F32.TF32 R92, R68, R12, R8 ;  /* 0x0000000c445c723c */ /* 0x000fe60000081008 */
[----:B------:R-:W4:Y:S04]  /*258b0*/  LDL.LU.64 R72, [R1+0x330] ;  /* 0x0003300001487983 */ /* 0x000f280000300a00 */
[----:B------:R-:W4:Y:S04]  /*258c0*/  LDL.LU.64 R74, [R1+0x338] ;  /* 0x00033800014a7983 */ /* 0x000f280000300a00 */
[----:B------:R1:W-:Y:S04]  /*258d0*/  STL.64 [R1+0x1360], R16 ;  /* 0x0013601001007387 */ /* 0x0003e80000100a00 */
[----:B------:R1:W-:Y:S09]  /*258e0*/  STL.64 [R1+0x1368], R18 ;  /* 0x0013681201007387 */ /* 0x0003f20000100a00 */
[----:B-1----:R-:W-:-:S05]  /*258f0*/  IMAD.MOV.U32 R46, RZ, RZ, R92 ;  /* 0x000000ffff2e7224 */ /* 0x002fca00078e005c */
[----:B------:R-:W-:Y:S04]  /*25900*/  STL [R1+0x31c4], R46 ;  /* 0x0031c42e01007387 */ /* 0x000fe80000100800 */
[----:B------:R-:W4:Y:S01]  /*25910*/  LDL.LU.64 R16, [R1+0x310] ;  /* 0x0003100001107983 */ /* 0x000f220000300a00 */
[-C--:B------:R-:W-:Y:S03]  /*25920*/  HMMA.1688.F32.TF32 R32, R64, R12.reuse, R32 ;  /* 0x0000000c4020723c */ /* 0x080fe60000081020 */
[----:B------:R-:W4:Y:S11]  /*25930*/  LDL.LU.64 R18, [R1+0x318] ;  /* 0x0003180001127983 */ /* 0x000f360000300a00 */
[----:B------:R-:W-:Y:S09]  /*25940*/  @!UPT UIADD3 URZ, URZ, URZ, URZ ;  /* 0x0000003f3f3ff290 */ /* 0x000ff2000fffe03f */
[----:B------:R1:W-:Y:S04]  /*25950*/  STL.64 [R1+0x1f0], R32 ;  /* 0x0001f02001007387 */ /* 0x0003e80000100a00 */
[----:B------:R1:W-:Y:S04]  /*25960*/  STL.64 [R1+0x1f8], R34 ;  /* 0x0001f82201007387 */ /* 0x0003e80000100a00 */
[----:B------:R-:W4:Y:S04]  /*25970*/  LDL.LU.64 R36, [R1+0x300] ;  /* 0x0003000001247983 */ /* 0x000f280000300a00 */
[----:B------:R-:W4:Y:S01]  /*25980*/  LDL.LU.64 R38, [R1+0x308] ;  /* 0x0003080001267983 */ /* 0x000f220000300a00 */
[-C--:B--2---:R-:W-:Y:S11]  /*25990*/  HMMA.1688.F32.TF32 R28, R60, R12.reuse, R28 ;  /* 0x0000000c3c1c723c */ /* 0x084ff6000008101c */
[----:B------:R-:W-:Y:S11]  /*259a0*/  @!UPT UIADD3 URZ, URZ, URZ, URZ ;  /* 0x0000003f3f3ff290 */ /* 0x000ff6000fffe03f */
[----:B------:R-:W-:Y:S01]  /*259b0*/  @!UPT UIADD3 URZ, URZ, URZ, URZ ;  /* 0x0000003f3f3ff290 */ /* 0x000fe2000fffe03f */
[----:B------:R2:W-:Y:S04]  /*259c0*/  STL.64 [R1+0x210], R28 ;  /* 0x0002101c01007387 */ /* 0x0005e80000100a00 */
[----:B------:R2:W-:Y:S04]  /*259d0*/  STL.64 [R1+0x218], R30 ;  /* 0x0002181e01007387 */ /* 0x0005e80000100a00 */
[----:B-1----:R-:W4:Y:S04]  /*259e0*/  LDL.LU.64 R32, [R1+0x2f0] ;  /* 0x0002f00001207983 */ /* 0x002f280000300a00 */
[----:B------:R-:W4:Y:S04]  /*259f0*/  LDL.LU.64 R34, [R1+0x2f8] ;  /* 0x0002f80001227983 */ /* 0x000f280000300a00 */
[----:B--2---:R-:W2:Y:S04]  /*25a00*/  LDL.LU.64 R28, [R1+0x2d0] ;  /* 0x0002d000011c7983 */ /* 0x004ea80000300a00 */
[----:B------:R-:W2:Y:S01]  /*25a10*/  LDL.LU.64 R30, [R1+0x2d8] ;  /* 0x0002d800011e7983 */ /* 0x000ea20000300a00 */
[-C--:B---3--:R-:W-:Y:S03]  /*25a20*/  HMMA.1688.F32.TF32 R44, R56, R12.reuse, R4 ;  /* 0x0000000c382c723c */ /* 0x088fe60000081004 */
[----:B------:R-:W3:Y:S04]  /*25a30*/  LDL.LU.64 R4, [R1+0x2a0] ;  /* 0x0002a00001047983 */ /* 0x000ee80000300a00 */
[----:B------:R-:W3:Y:S01]  /*25a40*/  LDL.LU.64 R6, [R1+0x2a8] ;  /* 0x0002a80001067983 */ /* 0x000ee20000300a00 */
[-C--:B------:R-:W-:Y:S11]  /*25a50*/  HMMA.1688.F32.TF32 R88, R52, R12.reuse, R88 ;  /* 0x0000000c3458723c */ /* 0x080ff60000081058 */
[----:B------:R-:W-:Y:S04]  /*25a60*/  @!UPT UIADD3 URZ, URZ, URZ, URZ ;  /* 0x0000003f3f3ff290 */ /* 0x000fe8000fffe03f */
[----:B------:R-:W-:Y:S04]  /*25a70*/  STL.64 [R1+0x250], R44 ;  /* 0x0002502c01007387 */ /* 0x000fe80000100a00 */
[----:B------:R4:W-:Y:S02]  /*25a80*/  STL.64 [R1+0x258], R46 ;  /* 0x0002582e01007387 */ /* 0x0009e40000100a00 */
[-C--:B----4-:R-:W-:Y:S02]  /*25a90*/  HMMA.1688.F32.TF32 R44, R48, R12.reuse, R24 ;  /* 0x0000000c302c723c */ /* 0x090fe40000081018 */
[----:B------:R-:W1:Y:S04]  /*25aa0*/  LDSM.16.M88.4 R24, [R211+0x67000] ;  /* 0x06700000d318783b */ /* 0x000e680000000200 */
[----:B------:R-:W-:Y:S04]  /*25ab0*/  STL.64 [R1+0x240], R88 ;  /* 0x0002405801007387 */ /* 0x000fe80000100a00 */
[----:B------:R4:W-:Y:S02]  /*25ac0*/  STL.64 [R1+0x248], R90 ;  /* 0x0002485a01007387 */ /* 0x0009e40000100a00 */
[-C--:B----4-:R-:W-:Y:S11]  /*25ad0*/  HMMA.1688.F32.TF32 R88, R196, R12.reuse, R20 ;  /* 0x0000000cc458723c */ /* 0x090ff60000081014 */
[----:B------:R-:W-:Y:S04]  /*25ae0*/  STL.64 [R1+0x230], R44 ;  /* 0x0002302c01007387 */ /* 0x000fe80000100a00 */
[----:B------:R4:W-:Y:S04]  /*25af0*/  STL.64 [R1+0x238], R46 ;  /* 0x0002382e01007387 */ /* 0x0009e80000100a00 */
[----:B------:R-:W1:Y:S01]  /*25b00*/  LDSM.16.M88.4 R20, [R211+0x68000] ;  /* 0x06800000d314783b */ /* 0x000e620000000200 */
[-C--:B----4-:R-:W-:Y:S03]  /*25b10*/  HMMA.1688.F32.TF32 R44, R192, R12.reuse, R84 ;  /* 0x0000000cc02c723c */ /* 0x090fe60000081054 */
[----:B------:R-:W-:Y:S05]  /*25b20*/  STL.64 [R1+0x220], R88 ;  /* 0x0002205801007387 */ /* 0x000fea0000100a00 */
[-C--:B------:R-:W-:Y:S01]  /*25b30*/  HMMA.1688.F32.TF32 R80, R188, R12.reuse, R80 ;  /* 0x0000000cbc50723c */ /* 0x080fe20000081050 */
[----:B------:R-:W-:Y:S07]  /*25b40*/  STL.64 [R1+0x228], R90 ;  /* 0x0002285a01007387 */ /* 0x000fee0000100a00 */
[-C--:B------:R-:W-:Y:S07]  /*25b50*/  HMMA.1688.F32.TF32 R72, R184, R12.reuse, R72 ;  /* 0x0000000cb848723c */ /* 0x080fee0000081048 */
[----:B------:R-:W-:Y:S04]  /*25b60*/  STL.64 [R1+0x2e0], R44 ;  /* 0x0002e02c01007387 */ /* 0x000fe80000100a00 */
[----:B------:R4:W-:Y:S02]  /*25b70*/  STL.64 [R1+0x2e8], R46 ;  /* 0x0002e82e01007387 */ /* 0x0009e40000100a00 */
[-C--:B----4-:R-:W-:Y:S02]  /*25b80*/  HMMA.1688.F32.TF32 R44, R180, R12.reuse, R16 ;  /* 0x0000000cb42c723c */ /* 0x090fe40000081010 */
[----:B------:R-:W-:Y:S04]  /*25b90*/  STL.64 [R1+0x420], R80 ;  /* 0x0004205001007387 */ /* 0x000fe80000100a00 */
[----:B------:R-:W-:Y:S04]  /*25ba0*/  STL.64 [R1+0x428], R82 ;  /* 0x0004285201007387 */ /* 0x000fe80000100a00 */
[----:B------:R-:W1:Y:S04]  /*25bb0*/  LDL.LU.64 R16, [R1+0x1200] ;  /* 0x0012000001107983 */ /* 0x000e680000300a00 */
[----:B------:R-:W-:Y:S04]  /*25bc0*/  STL.64 [R1+0x4e0], R72 ;  /* 0x0004e04801007387 */ /* 0x000fe80000100a00 */
[----:B------:R-:W-:Y:S04]  /*25bd0*/  STL.64 [R1+0x4e8], R74 ;  /* 0x0004e84a01007387 */ /* 0x000fe80000100a00 */
[----:B------:R-:W1:Y:S04]  /*25be0*/  LDL.LU.64 R18, [R1+0x1208] ;  /* 0x0012080001127983 */ /* 0x000e680000300a00 */
[----:B------:R-:W-:Y:S04]  /*25bf0*/  STL.64 [R1+0x6d0], R44 ;  /* 0x0006d02c01007387 */ /* 0x000fe80000100a00 */
[----:B------:R4:W-:Y:S02]  /*25c00*/  STL.64 [R1+0x6d8], R46 ;  /* 0x0006d82e01007387 */ /* 0x0009e40000100a00 */
[-C--:B----4-:R-:W-:Y:S11]  /*25c10*/  HMMA.1688.F32.TF32 R44, R176, R12.reuse, R36 ;  /* 0x0000000cb02c723c */ /* 0x090ff60000081024 */
[----:B------:R-:W-:Y:S11]  /*25c20*/  @!UPT UIADD3 URZ, URZ, URZ, URZ ;  /* 0x0000003f3f3ff290 */ /* 0x000ff6000fffe03f */
[----:B------:R-:W-:Y:S01]  /*25c30*/  @!UPT UIADD3 URZ, URZ, URZ, URZ ;  /* 0x0000003f3f3ff290 */ /* 0x000fe2000fffe03f */
[----:B------:R-:W-:Y:S04]  /*25c40*/  STL.64 [R1+0x7c0], R44 ;  /* 0x0007c02c01007387 */ /* 0x000fe80000100a00 */
[----:B------:R-:W-:Y:S01]  /*25c50*/  STL.64 [R1+0x7c8], R46 ;  /* 0x0007c82e01007387 */ /* 0x000fe20000100a00 */
[-C--:B------:R-:W-:Y:S08]  /*25c60*/  HMMA.1688.F32.TF32 R36, R172, R12.reuse, R32 ;  /* 0x0000000cac24723c */ /* 0x080ff00000081020 */
[-C--:B--2---:R-:W-:Y:S01]  /*25c70*/  HMMA.1688.F32.TF32 R32, R168, R12.reuse, R28 ;  /* 0x0000000ca820723c */ /* 0x084fe2000008101c */
[----:B------:R-:W2:Y:S11]  /*25c80*/  LDL.LU.64 R28, [R1+0x11d0] ;  /* 0x0011d000011c7983 */ /* 0x000eb60000300a00 */
[----:B------:R-:W-:Y:S03]  /*25c90*/  @!UPT UIADD3 URZ, URZ, URZ, URZ ;  /* 0x0000003f3f3ff290 */ /* 0x000fe6000fffe03f */
[----:B------:R4:W-:Y:S04]  /*25ca0*/  STL.64 [R1+0xd40], R36 ;  /* 0x000d402401007387 */ /* 0x0009e80000100a00 */
[----:B------:R3:W-:Y:S04]  /*25cb0*/  STL.64 [R1+0xd48], R38 ;  /* 0x000d482601007387 */ /* 0x0007e80000100a00 */
[----:B------:R-:W2:Y:S04]  /*25cc0*/  LDL.LU.64 R30, [R1+0x11d8] ;  /* 0x0011d800011e7983 */ /* 0x000ea80000300a00 */
[----:B------:R3:W-:Y:S04]  /*25cd0*/  STL.64 [R1+0xf90], R32 ;  /* 0x000f902001007387 */ /* 0x0007e80000100a00 */
[----:B------:R3:W-:Y:S04]  /*25ce0*/  STL.64 [R1+0xf98], R34 ;  /* 0x000f982201007387 */ /* 0x0007e80000100a00 */
[----:B------:R-:W2:Y:S04]  /*25cf0*/  LDL.LU.64 R84, [R1+0x1110] ;  /* 0x0011100001547983 */ /* 0x000ea80000300a00 */
[----:B------:R-:W2:Y:S01]  /*25d00*/  LDL.LU.64 R86, [R1+0x1118] ;  /* 0x0011180001567983 */ /* 0x000ea20000300a00 */
[-C--:B---3--:R-:W-:Y:S11]  /*25d10*/  HMMA.1688.F32.TF32 R4, R76, R12.reuse, R4 ;  /* 0x0000000c4c04723c */ /* 0x088ff60000081004 */
[----:B------:R-:W-:Y:S11]  /*25d20*/  @!UPT UIADD3 URZ, URZ, URZ, URZ ;  /* 0x0000003f3f3ff290 */ /* 0x000ff6000fffe03f */
[----:B------:R-:W-:Y:S01]  /*25d30*/  @!UPT UIADD3 URZ, URZ, URZ, URZ ;  /* 0x0000003f3f3ff290 */ /* 0x000fe2000fffe03f */
[----:B------:R-:W-:Y:S04]  /*25d40*/  STL.64 [R1+0x10d0], R4 ;  /* 0x0010d00401007387 */ /* 0x000fe80000100a00 */
[----:B------:R3:W-:Y:S04]  /*25d50*/  STL.64 [R1+0x10d8], R6 ;  /* 0x0010d80601007387 */ /* 0x0007e80000100a00 */
[----:B------:R-:W2:Y:S04]  /*25d60*/  LDL.LU.64 R88, [R1+0x1080] ;  /* 0x0010800001587983 */ /* 0x000ea80000300a00 */
[----:B------:R-:W2:Y:S04]  /*25d70*/  LDL.LU.64 R90, [R1+0x1088] ;  /* 0x00108800015a7983 */ /* 0x000ea80000300a00 */
[----:B----4-:R-:W4:Y:S04]  /*25d80*/  LDL.LU.64 R36, [R1+0xf10] ;  /* 0x000f100001247983 */ /* 0x010f280000300a00 */
[----:B------:R-:W4:Y:S04]  /*25d90*/  LDL.LU.64 R38, [R1+0xf18] ;  /* 0x000f180001267983 */ /* 0x000f280000300a00 */
[----:B------:R-:W4:Y:S04]  /*25da0*/  LDL.LU.64 R80, [R1+0xe10] ;  /* 0x000e100001507983 */ /* 0x000f280000300a00 */
[----:B------:R-:W4:Y:S04]  /*25db0*/  LDL.LU.64 R82, [R1+0xe18] ;  /* 0x000e180001527983 */ /* 0x000f280000300a00 */
[----:B------:R-:W4:Y:S04]  /*25dc0*/  LDL.LU.64 R32, [R1+0xd30] ;  /* 0x000d300001207983 */ /* 0x000f280000300a00 */
[----:B------:R-:W4:Y:S01]  /*25dd0*/  LDL.LU.64 R34, [R1+0xd38] ;  /* 0x000d380001227983 */ /* 0x000f220000300a00 */
[----:B---3--:R-:W-:Y:S03]  /*25de0*/  HMMA.1688.F32.TF32 R4, R164, R12, R40 ;  /* 0x0000000ca404723c */ /* 0x008fe60000081028 */
[----:B------:R-:W3:Y:S04]  /*25df0*/  LDL.LU.64 R72, [R1+0x430] ;  /* 0x0004300001487983 */ /* 0x000ee80000300a00 */
[----:B------:R-:W3:Y:S11]  /*25e00*/  LDL.LU.64 R74, [R1+0x438] ;  /* 0x00043800014a7983 */ /* 0x000ef60000300a00 */
[----:B------:R-:W-:Y:S06]  /*25e10*/  @!UPT UIADD3 URZ, URZ, URZ, URZ ;  /* 0x0000003f3f3ff290 */ /* 0x000fec000fffe03f */
        /* <DEDUP_REMOVED lines=10> */
[-C--:B-1----:R-:W-:Y:S03]  /*25ec0*/  HMMA.1688.F32.TF32 R40, R68, R24.reuse, R16 ;  /* 0x000000184428723c */ /* 0x082fe60000081010 */
[----:B------:R-:W-:Y:S11]  /*25ed0*/  STL [R1+0x2ff4], R9 ;  /* 0x002ff40901007387 */ /* 0x000ff60000100800 */
[----:B------:R-:W-:Y:S10]  /*25ee0*/  @!UPT UIADD3 URZ, URZ, URZ, URZ ;  /* 0x0000003f3f3ff290 */ /* 0x000ff4000fffe03f */
[----:B------:R-:W-:Y:S01]  /*25ef0*/  IMAD.MOV.U32 R15, RZ, RZ, R40 ;  /* 0x000000ffff0f7224 */ /* 0x000fe200078e0028 */
[----:B------:R-:W-:Y:S01]  /*25f00*/  MOV R19, R42 ;  /* 0x0000002a00137202 */ /* 0x000fe20000000f00 */
[----:B------:R-:W-:Y:S02]  /*25f10*/  IMAD.MOV.U32 R18, RZ, RZ, R41 ;  /* 0x000000ffff127224 */ /* 0x000fe400078e0029 */
[----:B------:R-:W-:Y:S02]  /*25f20*/  IMAD.MOV.U32 R47, RZ, RZ, R43 ;  /* 0x000000ffff2f7224 */ /* 0x000fe400078e002b */
[-C--:B--2---:R-:W-:Y:S01]  /*25f30*/  HMMA.1688.F32.TF32 R40, R64, R24.reuse, R28 ;  /* 0x000000184028723c */ /* 0x084fe2000008101c */
[----:B------:R-:W2:Y:S04]  /*25f40*/  LDL.LU.64 R28, [R1+0x400] ;  /* 0x00040000011c7983 */ /* 0x000ea80000300a00 */
[----:B------:R-:W2:Y:S11]  /*25f50*/  LDL.LU.64 R30, [R1+0x408] ;  /* 0x00040800011e7983 */ /* 0x000eb60000300a00 */
[----:B------:R-:W-:Y:S07]  /*25f60*/  @!UPT UIADD3 URZ, URZ, URZ, URZ ;  /* 0x0000003f3f3ff290 */ /* 0x000fee000fffe03f */
[----:B------:R-:W-:Y:S04]  /*25f70*/  STL.64 [R1+0x140], R40 ;  /* 0x0001402801007387 */ /* 0x000fe80000100a00 */
[----:B------:R1:W-:Y:S02]  /*25f80*/  STL.64 [R1+0x148], R42 ;  /* 0x0001482a01007387 */ /* 0x0003e40000100a00 */
[-C--:B-1----:R-:W-:Y:S02]  /*25f90*/  HMMA.1688.F32.TF32 R40, R60, R24.reuse, R84 ;  /* 0x000000183c28723c */ /* 0x082fe40000081054 */
[----:B------:R-:W2:Y:S04]  /*25fa0*/  LDL.LU.64 R84, [R1+0x3d0] ;  /* 0x0003d00001547983 */ /* 0x000ea80000300a00 */
[----:B------:R-:W2:Y:S11]  /*25fb0*/  LDL.LU.64 R86, [R1+0x3d8] ;  /* 0x0003d80001567983 */ /* 0x000eb60000300a00 */
[----:B------:R-:W-:Y:S06]  /*25fc0*/  @!UPT UIADD3 URZ, URZ, URZ, URZ ;  /* 0x0000003f3f3ff290 */ /* 0x000fec000fffe03f */
[----:B------:R1:W-:Y:S04]  /*25fd0*/  STL.64 [R1+0x1e0], R40 ;  /* 0x0001e02801007387 */ /* 0x0003e80000100a00 */
[----:B------:R1:W-:Y:S04]  /*25fe0*/  STL.64 [R1+0x1e8], R42 ;  /* 0x0001e82a01007387 */ /* 0x0003e80000100a00 */
[----:B-1----:R-:W2:Y:S04]  /*25ff0*/  LDL.LU.64 R40, [R1+0x3c0] ;  /* 0x0003c00001287983 */ /* 0x002ea80000300a00 */
[----:B------:R-:W2:Y:S01]  /*26000*/  LDL.LU.64 R42, [R1+0x3c8] ;  /* 0x0003c800012a7983 */ /* 0x000ea20000300a00 */
[-C--:B------:R-:W-:Y:S11]  /*26010*/  HMMA.1688.F32.TF32 R88, R56, R24.reuse, R88 ;  /* 0x000000183858723c */ /* 0x080ff60000081058 */
[----:B------:R-:W-:Y:S11]  /*26020*/  @!UPT UIADD3 URZ, URZ, URZ, URZ ;  /* 0x0000003f3f3ff290 */ /* 0x000ff6000fffe03f */
[----:B------:R-:W-:Y:S01]  /*26030*/  @!UPT UIADD3 URZ, URZ, URZ, URZ ;  /* 0x0000003f3f3ff290 */ /* 0x000fe2000fffe03f */
[----:B------:R-:W-:Y:S04]  /*26040*/  STL.64 [R1+0x200], R88 ;  /* 0x0002005801007387 */ /* 0x000fe80000100a00 */
[----:B------:R4:W-:Y:S02]  /*26050*/  STL.64 [R1+0x208], R90 ;  /* 0x0002085a01007387 */ /* 0x0009e40000100a00 */
[-C--:B----4-:R-:W-:Y:S02]  /*26060*/  HMMA.1688.F32.TF32 R88, R52, R24.reuse, R36 ;  /* 0x000000183458723c */ /* 0x090fe40000081024 */
[----:B------:R-:W4:Y:S04]  /*26070*/  LDL.LU.64 R36, [R1+0x3a0] ;  /* 0x0003a00001247983 */ /* 0x000f280000300a00 */
[----:B------:R-:W4:Y:S11]  /*26080*/  LDL.LU.64 R38, [R1+0x3a8] ;  /* 0x0003a80001267983 */ /* 0x000f360000300a00 */
[----:B------:R-:W-:Y:S06]  /*26090*/  @!UPT UIADD3 URZ, URZ, URZ, URZ ;  /* 0x0000003f3f3ff290 */ /* 0x000fec000fffe03f */
        /* <DEDUP_REMOVED lines=18> */
[----:B------:R-:W-:Y:S04]  /*261c0*/  STL.64 [R1+0x2d0], R88 ;  /* 0x0002d05801007387 */ /* 0x000fe80000100a00 */
[----:B------:R1:W-:Y:S02]  /*261d0*/  STL.64 [R1+0x2d8], R90 ;  /* 0x0002d85a01007387 */ /* 0x0003e40000100a00 */
[-C--:B-1----:R-:W-:Y:S02]  /*261e0*/  HMMA.1688.F32.TF32 R88, R188, R24.reuse, R4 ;  /* 0x00000018bc58723c */ /* 0x082fe40000081004 */
[----:B------:R-:W3:Y:S04]  /*261f0*/  LDL.LU.64 R4, [R1+0x1210] ;  /* 0x0012100001047983 */ /* 0x000ee80000300a00 */
[----:B------:R-:W3:Y:S11]  /*26200*/  LDL.LU.64 R6, [R1+0x1218] ;  /* 0x0012180001067983 */ /* 0x000ef60000300a00 */
[----:B------:R-:W-:Y:S06]  /*26210*/  @!UPT UIADD3 URZ, URZ, URZ, URZ ;  /* 0x0000003f3f3ff290 */ /* 0x000fec000fffe03f */
        /* <DEDUP_REMOVED lines=8> */
[-C--:B-1----:R-:W-:Y:S02]  /*262a0*/  HMMA.1688.F32.TF32 R88, R180, R24.reuse, R84 ;  /* 0x00000018b458723c */ /* 0x082fe40000081054 */
        /* <DEDUP_REMOVED lines=29> */
[----:B---3--:R-:W-:Y:S02]  /*26480*/  HMMA.1688.F32.TF32 R88, R164, R24, R72 ;  /* 0x00000018a458723c */ /* 0x008fe40000081048 */
[----:B------:R-:W3:Y:S04]  /*26490*/  LDL.LU.64 R72, [R1+0xc70] ;  /* 0x000c700001487983 */ /* 0x000ee80000300a00 */
[----:B------:R-:W3:Y:S01]  /*264a0*/  LDL.LU.64 R74, [R1+0xc78] ;  /* 0x000c7800014a7983 */ /* 0x000ee20000300a00 */
[----:B------:R-:W-:Y:S01]  /*264b0*/  IMAD.MOV.U32 R162, RZ, RZ, R93 ;  /* 0x000000ffffa27224 */ /* 0x000fe200078e005d */
[----:B------:R-:W-:Y:S01]  /*264c0*/  MOV R11, R94 ;  /* 0x0000005e000b7202 */ /* 0x000fe20000000f00 */
[----:B------:R-:W-:Y:S11]  /*264d0*/  IMAD.MOV.U32 R10, RZ, RZ, R95 ;  /* 0x000000ffff0a7224 */ /* 0x000ff600078e005f */
[----:B------:R-:W-:Y:S03]  /*264e0*/  @!UPT UIADD3 URZ, URZ, URZ, URZ ;  /* 0x0000003f3f3ff290 */ /* 0x000fe6000fffe03f */
[----:B------:R-:W-:Y:S04]  /*264f0*/  STL.64 [R1+0x1080], R88 ;  /* 0x0010805801007387 */ /* 0x000fe80000100a00 */
[----:B------:R-:W-:Y:S04]  /*26500*/  STL.64 [R1+0x1088], R90 ;  /* 0x0010885a01007387 */ /* 0x000fe80000100a00 */
[----:B------:R-:W3:Y:S04]  /*26510*/  LDL.LU.64 R92, [R1+0xb70] ;  /* 0x000b7000015c7983 */ /* 0x000ee80000300a00 */
[----:B------:R-:W3:Y:S01]  /*26520*/  LDL.LU.64 R94, [R1+0xb78] ;  /* 0x000b7800015e7983 */ /* 0x000ee20000300a00 */
[-C--:B--2---:R-:W-:Y:S11]  /*26530*/  HMMA.1688.F32.TF32 R28, R64, R20.reuse, R28 ;  /* 0x00000014401c723c */ /* 0x084ff6000008101c */
[----:B------:R-:W-:Y:S11]  /*26540*/  @!UPT UIADD3 URZ, URZ, URZ, URZ ;  /* 0x0000003f3f3ff290 */ /* 0x000ff6000fffe03f */
[----:B------:R-:W-:Y:S01]  /*26550*/  @!UPT UIADD3 URZ, URZ, URZ, URZ ;  /* 0x0000003f3f3ff290 */ /* 0x000fe2000fffe03f */
[----:B------:R1:W-:Y:S04]  /*26560*/  STL.64 [R1+0x130], R28 ;  /* 0x0001301c01007387 */ /* 0x0003e80000100a00 */
[----:B------:R2:W-:Y:S04]  /*26570*/  STL.64 [R1+0x138], R30 ;  /* 0x0001381e01007387 */ /* 0x0005e80000100a00 */
[----:B-1----:R-:W3:Y:S04]  /*26580*/  LDL.LU.64 R28, [R1+0xa70] ;  /* 0x000a7000011c7983 */ /* 0x002ee80000300a00 */
[----:B--2---:R-:W2:Y:S01]  /*26590*/  LDL.LU.64 R30, [R1+0xa78] ;  /* 0x000a7800011e7983 */ /* 0x004ea20000300a00 */
[-C--:B------:R-:W-:Y:S11]  /*265a0*/  HMMA.1688.F32.TF32 R88, R68, R20.reuse, R4 ;  /* 0x000000144458723c */ /* 0x080ff60000081004 */
[----:B------:R-:W-:Y:S11]  /*265b0*/  @!UPT UIADD3 URZ, URZ, URZ, URZ ;  /* 0x0000003f3f3ff290 */ /* 0x000ff6000fffe03f */
[----:B------:R-:W-:Y:S02]  /*265c0*/  @!UPT UIADD3 URZ, URZ, URZ, URZ ;  /* 0x0000003f3f3ff290 */ /* 0x000fe4000fffe03f */
[----:B------:R-:W-:Y:S01]  /*265d0*/  IMAD.MOV.U32 R7, RZ, RZ, R88 ;  /* 0x000000ffff077224 */ /* 0x000fe200078e0058 */
[----:B------:R-:W-:Y:S01]  /*265e0*/  MOV R25, R90 ;  /* 0x0000005a00197202 */ /* 0x000fe20000000f00 */
[----:B------:R-:W-:Y:S02]  /*265f0*/  IMAD.MOV.U32 R6, RZ, RZ, R89 ;  /* 0x000000ffff067224 */ /* 0x000fe400078e0059 */
[----:B------:R-:W-:Y:S02]  /*26600*/  IMAD.MOV.U32 R24, RZ, RZ, R91 ;  /* 0x000000ffff187224 */ /* 0x000fe400078e005b */
[-C--:B------:R-:W-:Y:S08]  /*26610*/  HMMA.1688.F32.TF32 R88, R60, R20.reuse, R84 ;  /* 0x000000143c58723c */ /* 0x080ff00000081054 */
[-C--:B------:R-:W-:Y:S01]  /*26620*/  HMMA.1688.F32.TF32 R84, R56, R20.reuse, R40 ;  /* 0x000000143854723c */ /* 0x080fe20000081028 */
[----:B------:R-:W2:Y:S11]  /*26630*/  LDL.LU.64 R40, [R1+0x970] ;  /* 0x0009700001287983 */ /* 0x000eb60000300a00 */
[----:B------:R-:W-:Y:S03]  /*26640*/  @!UPT UIADD3 URZ, URZ, URZ, URZ ;  /* 0x0000003f3f3ff290 */ /* 0x000fe6000fffe03f */
[----:B------:R-:W-:Y:S04]  /*26650*/  STL.64 [R1+0x1d0], R88 ;  /* 0x0001d05801007387 */ /* 0x000fe80000100a00 */
[----:B------:R-:W-:Y:S04]  /*26660*/  STL.64 [R1+0x1d8], R90 ;  /* 0x0001d85a01007387 */ /* 0x000fe80000100a00 */
[----:B------:R-:W2:Y:S01]  /*26670*/  LDL.LU.64 R42, [R1+0x978] ;  /* 0x00097800012a7983 */ /* 0x000ea20000300a00 */
[-C--:B----4-:R-:W-:Y:S03]  /*26680*/  HMMA.1688.F32.TF32 R36, R52, R20.reuse, R36 ;  /* 0x000000143424723c */ /* 0x090fe60000081024 */
[----:B------:R-:W-:Y:S04]  /*26690*/  STL.64 [R1+0x1a0], R84 ;  /* 0x0001a05401007387 */ /* 0x000fe80000100a00 */
[----:B------:R-:W-:Y:S04]  /*266a0*/  STL.64 [R1+0x1a8], R86 ;  /* 0x0001a85601007387 */ /* 0x000fe80000100a00 */
[----:B------:R-:W4:Y:S04]  /*266b0*/  LDL.LU.64 R96, [R1+0x880] ;  /* 0x0008800001607983 */ /* 0x000f280000300a00 */
[----:B------:R-:W4:Y:S04]  /*266c0*/  LDL.LU.64 R98, [R1+0x888] ;  /* 0x0008880001627983 */ /* 0x000f280000300a00 */
[----:B------:R-:W1:Y:S04]  /*266d0*/  LDSM.16.M88.4 R88, [R211+0x69000] ;  /* 0x06900000d358783b */ /* 0x000e680000000200 */
[----:B------:R1:W-:Y:S04]  /*266e0*/  STL.64 [R1+0x160], R36 ;  /* 0x0001602401007387 */ /* 0x0003e80000100a00 */
[----:B------:R1:W-:Y:S04]  /*266f0*/  STL.64 [R1+0x168], R38 ;  /* 0x0001682601007387 */ /* 0x0003e80000100a00 */
[----:B-1----:R-:W4:Y:S04]  /*26700*/  LDL.LU.64 R36, [R1+0x660] ;  /* 0x0006600001247983 */ /* 0x002f280000300a00 */
[----:B------:R-:W4:Y:S01]  /*26710*/  LDL.LU.64 R38, [R1+0x668] ;  /* 0x0006680001267983 */ /* 0x000f220000300a00 */
[-C--:B------:R-:W-:Y:S03]  /*26720*/  HMMA.1688.F32.TF32 R84, R48, R20.reuse, R80 ;  /* 0x000000143054723c */ /* 0x080fe60000081050 */
[----:B------:R-:W4:Y:S04]  /*26730*/  LDL.LU.64 R80, [R1+0x5a0] ;  /* 0x0005a00001507983 */ /* 0x000f280000300a00 */
[----:B------:R-:W4:Y:S11]  /*26740*/  LDL.LU.64 R82, [R1+0x5a8] ;  /* 0x0005a80001527983 */ /* 0x000f360000300a00 */
[----:B------:R-:W-:Y:S05]  /*26750*/  @!UPT UIADD3 URZ, URZ, URZ, URZ ;  /* 0x0000003f3f3ff290 */ /* 0x000fea000fffe03f */
[----:B------:R-:W-:Y:S04]  /*26760*/  STL.64 [R1+0xd0], R84 ;  /* 0x0000d05401007387 */ /* 0x000fe80000100a00 */
[----:B------:R1:W-:Y:S02]  /*26770*/  STL.64 [R1+0xd8], R86 ;  /* 0x0000d85601007387 */ /* 0x0003e40000100a00 */
[-C--:B-1----:R-:W-:Y:S02]  /*26780*/  HMMA.1688.F32.TF32 R84, R196, R20.reuse, R32 ;  /* 0x00000014c454723c */ /* 0x082fe40000081020 */
[----:B------:R-:W4:Y:S04]  /*26790*/  LDL.LU.64 R32, [R1+0x590] ;  /* 0x0005900001207983 */ /* 0x000f280000300a00 */
[----:B------:R-:W4:Y:S02]  /*267a0*/  LDL.LU.64 R34, [R1+0x598] ;  /* 0x0005980001227983 */ /* 0x000f240000300a00 */
[-C--:B---3--:R-:W-:Y:S11]  /*267b0*/  HMMA.1688.F32.TF32 R100, R192, R20.reuse, R72 ;  /* 0x00000014c064723c */ /* 0x088ff60000081048 */
[----:B------:R-:W-:Y:S04]  /*267c0*/  @!UPT UIADD3 URZ, URZ, URZ, URZ ;  /* 0x0000003f3f3ff290 */ /* 0x000fe8000fffe03f */
[----:B------:R-:W-:Y:S04]  /*267d0*/  STL.64 [R1+0x10], R84 ;  /* 0x0000105401007387 */ /* 0x000fe80000100a00 */
[----:B------:R-:W-:Y:S04]  /*267e0*/  STL.64 [R1+0x18], R86 ;  /* 0x0000185601007387 */ /* 0x000fe80000100a00 */
[----:B------:R-:W3:Y:S04]  /*267f0*/  LDL.LU.64 R72, [R1+0x380] ;  /* 0x0003800001487983 */ /* 0x000ee80000300a00 */
[----:B------:R-:W3:Y:S04]  /*26800*/  LDL.LU.64 R74, [R1+0x388] ;  /* 0x00038800014a7983 */ /* 0x000ee80000300a00 */
[----:B------:R-:W1:Y:S04]  /*26810*/  LDSM.16.M88.4 R84, [R211+0x6a000] ;  /* 0x06a00000d354783b */ /* 0x000e680000000200 */
[----:B------:R-:W-:Y:S04]  /*26820*/  STL.64 [R1+0x2c0], R100 ;  /* 0x0002c06401007387 */ /* 0x000fe80000100a00 */
[----:B------:R1:W-:Y:S02]  /*26830*/  STL.64 [R1+0x2c8], R102 ;  /* 0x0002c86601007387 */ /* 0x0003e40000100a00 */
[-C--:B-1----:R-:W-:Y:S02]  /*26840*/  HMMA.1688.F32.TF32 R100, R188, R20.reuse, R92 ;  /* 0x00000014bc64723c */ /* 0x082fe4000008105c */
[----:B------:R-:W3:Y:S11]  /*26850*/  LDL.LU.64 R92, [R1+0x1240] ;  /* 0x00124000015c7983 */ /* 0x000ef60000300a00 */
[----:B------:R-:W-:Y:S10]  /*26860*/  @!UPT UIADD3 URZ, URZ, URZ, URZ ;  /* 0x0000003f3f3ff290 */ /* 0x000ff4000fffe03f */
[----:B------:R-:W-:Y:S04]  /*26870*/  STL.64 [R1+0x360], R100 ;  /* 0x0003606401007387 */ /* 0x000fe80000100a00 */
[----:B------:R-:W-:Y:S04]  /*26880*/  STL.64 [R1+0x368], R102 ;  /* 0x0003686601007387 */ /* 0x000fe80000100a00 */
        /* <DEDUP_REMOVED lines=8> */
[-C--:B------:R-:W-:Y:S03]  /*26910*/  HMMA.1688.F32.TF32 R100, R180, R20.reuse, R40 ;  /* 0x00000014b464723c */ /* 0x080fe60000081028 */
[----:B------:R-:W2:Y:S04]  /*26920*/  LDL.LU.64 R40, [R1+0x1180] ;  /* 0x0011800001287983 */ /* 0x000ea80000300a00 */
[----:B------:R-:W2:Y:S11]  /*26930*/  LDL.LU.64 R42, [R1+0x1188] ;  /* 0x00118800012a7983 */ /* 0x000eb60000300a00 */
[----:B------:R-:W-:Y:S05]  /*26940*/  @!UPT UIADD3 URZ, URZ, URZ, URZ ;  /* 0x0000003f3f3ff290 */ /* 0x000fea000fffe03f */
        /* <DEDUP_REMOVED lines=25> */
[----:B------:R-:W3:Y:S11]  /*26ae0*/  LDL.LU.64 R74, [R1+0xd78] ;  /* 0x000d7800014a7983 */ /* 0x000ef60000300a00 */
[----:B------:R-:W-:Y:S06]  /*26af0*/  @!UPT UIADD3 URZ, URZ, URZ, URZ ;  /* 0x0000003f3f3ff290 */ /* 0x000fec000fffe03f */
[----:B------:R1:W-:Y:S04]  /*26b00*/  STL.64 [R1+0xe80], R96 ;  /* 0x000e806001007387 */ /* 0x0003e80000100a00 */
[----:B------:R1:W-:Y:S01]  /*26b10*/  STL.64 [R1+0xe88], R98 ;  /* 0x000e886201007387 */ /* 0x0003e20000100a00 */
[-C--:B------:R-:W-:Y:S03]  /*26b20*/  HMMA.1688.F32.TF32 R92, R68, R88.reuse, R92 ;  /* 0x00000058445c723c */ /* 0x080fe6000008105c */
[----:B------:R-:W3:Y:S04]  /*26b30*/  LDL.LU.64 R100, [R1+0xc60] ;  /* 0x000c600001647983 */ /* 0x000ee80000300a00 */
[----:B------:R-:W3:Y:S11]  /*26b40*/  LDL.LU.64 R102, [R1+0xc68] ;  /* 0x000c680001667983 */ /* 0x000ef60000300a00 */
[----:B------:R-:W-:Y:S06]  /*26b50*/  @!UPT UIADD3 URZ, URZ, URZ, URZ ;  /* 0x0000003f3f3ff290 */ /* 0x000fec000fffe03f */
[----:B------:R-:W-:Y:S01]  /*26b60*/  IMAD.MOV.U32 R163, RZ, RZ, R92 ;  /* 0x000000ffffa37224 */ /* 0x000fe200078e005c */
[----:B------:R-:W-:Y:S01]  /*26b70*/  MOV R21, R94 ;  /* 0x0000005e00157202 */ /* 0x000fe20000000f00 */
[----:B------:R-:W-:Y:S02]  /*26b80*/  IMAD.MOV.U32 R14, RZ, RZ, R93 ;  /* 0x000000ffff0e7224 */ /* 0x000fe400078e005d */
[----:B------:R-:W-:Y:S02]  /*26b90*/  IMAD.MOV.U32 R20, RZ, RZ, R95 ;  /* 0x000000ffff147224 */ /* 0x000fe400078e005f */
[-C--:B--2---:R-:W-:Y:S01]  /*26ba0*/  HMMA.1688.F32.TF32 R92, R64, R88.reuse, R28 ;  /* 0x00000058405c723c */ /* 0x084fe2000008101c */
[----:B------:R-:W2:Y:S04]  /*26bb0*/  LDL.LU.64 R28, [R1+0xb60] ;  /* 0x000b6000011c7983 */ /* 0x000ea80000300a00 */
[----:B------:R-:W2:Y:S03]  /*26bc0*/  LDL.LU.64 R30, [R1+0xb68] ;  /* 0x000b6800011e7983 */ /* 0x000ea60000300a00 */
[-C--:B------:R-:W-:Y:S11]  /*26bd0*/  HMMA.1688.F32.TF32 R40, R60, R88.reuse, R40 ;  /* 0x000000583c28723c */ /* 0x080ff60000081028 */
[----:B------:R-:W-:Y:S04]  /*26be0*/  @!UPT UIADD3 URZ, URZ, URZ, URZ ;  /* 0x0000003f3f3ff290 */ /* 0x000fe8000fffe03f */
[----:B------:R-:W-:Y:S04]  /*26bf0*/  STL.64 [R1+0x120], R92 ;  /* 0x0001205c01007387 */ /* 0x000fe80000100a00 */
[----:B------:R-:W-:Y:S04]  /*26c00*/  STL.64 [R1+0x128], R94 ;  /* 0x0001285e01007387 */ /* 0x000fe80000100a00 */
[----:B-1----:R-:W2:Y:S04]  /*26c10*/  LDL.LU.64 R96, [R1+0xa60] ;  /* 0x000a600001607983 */ /* 0x002ea80000300a00 */
[----:B------:R-:W2:Y:S04]  /*26c20*/  LDL.LU.64 R98, [R1+0xa68] ;  /* 0x000a680001627983 */ /* 0x000ea80000300a00 */
[----:B------:R1:W-:Y:S04]  /*26c30*/  STL.64 [R1+0x1c0], R40 ;  /* 0x0001c02801007387 */ /* 0x0003e80000100a00 */
[----:B------:R1:W-:Y:S04]  /*26c40*/  STL.64 [R1+0x1c8], R42 ;  /* 0x0001c82a01007387 */ /* 0x0003e80000100a00 */
[----:B-1----:R-:W2:Y:S04]  /*26c50*/  LDL.LU.64 R40, [R1+0x960] ;  /* 0x0009600001287983 */ /* 0x002ea80000300a00 */
[----:B------:R-:W2:Y:S01]  /*26c60*/  LDL.LU.64 R42, [R1+0x968] ;  /* 0x00096800012a7983 */ /* 0x000ea20000300a00 */
[-C--:B----4-:R-:W-:Y:S03]  /*26c70*/  HMMA.1688.F32.TF32 R92, R56, R88.reuse, R36 ;  /* 0x00000058385c723c */ /* 0x090fe60000081024 */
[----:B------:R-:W4:Y:S04]  /*26c80*/  LDL.LU.64 R36, [R1+0x870] ;  /* 0x0008700001247983 */ /* 0x000f280000300a00 */
[----:B------:R-:W4:Y:S01]  /*26c90*/  LDL.LU.64 R38, [R1+0x878] ;  /* 0x0008780001267983 */ /* 0x000f220000300a00 */
[-C--:B------:R-:W-:Y:S11]  /*26ca0*/  HMMA.1688.F32.TF32 R80, R52, R88.reuse, R80 ;  /* 0x000000583450723c */ /* 0x080ff60000081050 */
[----:B------:R-:W-:Y:S04]  /*26cb0*/  @!UPT UIADD3 URZ, URZ, URZ, URZ ;  /* 0x0000003f3f3ff290 */ /* 0x000fe8000fffe03f */
[----:B------:R1:W-:Y:S04]  /*26cc0*/  STL.64 [R1+0x190], R92 ;  /* 0x0001905c01007387 */ /* 0x0003e80000100a00 */
[----:B------:R1:W-:Y:S04]  /*26cd0*/  STL.64 [R1+0x198], R94 ;  /* 0x0001985e01007387 */ /* 0x0003e80000100a00 */
[----:B-1----:R-:W4:Y:S04]  /*26ce0*/  LDL.LU.64 R92, [R1+0x680] ;  /* 0x00068000015c7983 */ /* 0x002f280000300a00 */
[----:B------:R-:W4:Y:S01]  /*26cf0*/  LDL.LU.64 R94, [R1+0x688] ;  /* 0x00068800015e7983 */ /* 0x000f220000300a00 */
[-C--:B------:R-:W-:Y:S03]  /*26d00*/  HMMA.1688.F32.TF32 R32, R48, R88.reuse, R32 ;  /* 0x000000583020723c */ /* 0x080fe60000081020 */
[----:B------:R1:W-:Y:S04]  /*26d10*/  STL.64 [R1+0x100], R80 ;  /* 0x0001005001007387 */ /* 0x0003e80000100a00 */
[----:B------:R1:W-:Y:S04]  /*26d20*/  STL.64 [R1+0x108], R82 ;  /* 0x0001085201007387 */ /* 0x0003e80000100a00 */
[----:B-1----:R-:W4:Y:S04]  /*26d30*/  LDL.LU.64 R80, [R1+0x5e0] ;  /* 0x0005e00001507983 */ /* 0x002f280000300a00 */
[----:B------:R-:W4:Y:S08]  /*26d40*/  LDL.LU.64 R82, [R1+0x5e8] ;  /* 0x0005e80001527983 */ /* 0x000f300000300a00 */
[----:B------:R1:W-:Y:S01]  /*26d50*/  STL.64 [R1+0xc0], R32 ;  /* 0x0000c02001007387 */ /* 0x0003e20000100a00 */
[-C--:B---3--:R-:W-:Y:S03]  /*26d60*/  HMMA.1688.F32.TF32 R104, R196, R88.reuse, R72 ;  /* 0x00000058c468723c */ /* 0x088fe60000081048 */
[----:B------:R3:W-:Y:S04]  /*26d70*/  STL.64 [R1+0xc8], R34 ;  /* 0x0000c82201007387 */ /* 0x0007e80000100a00 */
[----:B-1----:R-:W4:Y:S04]  /*26d80*/  LDL.LU.64 R32, [R1+0x5d0] ;  /* 0x0005d00001207983 */ /* 0x002f280000300a00 */
[----:B---3--:R-:W3:Y:S04]  /*26d90*/  LDL.LU.64 R34, [R1+0x5d8] ;  /* 0x0005d80001227983 */ /* 0x008ee80000300a00 */
[----:B------:R-:W3:Y:S04]  /*26da0*/  LDL.LU.64 R72, [R1+0x4b0] ;  /* 0x0004b00001487983 */ /* 0x000ee80000300a00 */
[----:B------:R-:W3:Y:S04]  /*26db0*/  LDL.LU.64 R74, [R1+0x4b8] ;  /* 0x0004b800014a7983 */ /* 0x000ee80000300a00 */
[----:B------:R-:W-:Y:S04]  /*26dc0*/  STL.64 [R1], R104 ;  /* 0x0000006801007387 */ /* 0x000fe80000100a00 */
[----:B------:R1:W-:Y:S02]  /*26dd0*/  STL.64 [R1+0x8], R106 ;  /* 0x0000086a01007387 */ /* 0x0003e40000100a00 */
[-C--:B-1----:R-:W-:Y:S08]  /*26de0*/  HMMA.1688.F32.TF32 R104, R192, R88.reuse, R100 ;  /* 0x00000058c068723c */ /* 0x082ff00000081064 */
[-C--:B--2---:R-:W-:Y:S01]  /*26df0*/  HMMA.1688.F32.TF32 R100, R188, R88.reuse, R28 ;  /* 0x00000058bc64723c */ /* 0x084fe2000008101c */
[----:B------:R-:W2:Y:S11]  /*26e00*/  LDL.LU.64 R28, [R1+0x1250] ;  /* 0x00125000011c7983 */ /* 0x000eb60000300a00 */
[----:B------:R-:W-:Y:S03]  /*26e10*/  @!UPT UIADD3 URZ, URZ, URZ, URZ ;  /* 0x0000003f3f3ff290 */ /* 0x000fe6000fffe03f */
[----:B------:R-:W-:Y:S04]  /*26e20*/  STL.64 [R1+0x2b0], R104 ;  /* 0x0002b06801007387 */ /* 0x000fe80000100a00 */
[----:B------:R-:W-:Y:S04]  /*26e30*/  STL.64 [R1+0x2b8], R106 ;  /* 0x0002b86a01007387 */ /* 0x000fe80000100a00 */
[----:B------:R-:W2:Y:S04]  /*26e40*/  LDL.LU.64 R30, [R1+0x1258] ;  /* 0x00125800011e7983 */ /* 0x000ea80000300a00 */
[----:B------:R-:W-:Y:S04]  /*26e50*/  STL.64 [R1+0x350], R100 ;  /* 0x0003506401007387 */ /* 0x000fe80000100a00 */
[----:B------:R1:W-:Y:S02]  /*26e60*/  STL.64 [R1+0x358], R102 ;  /* 0x0003586601007387 */ /* 0x0003e40000100a00 */
[-C--:B-1----:R-:W-:Y:S08]  /*26e70*/  HMMA.1688.F32.TF32 R100, R184, R88.reuse, R96 ;  /* 0x00000058b864723c */ /* 0x082ff00000081060 */
[-C--:B------:R-:W-:Y:S01]  /*26e80*/  HMMA.1688.F32.TF32 R96, R180, R88.reuse, R40 ;  /* 0x00000058b460723c */ /* 0x080fe20000081028 */
[----:B------:R-:W2:Y:S11]  /*26e90*/  LDL.LU.64 R40, [R1+0x1230] ;  /* 0x0012300001287983 */ /* 0x000eb60000300a00 */
[----:B------:R-:W-:Y:S03]  /*26ea0*/  @!UPT UIADD3 URZ, URZ, URZ, URZ ;  /* 0x0000003f3f3ff290 */ /* 0x000fe6000fffe03f */
[----:B------:R-:W-:Y:S04]  /*26eb0*/  STL.64 [R1+0x3d0], R100 ;  /* 0x0003d06401007387 */ /* 0x000fe80000100a00 */
[----:B------:R-:W-:Y:S04]  /*26ec0*/  STL.64 [R1+0x3d8], R102 ;  /* 0x0003d86601007387 */ /* 0x000fe80000100a00 */
[----:B------:R-:W2:Y:S04]  /*26ed0*/  LDL.LU.64 R42, [R1+0x1238] ;  /* 0x00123800012a7983 */ /* 0x000ea80000300a00 */
        /* <DEDUP_REMOVED lines=8> */
[-C--:B-1----:R-:W-:Y:S08]  /*26f60*/  HMMA.1688.F32.TF32 R96, R172, R88.reuse, R92 ;  /* 0x00000058ac60723c */ /* 0x082ff0000008105c */
[-C--:B------:R-:W-:Y:S11]  /*26f70*/  HMMA.1688.F32.TF32 R92, R168, R88.reuse, R80 ;  /* 0x00000058a85c723c */ /* 0x080ff60000081050 */
[----:B------:R-:W-:Y:S04]  /*26f80*/  @!UPT UIADD3 URZ, URZ, URZ, URZ ;  /* 0x0000003f3f3ff290 */ /* 0x000fe8000fffe03f */
[----:B------:R-:W-:Y:S04]  /*26f90*/  STL.64 [R1+0x830], R96 ;  /* 0x0008306001007387 */ /* 0x000fe80000100a00 */
[----:B------:R-:W-:Y:S01]  /*26fa0*/  STL.64 [R1+0x838], R98 ;  /* 0x0008386201007387 */ /* 0x000fe20000100a00 */
[-C--:B---3--:R-:W-:Y:S03]  /*26fb0*/  HMMA.1688.F32.TF32 R80, R76, R88.reuse, R32 ;  /* 0x000000584c50723c */ /* 0x088fe60000081020 */
[----:B------:R-:W3:Y:S04]  /*26fc0*/  LDL.LU.64 R32, [R1+0x1050] ;  /* 0x0010500001207983 */ /* 0x000ee80000300a00 */
[----:B------:R-:W-:Y:S04]  /*26fd0*/  STL.64 [R1+0xb70], R92 ;  /* 0x000b705c01007387 */ /* 0x000fe80000100a00 */
[----:B------:R-:W-:Y:S04]  /*26fe0*/  STL.64 [R1+0xb78], R94 ;  /* 0x000b785e01007387 */ /* 0x000fe80000100a00 */
[----:B------:R-:W3:Y:S08]  /*26ff0*/  LDL.LU.64 R34, [R1+0x1058] ;  /* 0x0010580001227983 */ /* 0x000ef00000300a00 */
[----:B------:R-:W-:Y:S04]  /*27000*/  STL.64 [R1+0xd30], R80 ;  /* 0x000d305001007387 */ /* 0x000fe80000100a00 */
[----:B------:R1:W-:Y:S04]  /*27010*/  STL.64 [R1+0xd38], R82 ;  /* 0x000d385201007387 */ /* 0x0003e80000100a00 */
[----:B------:R-:W3:Y:S04]  /*27020*/  LDL.LU.64 R112, [R1+0xf60] ;  /* 0x000f600001707983 */ /* 0x000ee80000300a00 */
[----:B------:R-:W3:Y:S01]  /*27030*/  LDL.LU.64 R114, [R1+0xf68] ;  /* 0x000f680001727983 */ /* 0x000ee20000300a00 */
[----:B-1----:R-:W-:Y:S11]  /*27040*/  HMMA.1688.F32.TF32 R80, R164, R88, R72 ;  /* 0x00000058a450723c */ /* 0x002ff60000081048 */
        /* <DEDUP_REMOVED lines=23> */
[----:B------:R-:W2:Y:S04]  /*271c0*/  LDL.LU.64 R92, [R1+0xb50] ;  /* 0x000b5000015c7983 */ /* 0x000ea80000300a00 */
[----:B------:R-:W2:Y:S01]  /*271d0*/  LDL.LU.64 R94, [R1+0xb58] ;  /* 0x000b5800015e7983 */ /* 0x000ea20000300a00 */
[-C--:B------:R-:W-:Y:S08]  /*271e0*/  HMMA.1688.F32.TF32 R40, R64, R84.reuse, R40 ;  /* 0x000000544028723c */ /* 0x080ff00000081028 */
[-C--:B----4-:R-:W-:Y:S11]  /*271f0*/  HMMA.1688.F32.TF32 R36, R60, R84.reuse, R36 ;  /* 0x000000543c24723c */ /* 0x090ff60000081024 */
[----:B------:R-:W-:Y:S04]  /*27200*/  @!UPT UIADD3 URZ, URZ, URZ, URZ ;  /* 0x0000003f3f3ff290 */ /* 0x000fe8000fffe03f */
[----:B------:R1:W-:Y:S04]  /*27210*/  STL.64 [R1+0x110], R40 ;  /* 0x0001102801007387 */ /* 0x0003e80000100a00 */
[----:B------:R4:W-:Y:S04]  /*27220*/  STL.64 [R1+0x118], R42 ;  /* 0x0001182a01007387 */ /* 0x0009e80000100a00 */
[----:B------:R-:W2:Y:S04]  /*27230*/  LDL.LU.64 R100, [R1+0xa50] ;  /* 0x000a500001647983 */ /* 0x000ea80000300a00 */
[----:B------:R-:W2:Y:S04]  /*27240*/  LDL.LU.64 R102, [R1+0xa58] ;  /* 0x000a580001667983 */ /* 0x000ea80000300a00 */
[----:B------:R1:W-:Y:S04]  /*27250*/  STL.64 [R1+0x1b0], R36 ;  /* 0x0001b02401007387 */ /* 0x0003e80000100a00 */
[----:B------:R1:W-:Y:S04]  /*27260*/  STL.64 [R1+0x1b8], R38 ;  /* 0x0001b82601007387 */ /* 0x0003e80000100a00 */
[----:B------:R-:W2:Y:S04]  /*27270*/  LDL.LU.64 R96, [R1+0x980] ;  /* 0x0009800001607983 */ /* 0x000ea80000300a00 */
[----:B------:R-:W2:Y:S04]  /*27280*/  LDL.LU.64 R98, [R1+0x988] ;  /* 0x0009880001627983 */ /* 0x000ea80000300a00 */
[----:B------:R-:W2:Y:S04]  /*27290*/  LDL.LU.64 R80, [R1+0x8a0] ;  /* 0x0008a00001507983 */ /* 0x000ea80000300a00 */
[----:B------:R-:W2:Y:S01]  /*272a0*/  LDL.LU.64 R82, [R1+0x8a8] ;  /* 0x0008a80001527983 */ /* 0x000ea20000300a00 */
[-C--:B---3--:R-:W-:Y:S08]  /*272b0*/  HMMA.1688.F32.TF32 R32, R56, R84.reuse, R32 ;  /* 0x000000543820723c */ /* 0x088ff00000081020 */
[----:B------:R-:W-:Y:S11]  /*272c0*/  HMMA.1688.F32.TF32 R112, R52, R84, R112 ;  /* 0x000000543470723c */ /* 0x000ff60000081070 */
[----:B------:R-:W-:Y:S04]  /*272d0*/  @!UPT UIADD3 URZ, URZ, URZ, URZ ;  /* 0x0000003f3f3ff290 */ /* 0x000fe8000fffe03f */
[----:B------:R3:W-:Y:S04]  /*272e0*/  STL.64 [R1+0x180], R32 ;  /* 0x0001802001007387 */ /* 0x0007e80000100a00 */
[----:B------:R3:W-:Y:S04]  /*272f0*/  STL.64 [R1+0x188], R34 ;  /* 0x0001882201007387 */ /* 0x0007e80000100a00 */
[----:B-1----:R-:W2:Y:S04]  /*27300*/  LDL.LU.64 R40, [R1+0x6a0] ;  /* 0x0006a00001287983 */ /* 0x002ea80000300a00 */
[----:B----4-:R-:W4:Y:S04]  /*27310*/  LDL.LU.64 R42, [R1+0x6a8] ;  /* 0x0006a800012a7983 */ /* 0x010f280000300a00 */
[----:B------:R-:W4:Y:S04]  /*27320*/  LDL.LU.64 R36, [R1+0x690] ;  /* 0x0006900001247983 */ /* 0x000f280000300a00 */
[----:B------:R-:W4:Y:S01]  /*27330*/  LDL.LU.64 R38, [R1+0x698] ;  /* 0x0006980001267983 */ /* 0x000f220000300a00 */
[----:B------:R-:W-:-:S03]  /*27340*/  IMAD.MOV.U32 R89, RZ, RZ, R114 ;  /* 0x000000ffff597224 */ /* 0x000fc600078e0072 */
[----:B---3--:R-:W3:Y:S01]  /*27350*/  LDL.LU.64 R32, [R1+0x670] ;  /* 0x0006700001207983 */ /* 0x008ee20000300a00 */
[----:B------:R-:W-:-:S03]  /*27360*/  IMAD.MOV.U32 R88, RZ, RZ, R115 ;  /* 0x000000ffff587224 */ /* 0x000fc600078e0073 */
[----:B------:R-:W3:Y:S04]  /*27370*/  LDL.LU.64 R34, [R1+0x678] ;  /* 0x0006780001227983 */ /* 0x000ee80000300a00 */
[----:B------:R-:W-:Y:S04]  /*27380*/  STL.64 [R1+0xf0], R112 ;  /* 0x0000f07001007387 */ /* 0x000fe80000100a00 */
[----:B------:R-:W-:Y:S04]  /*27390*/  STL.64 [R1+0x3120], R90 ;  /* 0x0031205a01007387 */ /* 0x000fe80000100a00 */
[----:B------:R2:W-:Y:S02]  /*273a0*/  STL.64 [R1+0x3118], R88 ;  /* 0x0031185801007387 */ /* 0x0005e40000100a00 */
[-C--:B--2---:R-:W-:Y:S02]  /*273b0*/  HMMA.1688.F32.TF32 R88, R48, R84.reuse, R28 ;  /* 0x000000543058723c */ /* 0x084fe4000008101c */
[----:B------:R-:W2:Y:S04]  /*273c0*/  LDL.LU.64 R28, [R1+0x4c0] ;  /* 0x0004c000011c7983 */ /* 0x000ea80000300a00 */
[----:B------:R-:W2:Y:S02]  /*273d0*/  LDL.LU.64 R30, [R1+0x4c8] ;  /* 0x0004c800011e7983 */ /* 0x000ea40000300a00 */
[-C--:B------:R-:W-:Y:S08]  /*273e0*/  HMMA.1688.F32.TF32 R248, R196, R84.reuse, R108 ;  /* 0x00000054c4f8723c */ /* 0x080ff0000008106c */
[-C--:B------:R-:W-:Y:S07]  /*273f0*/  HMMA.1688.F32.TF32 R104, R192, R84.reuse, R104 ;  /* 0x00000054c068723c */ /* 0x080fee0000081068 */
[----:B------:R-:W-:Y:S04]  /*27400*/  STL.64 [R1+0x30], R88 ;  /* 0x0000305801007387 */ /* 0x000fe80000100a00 */
[----:B------:R1:W-:Y:S04]  /*27410*/  STL.64 [R1+0x38], R90 ;  /* 0x0000385a01007387 */ /* 0x0003e80000100a00 */
[----:B------:R-:W-:Y:S04]  /*27420*/  STL.64 [R1+0x30a0], R250 ;  /* 0x0030a0fa01007387 */ /* 0x000fe80000100a00 */
[----:B------:R-:W-:Y:S01]  /*27430*/  STL.64 [R1+0x3098], R248 ;  /* 0x003098f801007387 */ /* 0x000fe20000100a00 */
[-C--:B-1----:R-:W-:Y:S03]  /*27440*/  HMMA.1688.F32.TF32 R88, R188, R84.reuse, R92 ;  /* 0x00000054bc58723c */ /* 0x082fe6000008105c */
[----:B------:R-:W2:Y:S04]  /*27450*/  LDL.LU.64 R92, [R1+0x1320] ;  /* 0x00132000015c7983 */ /* 0x000ea80000300a00 */
[----:B------:R-:W-:Y:S04]  /*27460*/  STL.64 [R1+0x2a0], R104 ;  /* 0x0002a06801007387 */ /* 0x000fe80000100a00 */
[----:B------:R-:W-:Y:S04]  /*27470*/  STL.64 [R1+0x2a8], R106 ;  /* 0x0002a86a01007387 */ /* 0x000fe80000100a00 */
[----:B------:R-:W2:Y:S08]  /*27480*/  LDL.LU.64 R94, [R1+0x1328] ;  /* 0x00132800015e7983 */ /* 0x000eb00000300a00 */
[----:B------:R-:W-:Y:S04]  /*27490*/  STL.64 [R1+0x340], R88 ;  /* 0x0003405801007387 */ /* 0x000fe80000100a00 */
[----:B------:R1:W-:Y:S01]  /*274a0*/  STL.64 [R1+0x348], R90 ;  /* 0x0003485a01007387 */ /* 0x0003e20000100a00 */
[-C--:B------:R-:W-:Y:S08]  /*274b0*/  HMMA.1688.F32.TF32 R100, R184, R84.reuse, R100 ;  /* 0x00000054b864723c */ /* 0x080ff00000081064 */
[-C--:B-1----:R-:W-:Y:S08]  /*274c0*/  HMMA.1688.F32.TF32 R88, R180, R84.reuse, R96 ;  /* 0x00000054b458723c */ /* 0x082ff00000081060 */
[-C--:B------:R-:W-:Y:S07]  /*274d0*/  HMMA.1688.F32.TF32 R80, R176, R84.reuse, R80 ;  /* 0x00000054b050723c */ /* 0x080fee0000081050 */
[----:B------:R-:W-:Y:S04]  /*274e0*/  STL.64 [R1+0x3c0], R100 ;  /* 0x0003c06401007387 */ /* 0x000fe80000100a00 */
[----:B------:R-:W-:Y:S04]  /*274f0*/  STL.64 [R1+0x3c8], R102 ;  /* 0x0003c86601007387 */ /* 0x000fe80000100a00 */
[----:B------:R1:W-:Y:S04]  /*27500*/  STL.64 [R1+0x4b0], R88 ;  /* 0x0004b05801007387 */ /* 0x0003e80000100a00 */
[----:B------:R1:W-:Y:S04]  /*27510*/  STL.64 [R1+0x4b8], R90 ;  /* 0x0004b85a01007387 */ /* 0x0003e80000100a00 */
[----:B------:R-:W-:Y:S04]  /*27520*/  STL.64 [R1+0x680], R80 ;  /* 0x0006805001007387 */ /* 0x000fe80000100a00 */
[----:B------:R-:W-:Y:S04]  /*27530*/  STL.64 [R1+0x688], R82 ;  /* 0x0006885201007387 */ /* 0x000fe80000100a00 */
[----:B------:R-:W1:Y:S01]  /*27540*/  LDSM.16.M88.4 R80, [R211+0x6b000] ;  /* 0x06b00000d350783b */ /* 0x000e620000000200 */
[-C--:B----4-:R-:W-:Y:S08]  /*27550*/  HMMA.1688.F32.TF32 R40, R172, R84.reuse, R40 ;  /* 0x00000054ac28723c */ /* 0x090ff00000081028 */
[-C--:B------:R-:W-:Y:S08]  /*27560*/  HMMA.1688.F32.TF32 R36, R168, R84.reuse, R36 ;  /* 0x00000054a824723c */ /* 0x080ff00000081024 */
[----:B---3--:R-:W-:Y:S07]  /*27570*/  HMMA.1688.F32.TF32 R32, R76, R84, R32 ;  /* 0x000000544c20723c */ /* 0x008fee0000081020 */
[----:B------:R-:W-:Y:S04]  /*27580*/  STL.64 [R1+0x790], R40 ;  /* 0x0007902801007387 */ /* 0x000fe80000100a00 */
[----:B------:R-:W-:Y:S04]  /*27590*/  STL.64 [R1+0x798], R42 ;  /* 0x0007982a01007387 */ /* 0x000fe80000100a00 */
[----:B------:R-:W-:Y:S04]  /*275a0*/  STL.64 [R1+0xa20], R36 ;  /* 0x000a202401007387 */ /* 0x000fe80000100a00 */
[----:B------:R-:W-:Y:S05]  /*275b0*/  STL.64 [R1+0xa28], R38 ;  /* 0x000a282601007387 */ /* 0x000fea0000100a00 */
[----:B------:R-:W-:Y:S01]  /*275c0*/  MOV R72, R33 ;  /* 0x0000002100487202 */ /* 0x000fe20000000f00 */
[----:B------:R-:W-:-:S02]  /*275d0*/  IMAD.MOV.U32 R73, RZ, RZ, R34 ;  /* 0x000000ffff497224 */ /* 0x000fc400078e0022 */
[----:B------:R-:W-:Y:S01]  /*275e0*/  IMAD.MOV.U32 R160, RZ, RZ, R35 ;  /* 0x000000ffffa07224 */ /* 0x000fe200078e0023 */
[----:B------:R-:W-:Y:S04]  /*275f0*/  STL [R1+0xc20], R32 ;  /* 0x000c202001007387 */ /* 0x000fe80000100800 */
[----:B------:R-:W-:Y:S04]  /*27600*/  STL [R1+0x301c], R72 ;  /* 0x00301c4801007387 */ /* 0x000fe80000100800 */
[----:B------:R-:W-:Y:S04]  /*27610*/  STL [R1+0x3018], R73 ;  /* 0x0030184901007387 */ /* 0x000fe80000100800 */
[----:B------:R-:W-:Y:S04]  /*27620*/  STL [R1+0x3014], R160 ;  /* 0x003014a001007387 */ /* 0x000fe80000100800 */
[----:B------:R-:W3:Y:S04]  /*27630*/  LDL.LU.64 R128, [R1+0x1310] ;  /* 0x0013100001807983 */ /* 0x000ee80000300a00 */
[----:B------:R-:W3:Y:S04]  /*27640*/  LDL.LU.64 R130, [R1+0x1318] ;  /* 0x0013180001827983 */ /* 0x000ee80000300a00 */
[----:B------:R-:W3:Y:S04]  /*27650*/  LDSM.16.M88.4 R40, [R211+0x6c000] ;  /* 0x06c00000d328783b */ /* 0x000ee80000000200 */
[----:B------:R-:W-:Y:S04]  /*27660*/  LDSM.16.M88.4 R32, [R211+0x6e000] ;  /* 0x06e00000d320783b */ /* 0x000fe80000000200 */
[----:B------:R-:W4:Y:S01]  /*27670*/  LDSM.16.M88.4 R36, [R211+0x6d000] ;  /* 0x06d00000d324783b */ /* 0x000f220000000200 */
[----:B--2---:R-:W-:Y:S11]  /*27680*/  HMMA.1688.F32.TF32 R28, R164, R84, R28 ;  /* 0x00000054a41c723c */ /* 0x004ff6000008101c */
[----:B------:R-:W-:Y:S11]  /*27690*/  @!UPT UIADD3 URZ, URZ, URZ, URZ ;  /* 0x0000003f3f3ff290 */ /* 0x000ff6000fffe03f */
[----:B------:R-:W-:Y:S01]  /*276a0*/  @!UPT UIADD3 URZ, URZ, URZ, URZ ;  /* 0x0000003f3f3ff290 */ /* 0x000fe2000fffe03f */
[----:B------:R-:W-:Y:S04]  /*276b0*/  STL.64 [R1+0xd60], R28 ;  /* 0x000d601c01007387 */ /* 0x000fe80000100a00 */
[----:B------:R-:W-:Y:S04]  /*276c0*/  STL.64 [R1+0xd68], R30 ;  /* 0x000d681e01007387 */ /* 0x000fe80000100a00 */
[----:B-1----:R-:W4:Y:S04]  /*276d0*/  LDL.LU.64 R88, [R1+0x1300] ;  /* 0x0013000001587983 */ /* 0x002f280000300a00 */
[----:B------:R-:W4:Y:S01]  /*276e0*/  LDL.LU.64 R90, [R1+0x1308] ;  /* 0x00130800015a7983 */ /* 0x000f220000300a00 */
[----:B------:R-:W-:Y:S03]  /*276f0*/  HMMA.1688.F32.TF32 R92, R68, R80, R92 ;  /* 0x00000050445c723c */ /* 0x000fe6000008105c */
[----:B------:R1:W-:Y:S04]  /*27700*/  STL.64 [R1+0x3128], R86 ;  /* 0x0031285601007387 */ /* 0x0003e80000100a00 */
[----:B------:R-:W2:Y:S04]  /*27710*/  LDL.LU.64 R124, [R1+0x12f0] ;  /* 0x0012f000017c7983 */ /* 0x000ea80000300a00 */
[----:B------:R-:W2:Y:S04]  /*27720*/  LDL.LU.64 R126, [R1+0x12f8] ;  /* 0x0012f800017e7983 */ /* 0x000ea80000300a00 */
[----:B------:R-:W2:Y:S04]  /*27730*/  LDL.LU.64 R120, [R1+0x12e0] ;  /* 0x0012e00001787983 */ /* 0x000ea80000300a00 */
[----:B------:R-:W2:Y:S04]  /*27740*/  LDL.LU.64 R122, [R1+0x12e8] ;  /* 0x0012e800017a7983 */ /* 0x000ea80000300a00 */
[----:B------:R-:W2:Y:S04]  /*27750*/  LDL.LU.64 R116, [R1+0x12d0] ;  /* 0x0012d00001747983 */ /* 0x000ea80000300a00 */
[----:B------:R-:W2:Y:S01]  /*27760*/  LDL.LU.64 R118, [R1+0x12d8] ;  /* 0x0012d80001767983 */ /* 0x000ea20000300a00 */
[----:B-1----:R-:W-:Y:S01]  /*27770*/  IMAD.MOV.U32 R87, RZ, RZ, R92 ;  /* 0x000000ffff577224 */ /* 0x002fe200078e005c */
[----:B------:R-:W-:-:S02]  /*27780*/  MOV R86, R93 ;  /* 0x0000005d00567202 */ /* 0x000fc40000000f00 */
[----:B------:R-:W2:Y:S01]  /*27790*/  LDL.LU.64 R112, [R1+0x12c0] ;  /* 0x0012c00001707983 */ /* 0x000ea20000300a00 */
        /* <DEDUP_REMOVED lines=11> */
[----:B------:R-:W1:Y:S04]  /*27850*/  LDSM.16.M88.4 R28, [R211+0x6f000] ;  /* 0x06f00000d31c783b */ /* 0x000e680000000200 */
[----:B------:R-:W2:Y:S04]  /*27860*/  LDL.LU.64 R100, [R1+0x1140] ;  /* 0x0011400001647983 */ /* 0x000ea80000300a00 */
[----:B------:R-:W2:Y:S01]  /*27870*/  LDL.LU.64 R102, [R1+0x1148] ;  /* 0x0011480001667983 */ /* 0x000ea20000300a00 */
[C---:B---3--:R-:W-:Y:S11]  /*27880*/  HMMA.1688.F32.TF32 R128, R68.reuse, R40, R128 ;  /* 0x000000284480723c */ /* 0x048ff60000081080 */
[----:B------:R-:W-:Y:S11]  /*27890*/  @!UPT UIADD3 URZ, URZ, URZ, URZ ;  /* 0x0000003f3f3ff290 */ /* 0x000ff6000fffe03f */
[----:B------:R-:W-:Y:S02]  /*278a0*/  @!UPT UIADD3 URZ, URZ, URZ, URZ ;  /* 0x0000003f3f3ff290 */ /* 0x000fe4000fffe03f */
[----:B------:R-:W-:Y:S01]  /*278b0*/  IMAD.MOV.U32 R13, RZ, RZ, R128 ;  /* 0x000000ffff0d7224 */ /* 0x000fe200078e0080 */
[----:B------:R-:W-:Y:S01]  /*278c0*/  MOV R12, R129 ;  /* 0x00000081000c7202 */ /* 0x000fe20000000f00 */
[----:B------:R-:W-:Y:S02]  /*278d0*/  IMAD.MOV.U32 R5, RZ, RZ, R130 ;  /* 0x000000ffff057224 */ /* 0x000fe400078e0082 */
[----:B------:R-:W-:Y:S02]  /*278e0*/  IMAD.MOV.U32 R4, RZ, RZ, R131 ;  /* 0x000000ffff047224 */ /* 0x000fe400078e0083 */
[C---:B----4-:R-:W-:Y:S08]  /*278f0*/  HMMA.1688.F32.TF32 R128, R68.reuse, R36, R88 ;  /* 0x000000244480723c */ /* 0x050ff00000081058 */
[C---:B--2---:R-:W-:Y:S08]  /*27900*/  HMMA.1688.F32.TF32 R248, R68.reuse, R32, R124 ;  /* 0x0000002044f8723c */ /* 0x044ff0000008107c */
[----:B-1----:R-:W-:Y:S08]  /*27910*/  HMMA.1688.F32.TF32 R244, R68, R28, R120 ;  /* 0x0000001c44f4723c */ /* 0x002ff00000081078 */
[C---:B------:R-:W-:Y:S08]  /*27920*/  HMMA.1688.F32.TF32 R236, R64.reuse, R80, R116 ;  /* 0x0000005040ec723c */ /* 0x040ff00000081074 */
[C---:B------:R-:W-:Y:S08]  /*27930*/  HMMA.1688.F32.TF32 R68, R64.reuse, R40, R112 ;  /* 0x000000284044723c */ /* 0x040ff00000081070 */
[C---:B------:R-:W-:Y:S08]  /*27940*/  HMMA.1688.F32.TF32 R92, R64.reuse, R36, R92 ;  /* 0x00000024405c723c */ /* 0x040ff0000008105c */
[C---:B------:R-:W-:Y:S08]  /*27950*/  HMMA.1688.F32.TF32 R96, R64.reuse, R32, R96 ;  /* 0x000000204060723c */ /* 0x040ff00000081060 */
[----:B------:R-:W-:Y:S08]  /*27960*/  HMMA.1688.F32.TF32 R104, R64, R28, R104 ;  /* 0x0000001c4068723c */ /* 0x000ff00000081068 */
[C---:B------:R-:W-:Y:S01]  /*27970*/  HMMA.1688.F32.TF32 R64, R60.reuse, R80, R108 ;  /* 0x000000503c40723c */ /* 0x040fe2000008106c */
[----:B------:R-:W-:Y:S04]  /*27980*/  STL.64 [R1+0x3138], R250 ;  /* 0x003138fa01007387 */ /* 0x000fe80000100a00 */
[----:B------:R-:W-:Y:S04]  /*27990*/  STL.64 [R1+0x3130], R248 ;  /* 0x003130f801007387 */ /* 0x000fe80000100a00 */
[----:B------:R-:W-:Y:S04]  /*279a0*/  STL.64 [R1+0x3148], R246 ;  /* 0x003148f601007387 */ /* 0x000fe80000100a00 */
[----:B------:R-:W-:Y:S04]  /*279b0*/  STL.64 [R1+0x3140], R244 ;  /* 0x003140f401007387 */ /* 0x000fe80000100a00 */
[----:B------:R-:W-:Y:S04]  /*279c0*/  STL.64 [R1+0x3110], R238 ;  /* 0x003110ee01007387 */ /* 0x000fe80000100a00 */
[----:B------:R-:W-:Y:S04]  /*279d0*/  STL.64 [R1+0x3108], R236 ;  /* 0x003108ec01007387 */ /* 0x000fe80000100a00 */
[----:B------:R-:W-:Y:S04]  /*279e0*/  STL.64 [R1+0x3158], R70 ;  /* 0x0031584601007387 */ /* 0x000fe80000100a00 */
[----:B------:R1:W-:Y:S04]  /*279f0*/  STL.64 [R1+0x3150], R68 ;  /* 0x0031504401007387 */ /* 0x0003e80000100a00 */
[----:B------:R-:W-:Y:S04]  /*27a00*/  STL.64 [R1+0x30e0], R66 ;  /* 0x0030e04201007387 */ /* 0x000fe80000100a00 */
[----:B------:R2:W-:Y:S04]  /*27a10*/  STL.64 [R1+0x30d8], R64 ;  /* 0x0030d84001007387 */ /* 0x0005e80000100a00 */
[----:B-1----:R-:W3:Y:S04]  /*27a20*/  LDL.LU.64 R68, [R1+0x1130] ;  /* 0x0011300001447983 */ /* 0x002ee80000300a00 */
[----:B------:R-:W3:Y:S04]  /*27a30*/  LDL.LU.64 R70, [R1+0x1138] ;  /* 0x0011380001467983 */ /* 0x000ee80000300a00 */
[----:B--2---:R-:W2:Y:S04]  /*27a40*/  LDL.LU.64 R64, [R1+0x1120] ;  /* 0x0011200001407983 */ /* 0x004ea80000300a00 */
[----:B------:R-:W2:Y:S04]  /*27a50*/  LDL.LU.64 R66, [R1+0x1128] ;  /* 0x0011280001427983 */ /* 0x000ea80000300a00 */
[----:B------:R-:W4:Y:S04]  /*27a60*/  LDL.LU.64 R120, [R1+0x1100] ;  /* 0x0011000001787983 */ /* 0x000f280000300a00 */
[----:B------:R-:W4:Y:S04]  /*27a70*/  LDL.LU.64 R122, [R1+0x1108] ;  /* 0x00110800017a7983 */ /* 0x000f280000300a00 */
[----:B------:R-:W4:Y:S04]  /*27a80*/  LDL.LU.64 R204, [R1+0x1040] ;  /* 0x0010400001cc7983 */ /* 0x000f280000300a00 */
[----:B------:R-:W4:Y:S04]  /*27a90*/  LDL.LU.64 R206, [R1+0x1048] ;  /* 0x0010480001ce7983 */ /* 0x000f280000300a00 */
[----:B------:R-:W4:Y:S04]  /*27aa0*/  LDL.LU.64 R116, [R1+0x1030] ;  /* 0x0010300001747983 */ /* 0x000f280000300a00 */
[----:B------:R-:W4:Y:S04]  /*27ab0*/  LDL.LU.64 R118, [R1+0x1038] ;  /* 0x0010380001767983 */ /* 0x000f280000300a00 */
[----:B------:R-:W4:Y:S04]  /*27ac0*/  LDL.LU.64 R124, [R1+0x1020] ;  /* 0x00102000017c7983 */ /* 0x000f280000300a00 */
[----:B------:R-:W4:Y:S01]  /*27ad0*/  LDL.LU.64 R126, [R1+0x1028] ;  /* 0x00102800017e7983 */ /* 0x000f220000300a00 */
[----:B------:R-:W-:Y:S01]  /*27ae0*/  HMMA.1688.F32.TF32 R100, R60, R40, R100 ;  /* 0x000000283c64723c */ /* 0x000fe20000081064 */
[----:B------:R-:W-:Y:S01]  /*27af0*/  IMAD.MOV.U32 R91, RZ, RZ, R128 ;  /* 0x000000ffff5b7224 */ /* 0x000fe200078e0080 */
[----:B------:R-:W-:Y:S01]  /*27b00*/  MOV R90, R129 ;  /* 0x00000081005a7202 */ /* 0x000fe20000000f00 */
[----:B------:R-:W-:Y:S01]  /*27b10*/  IMAD.MOV.U32 R89, RZ, RZ, R130 ;  /* 0x000000ffff597224 */ /* 0x000fe200078e0082 */
[----:B------:R-:W4:Y:S01]  /*27b20*/  LDL.LU.64 R128, [R1+0x1010] ;  /* 0x0010100001807983 */ /* 0x000f220000300a00 */
[----:B------:R-:W-:-:S03]  /*27b30*/  IMAD.MOV.U32 R88, RZ, RZ, R131 ;  /* 0x000000ffff587224 */ /* 0x000fc600078e0083 */
        /* <DEDUP_REMOVED lines=17> */
[----:B------:R-:W-:Y:S04]  /*27c50*/  STL.64 [R1+0x30f0], R102 ;  /* 0x0030f06601007387 */ /* 0x000fe80000100a00 */
[----:B------:R1:W-:Y:S04]  /*27c60*/  STL.64 [R1+0x30e8], R100 ;  /* 0x0030e86401007387 */ /* 0x0003e80000100a00 */
[----:B-1----:R-:W4:Y:S04]  /*27c70*/  LDL.LU.64 R100, [R1+0xed0] ;  /* 0x000ed00001647983 */ /* 0x002f280000300a00 */
[----:B------:R-:W4:Y:S01]  /*27c80*/  LDL.LU.64 R102, [R1+0xed8] ;  /* 0x000ed80001667983 */ /* 0x000f220000300a00 */
[C---:B---3--:R-:W-:Y:S03]  /*27c90*/  HMMA.1688.F32.TF32 R108, R60.reuse, R36, R68 ;  /* 0x000000243c6c723c */ /* 0x048fe60000081044 */
[----:B------:R-:W3:Y:S04]  /*27ca0*/  LDL.LU.64 R68, [R1+0xea0] ;  /* 0x000ea00001447983 */ /* 0x000ee80000300a00 */
[----:B------:R-:W3:Y:S01]  /*27cb0*/  LDL.LU.64 R70, [R1+0xea8] ;  /* 0x000ea80001467983 */ /* 0x000ee20000300a00 */
[C---:B--2---:R-:W-:Y:S11]  /*27cc0*/  HMMA.1688.F32.TF32 R112, R60.reuse, R32, R64 ;  /* 0x000000203c70723c */ /* 0x044ff60000081040 */
[----:B------:R-:W-:Y:S04]  /*27cd0*/  @!UPT UIADD3 URZ, URZ, URZ, URZ ;  /* 0x0000003f3f3ff290 */ /* 0x000fe8000fffe03f */
[----:B------:R-:W-:Y:S04]  /*27ce0*/  STL.64 [R1+0x3100], R110 ;  /* 0x0031006e01007387 */ /* 0x000fe80000100a00 */
[----:B------:R-:W-:Y:S04]  /*27cf0*/  STL.64 [R1+0x30f8], R108 ;  /* 0x0030f86c01007387 */ /* 0x000fe80000100a00 */
[----:B------:R-:W2:Y:S04]  /*27d00*/  LDL.LU.64 R64, [R1+0xe90] ;  /* 0x000e900001407983 */ /* 0x000ea80000300a00 */
[----:B------:R-:W2:Y:S01]  /*27d10*/  LDL.LU.64 R66, [R1+0xe98] ;  /* 0x000e980001427983 */ /* 0x000ea20000300a00 */
[----:B----4-:R-:W-:Y:S08]  /*27d20*/  HMMA.1688.F32.TF32 R120, R60, R28, R120 ;  /* 0x0000001c3c78723c */ /* 0x010ff00000081078 */
[C---:B------:R-:W-:Y:S08]  /*27d30*/  HMMA.1688.F32.TF32 R60, R56.reuse, R80, R204 ;  /* 0x00000050383c723c */ /* 0x040ff000000810cc */
[C---:B------:R-:W-:Y:S08]  /*27d40*/  HMMA.1688.F32.TF32 R116, R56.reuse, R40, R116 ;  /* 0x000000283874723c */ /* 0x040ff00000081074 */
[C---:B------:R-:W-:Y:S07]  /*27d50*/  HMMA.1688.F32.TF32 R124, R56.reuse, R36, R124 ;  /* 0x00000024387c723c */ /* 0x040fee000008107c */
[----:B------:R-:W-:Y:S04]  /*27d60*/  STL.64 [R1+0x30b0], R62 ;  /* 0x0030b03e01007387 */ /* 0x000fe80000100a00 */
[----:B------:R-:W-:Y:S04]  /*27d70*/  STL.64 [R1+0x30a8], R60 ;  /* 0x0030a83c01007387 */ /* 0x000fe80000100a00 */
[----:B------:R-:W-:Y:S04]  /*27d80*/  STL.64 [R1+0x30c0], R118 ;  /* 0x0030c07601007387 */ /* 0x000fe80000100a00 */
[----:B------:R-:W-:Y:S04]  /*27d90*/  STL.64 [R1+0x30b8], R116 ;  /* 0x0030b87401007387 */ /* 0x000fe80000100a00 */
[----:B------:R-:W-:Y:S04]  /*27da0*/  STL.64 [R1+0x30d0], R126 ;  /* 0x0030d07e01007387 */ /* 0x000fe80000100a00 */
        /* <DEDUP_REMOVED lines=20> */
[C---:B------:R-:W-:Y:S03]  /*27ef0*/  HMMA.1688.F32.TF32 R128, R56.reuse, R32, R128 ;  /* 0x000000203880723c */ /* 0x040fe60000081080 */
[----:B------:R-:W4:Y:S04]  /*27f00*/  LDL.LU.64 R238, [R1+0xcf8] ;  /* 0x000cf80001ee7983 */ /* 0x000f280000300a00 */
[----:B-1----:R-:W4:Y:S01]  /*27f10*/  LDL.LU.64 R124, [R1+0xce0] ;  /* 0x000ce000017c7983 */ /* 0x002f220000300a00 */
[----:B------:R-:W-:Y:S03]  /*27f20*/  HMMA.1688.F32.TF32 R136, R56, R28, R136 ;  /* 0x0000001c3888723c */ /* 0x000fe60000081088 */
[----:B------:R-:W4:Y:S04]  /*27f30*/  LDL.LU.64 R126, [R1+0xce8] ;  /* 0x000ce800017e7983 */ /* 0x000f280000300a00 */
[----:B------:R-:W4:Y:S01]  /*27f40*/  LDL.LU.64 R116, [R1+0xcc0] ;  /* 0x000cc00001747983 */ /* 0x000f220000300a00 */
[C---:B------:R-:W-:Y:S03]  /*27f50*/  HMMA.1688.F32.TF32 R56, R52.reuse, R80, R200 ;  /* 0x000000503438723c */ /* 0x040fe600000810c8 */
[----:B------:R-:W4:Y:S04]  /*27f60*/  LDL.LU.64 R118, [R1+0xcc8] ;  /* 0x000cc80001767983 */ /* 0x000f280000300a00 */
[----:B------:R-:W4:Y:S01]  /*27f70*/  LDL.LU.64 R108, [R1+0xcb0] ;  /* 0x000cb000016c7983 */ /* 0x000f220000300a00 */
[C---:B------:R-:W-:Y:S03]  /*27f80*/  HMMA.1688.F32.TF32 R132, R52.reuse, R40, R132 ;  /* 0x000000283484723c */ /* 0x040fe60000081084 */
[----:B------:R-:W4:Y:S05]  /*27f90*/  LDL.LU.64 R110, [R1+0xcb8] ;  /* 0x000cb800016e7983 */ /* 0x000f2a0000300a00 */
[C---:B------:R-:W-:Y:S08]  /*27fa0*/  HMMA.1688.F32.TF32 R140, R52.reuse, R36, R140 ;  /* 0x00000024348c723c */ /* 0x040ff0000008108c */
[C---:B------:R-:W-:Y:S08]  /*27fb0*/  HMMA.1688.F32.TF32 R144, R52.reuse, R32, R144 ;  /* 0x000000203490723c */ /* 0x040ff00000081090 */
[----:B------:R-:W-:Y:S08]  /*27fc0*/  HMMA.1688.F32.TF32 R152, R52, R28, R152 ;  /* 0x0000001c3498723c */ /* 0x000ff00000081098 */
[C---:B------:R-:W-:Y:S08]  /*27fd0*/  HMMA.1688.F32.TF32 R52, R48.reuse, R80, R156 ;  /* 0x000000503034723c */ /* 0x040ff0000008109c */
[C---:B------:R-:W-:Y:S01]  /*27fe0*/  HMMA.1688.F32.TF32 R156, R48.reuse, R36, R100 ;  /* 0x00000024309c723c */ /* 0x040fe20000081064 */
[----:B------:R-:W4:Y:S04]  /*27ff0*/  LDL.LU.64 R100, [R1+0xca0] ;  /* 0x000ca00001647983 */ /* 0x000f280000300a00 */
[----:B------:R-:W4:Y:S03]  /*28000*/  LDL.LU.64 R102, [R1+0xca8] ;  /* 0x000ca80001667983 */ /* 0x000f260000300a00 */
[C---:B---3--:R-:W-:Y:S01]  /*28010*/  HMMA.1688.F32.TF32 R200, R48.reuse, R32, R68 ;  /* 0x0000002030c8723c */ /* 0x048fe20000081044 */
[----:B------:R-:W3:Y:S04]  /*28020*/  LDL.LU.64 R68, [R1+0xc90] ;  /* 0x000c900001447983 */ /* 0x000ee80000300a00 */
[----:B------:R-:W3:Y:S03]  /*28030*/  LDL.LU.64 R70, [R1+0xc98] ;  /* 0x000c980001467983 */ /* 0x000ee60000300a00 */
[----:B--2---:R-:W-:Y:S01]  /*28040*/  HMMA.1688.F32.TF32 R208, R48, R28, R64 ;  /* 0x0000001c30d0723c */ /* 0x004fe20000081040 */
[----:B------:R-:W2:Y:S04]  /*28050*/  LDL.LU.64 R64, [R1+0xc10] ;  /* 0x000c100001407983 */ /* 0x000ea80000300a00 */
[----:B------:R-:W2:Y:S04]  /*28060*/  LDL.LU.64 R66, [R1+0xc18] ;  /* 0x000c180001427983 */ /* 0x000ea80000300a00 */
[----:B------:R-:W2:Y:S04]  /*28070*/  LDL.LU.64 R60, [R1+0xc00] ;  /* 0x000c0000013c7983 */ /* 0x000ea80000300a00 */
[----:B------:R-:W2:Y:S01]  /*28080*/  LDL.LU.64 R62, [R1+0xc08] ;  /* 0x000c0800013e7983 */ /* 0x000ea20000300a00 */
[C---:B----4-:R-:W-:Y:S08]  /*28090*/  HMMA.1688.F32.TF32 R124, R188.reuse, R80, R124 ;  /* 0x00000050bc7c723c */ /* 0x050ff0000008107c */
[C---:B------:R-:W-:Y:S08]  /*280a0*/  HMMA.1688.F32.TF32 R116, R188.reuse, R40, R116 ;  /* 0x00000028bc74723c */ /* 0x040ff00000081074 */
[C---:B------:R-:W-:Y:S07]  /*280b0*/  HMMA.1688.F32.TF32 R108, R188.reuse, R36, R108 ;  /* 0x00000024bc6c723c */ /* 0x040fee000008106c */
[----:B------:R-:W-:Y:S04]  /*280c0*/  STL.64 [R1+0x290], R124 ;  /* 0x0002907c01007387 */ /* 0x000fe80000100a00 */
[----:B------:R-:W-:Y:S04]  /*280d0*/  STL.64 [R1+0x298], R126 ;  /* 0x0002987e01007387 */ /* 0x000fe80000100a00 */
[----:B------:R-:W-:Y:S04]  /*280e0*/  STL.64 [R1+0x280], R116 ;  /* 0x0002807401007387 */ /* 0x000fe80000100a00 */
[----:B------:R-:W-:Y:S01]  /*280f0*/  STL.64 [R1+0x288], R118 ;  /* 0x0002887601007387 */ /* 0x000fe20000100a00 */
[C---:B------:R-:W-:Y:S03]  /*28100*/  HMMA.1688.F32.TF32 R100, R188.reuse, R32, R100 ;  /* 0x00000020bc64723c */ /* 0x040fe60000081064 */
[----:B------:R-:W-:Y:S04]  /*28110*/  STL.64 [R1+0x270], R108 ;  /* 0x0002706c01007387 */ /* 0x000fe80000100a00 */
[----:B------:R-:W-:Y:S11]  /*28120*/  STL.64 [R1+0x278], R110 ;  /* 0x0002786e01007387 */ /* 0x000ff60000100a00 */
[----:B------:R-:W-:Y:S05]  /*28130*/  @!UPT UIADD3 URZ, URZ, URZ, URZ ;  /* 0x0000003f3f3ff290 */ /* 0x000fea000fffe03f */
[----:B------:R-:W-:Y:S04]  /*28140*/  STL.64 [R1+0x260], R100 ;  /* 0x0002606401007387 */ /* 0x000fe80000100a00 */
[----:B------:R-:W-:Y:S01]  /*28150*/  STL.64 [R1+0x268], R102 ;  /* 0x0002686601007387 */ /* 0x000fe20000100a00 */
[----:B---3--:R-:W-:Y:S03]  /*28160*/  HMMA.1688.F32.TF32 R188, R188, R28, R68 ;  /* 0x0000001cbcbc723c */ /* 0x008fe60000081044 */
[----:B------:R-:W3:Y:S05]  /*28170*/  LDL.LU.64 R68, [R1+0xbf0] ;  /* 0x000bf00001447983 */ /* 0x000eea0000300a00 */
[C---:B--2---:R-:W-:Y:S11]  /*28180*/  HMMA.1688.F32.TF32 R64, R184.reuse, R80, R64 ;  /* 0x00000050b840723c */ /* 0x044ff60000081040 */
[----:B------:R-:W-:Y:S11]  /*28190*/  @!UPT UIADD3 URZ, URZ, URZ, URZ ;  /* 0x0000003f3f3ff290 */ /* 0x000ff6000fffe03f */
[----:B------:R-:W-:Y:S01]  /*281a0*/  @!UPT UIADD3 URZ, URZ, URZ, URZ ;  /* 0x0000003f3f3ff290 */ /* 0x000fe2000fffe03f */
[----:B------:R1:W-:Y:S04]  /*281b0*/  STL.64 [R1+0x330], R64 ;  /* 0x0003304001007387 */ /* 0x0003e80000100a00 */
[----:B------:R2:W-:Y:S04]  /*281c0*/  STL.64 [R1+0x338], R66 ;  /* 0x0003384201007387 */ /* 0x0005e80000100a00 */
[----:B------:R-:W3:Y:S01]  /*281d0*/  LDL.LU.64 R70, [R1+0xbf8] ;  /* 0x000bf80001467983 */ /* 0x000ee20000300a00 */
[-C--:B------:R-:W-:Y:S08]  /*281e0*/  HMMA.1688.F32.TF32 R60, R184, R40.reuse, R60 ;  /* 0x00000028b83c723c */ /* 0x080ff0000008103c */
[----:B------:R-:W-:Y:S08]  /*281f0*/  HMMA.1688.F32.TF32 R148, R48, R40, R148 ;  /* 0x000000283094723c */ /* 0x000ff00000081094 */
[C---:B------:R-:W-:Y:S07]  /*28200*/  HMMA.1688.F32.TF32 R48, R196.reuse, R80, R244 ;  /* 0x00000050c430723c */ /* 0x040fee00000810f4 */
[----:B------:R4:W-:Y:S01]  /*28210*/  STL.64 [R1+0x320], R60 ;  /* 0x0003203c01007387 */ /* 0x0009e20000100a00 */
[C---:B------:R-:W-:Y:S03]  /*28220*/  HMMA.1688.F32.TF32 R204, R196.reuse, R40, R204 ;  /* 0x00000028c4cc723c */ /* 0x040fe600000810cc */
[----:B------:R1:W-:Y:S05]  /*28230*/  STL.64 [R1+0x328], R62 ;  /* 0x0003283e01007387 */ /* 0x0003ea0000100a00 */
[C---:B------:R-:W-:Y:S08]  /*28240*/  HMMA.1688.F32.TF32 R212, R196.reuse, R36, R212 ;  /* 0x00000024c4d4723c */ /* 0x040ff000000810d4 */
[C---:B------:R-:W-:Y:S08]  /*28250*/  HMMA.1688.F32.TF32 R216, R196.reuse, R32, R216 ;  /* 0x00000020c4d8723c */ /* 0x040ff000000810d8 */
[----:B------:R-:W-:Y:S08]  /*28260*/  HMMA.1688.F32.TF32 R224, R196, R28, R224 ;  /* 0x0000001cc4e0723c */ /* 0x000ff000000810e0 */
[C---:B------:R-:W-:Y:S01]  /*28270*/  HMMA.1688.F32.TF32 R196, R192.reuse, R80, R240 ;  /* 0x00000050c0c4723c */ /* 0x040fe200000810f0 */
[----:B------:R-:W3:Y:S04]  /*28280*/  LDL.LU.64 R240, [R1+0xbe0] ;  /* 0x000be00001f07983 */ /* 0x000ee80000300a00 */
[----:B------:R-:W3:Y:S04]  /*28290*/  LDL.LU.64 R242, [R1+0xbe8] ;  /* 0x000be80001f27983 */ /* 0x000ee80000300a00 */
[----:B------:R-:W3:Y:S04]  /*282a0*/  LDL.LU.64 R248, [R1+0xbb0] ;  /* 0x000bb00001f87983 */ /* 0x000ee80000300a00 */
[----:B------:R-:W3:Y:S04]  /*282b0*/  LDL.LU.64 R250, [R1+0xbb8] ;  /* 0x000bb80001fa7983 */ /* 0x000ee80000300a00 */
[----:B-1----:R-:W3:Y:S04]  /*282c0*/  LDL.LU.64 R64, [R1+0xba0] ;  /* 0x000ba00001407983 */ /* 0x002ee80000300a00 */
[----:B--2---:R-:W2:Y:S01]  /*282d0*/  LDL.LU.64 R66, [R1+0xba8] ;  /* 0x000ba80001427983 */ /* 0x004ea20000300a00 */
[C---:B------:R-:W-:Y:S03]  /*282e0*/  HMMA.1688.F32.TF32 R220, R192.reuse, R40, R220 ;  /* 0x00000028c0dc723c */ /* 0x040fe600000810dc */
[----:B------:R-:W2:Y:S04]  /*282f0*/  LDL.LU.64 R244, [R1+0xb80] ;  /* 0x000b800001f47983 */ /* 0x000ea80000300a00 */
[----:B------:R-:W2:Y:S01]  /*28300*/  LDL.LU.64 R246, [R1+0xb88] ;  /* 0x000b880001f67983 */ /* 0x000ea20000300a00 */
[C---:B------:R-:W-:Y:S08]  /*28310*/  HMMA.1688.F32.TF32 R228, R192.reuse, R36, R228 ;  /* 0x00000024c0e4723c */ /* 0x040ff000000810e4 */
[C---:B------:R-:W-:Y:S08]  /*28320*/  HMMA.1688.F32.TF32 R232, R192.reuse, R32, R232 ;  /* 0x00000020c0e8723c */ /* 0x040ff000000810e8 */
[----:B------:R-:W-:Y:S01]  /*28330*/  HMMA.1688.F32.TF32 R192, R192, R28, R236 ;  /* 0x0000001cc0c0723c */ /* 0x000fe200000810ec */
[----:B------:R-:W2:Y:S04]  /*28340*/  LDL.LU.64 R236, [R1+0xb40] ;  /* 0x000b400001ec7983 */ /* 0x000ea80000300a00 */
[----:B------:R-:W2:Y:S04]  /*28350*/  LDL.LU.64 R238, [R1+0xb48] ;  /* 0x000b480001ee7983 */ /* 0x000ea80000300a00 */
[----:B------:R-:W2:Y:S04]  /*28360*/  LDL.LU.64 R124, [R1+0xb30] ;  /* 0x000b3000017c7983 */ /* 0x000ea80000300a00 */
[----:B------:R-:W2:Y:S04]  /*28370*/  LDL.LU.64 R126, [R1+0xb38] ;  /* 0x000b3800017e7983 */ /* 0x000ea80000300a00 */
[----:B------:R-:W2:Y:S04]  /*28380*/  LDL.LU.64 R116, [R1+0xb20] ;  /* 0x000b200001747983 */ /* 0x000ea80000300a00 */
[----:B------:R-:W2:Y:S04]  /*28390*/  LDL.LU.64 R118, [R1+0xb28] ;  /* 0x000b280001767983 */ /* 0x000ea80000300a00 */
[----:B----4-:R-:W2:Y:S04]  /*283a0*/  LDL.LU.64 R60, [R1+0xb10] ;  /* 0x000b1000013c7983 */ /* 0x010ea80000300a00 */
[----:B------:R-:W2:Y:S04]  /*283b0*/  LDL.LU.64 R62, [R1+0xb18] ;  /* 0x000b1800013e7983 */ /* 0x000ea80000300a00 */
[----:B------:R-:W2:Y:S04]  /*283c0*/  LDL.LU.64 R108, [R1+0xb00] ;  /* 0x000b0000016c7983 */ /* 0x000ea80000300a00 */
[----:B------:R-:W2:Y:S01]  /*283d0*/  LDL.LU.64 R110, [R1+0xb08] ;  /* 0x000b0800016e7983 */ /* 0x000ea20000300a00 */
[C---:B---3--:R-:W-:Y:S11]  /*283e0*/  HMMA.1688.F32.TF32 R68, R184.reuse, R36, R68 ;  /* 0x00000024b844723c */ /* 0x048ff60000081044 */
[----:B------:R-:W-:Y:S11]  /*283f0*/  @!UPT UIADD3 URZ, URZ, URZ, URZ ;  /* 0x0000003f3f3ff290 */ /* 0x000ff6000fffe03f */
[----:B------:R-:W-:Y:S01]  /*28400*/  @!UPT UIADD3 URZ, URZ, URZ, URZ ;  /* 0x0000003f3f3ff290 */ /* 0x000fe2000fffe03f */
[----:B------:R1:W-:Y:S04]  /*28410*/  STL.64 [R1+0x310], R68 ;  /* 0x0003104401007387 */ /* 0x0003e80000100a00 */
[----:B------:R3:W-:Y:S04]  /*28420*/  STL.64 [R1+0x318], R70 ;  /* 0x0003184601007387 */ /* 0x0007e80000100a00 */
[----:B------:R-:W4:Y:S04]  /*28430*/  LDL.LU.64 R100, [R1+0xaf0] ;  /* 0x000af00001647983 */ /* 0x000f280000300a00 */
[----:B------:R-:W4:Y:S04]  /*28440*/  LDL.LU.64 R102, [R1+0xaf8] ;  /* 0x000af80001667983 */ /* 0x000f280000300a00 */
[----:B-1----:R-:W4:Y:S04]  /*28450*/  LDL.LU.64 R68, [R1+0xae0] ;  /* 0x000ae00001447983 */ /* 0x002f280000300a00 */
[----:B---3--:R-:W3:Y:S01]  /*28460*/  LDL.LU.64 R70, [R1+0xae8] ;  /* 0x000ae80001467983 */ /* 0x008ee20000300a00 */
[C---:B------:R-:W-:Y:S08]  /*28470*/  HMMA.1688.F32.TF32 R240, R184.reuse, R32, R240 ;  /* 0x00000020b8f0723c */ /* 0x040ff000000810f0 */
[----:B------:R-:W-:Y:S08]  /*28480*/  HMMA.1688.F32.TF32 R248, R184, R28, R248 ;  /* 0x0000001cb8f8723c */ /* 0x000ff000000810f8 */
[C---:B--2---:R-:W-:Y:S07]  /*28490*/  HMMA.1688.F32.TF32 R184, R180.reuse, R80, R64 ;  /* 0x00000050b4b8723c */ /* 0x044fee0000081040 */
[----:B------:R1:W-:Y:S04]  /*284a0*/  STL.64 [R1+0x300], R240 ;  /* 0x000300f001007387 */ /* 0x0003e80000100a00 */
[----:B------:R-:W-:Y:S01]  /*284b0*/  STL.64 [R1+0x308], R242 ;  /* 0x000308f201007387 */ /* 0x000fe20000100a00 */
[C---:B------:R-:W-:Y:S03]  /*284c0*/  HMMA.1688.F32.TF32 R244, R180.reuse, R40, R244 ;  /* 0x00000028b4f4723c */ /* 0x040fe600000810f4 */
[----:B-1----:R-:W2:Y:S04]  /*284d0*/  LDL.LU R240, [R1+0x31c8] ;  /* 0x0031c80001f07983 */ /* 0x002ea80000300800 */
[----:B------:R-:W2:Y:S04]  /*284e0*/  LDL.LU.64 R64, [R1+0xad0] ;  /* 0x000ad00001407983 */ /* 0x000ea80000300a00 */
[----:B------:R-:W-:Y:S04]  /*284f0*/  STL.64 [R1+0x2f0], R248 ;  /* 0x0002f0f801007387 */ /* 0x000fe80000100a00 */
[----:B------:R-:W-:Y:S04]  /*28500*/  STL.64 [R1+0x2f8], R250 ;  /* 0x0002f8fa01007387 */ /* 0x000fe80000100a00 */
[----:B------:R-:W2:Y:S04]  /*28510*/  LDL.LU.64 R66, [R1+0xad8] ;  /* 0x000ad80001427983 */ /* 0x000ea80000300a00 */
[----:B------:R-:W-:Y:S01]  /*28520*/  STL.64 [R1+0x3b0], R184 ;  /* 0x0003b0b801007387 */ /* 0x000fe20000100a00 */
[C---:B------:R-:W-:Y:S03]  /*28530*/  HMMA.1688.F32.TF32 R124, R180.reuse, R32, R124 ;  /* 0x00000020b47c723c */ /* 0x040fe6000008107c */
[----:B------:R1:W-:Y:S05]  /*28540*/  STL.64 [R1+0x3b8], R186 ;  /* 0x0003b8ba01007387 */ /* 0x0003ea0000100a00 */
[C---:B-1----:R-:W-:Y:S08]  /*28550*/  HMMA.1688.F32.TF32 R184, R180.reuse, R36, R236 ;  /* 0x00000024b4b8723c */ /* 0x042ff000000810ec */
        /* <DEDUP_REMOVED lines=8> */
[----:B------:R-:W2:Y:S04]  /*285e0*/  LDL.LU.64 R60, [R1+0xac0] ;  /* 0x000ac000013c7983 */ /* 0x000ea80000300a00 */
[----:B------:R-:W2:Y:S04]  /*285f0*/  LDL.LU.64 R62, [R1+0xac8] ;  /* 0x000ac800013e7983 */ /* 0x000ea80000300a00 */
[----:B------:R-:W-:Y:S04]  /*28600*/  STL.64 [R1+0x4c0], R116 ;  /* 0x0004c07401007387 */ /* 0x000fe80000100a00 */
[----:B------:R1:W-:Y:S02]  /*28610*/  STL.64 [R1+0x4c8], R118 ;  /* 0x0004c87601007387 */ /* 0x0003e40000100a00 */
[C---:B-1----:R-:W-:Y:S02]  /*28620*/  HMMA.1688.F32.TF32 R116, R176.reuse, R40, R108 ;  /* 0x00000028b074723c */ /* 0x042fe4000008106c */
[----:B------:R-:W2:Y:S04]  /*28630*/  LDL.LU.64 R108, [R1+0xab0] ;  /* 0x000ab000016c7983 */ /* 0x000ea80000300a00 */
[----:B------:R-:W2:Y:S11]  /*28640*/  LDL.LU.64 R110, [R1+0xab8] ;  /* 0x000ab800016e7983 */ /* 0x000eb60000300a00 */
[----:B------:R-:W-:Y:S06]  /*28650*/  @!UPT UIADD3 URZ, URZ, URZ, URZ ;  /* 0x0000003f3f3ff290 */ /* 0x000fec000fffe03f */
[----:B------:R-:W-:Y:S04]  /*28660*/  STL.64 [R1+0x510], R116 ;  /* 0x0005107401007387 */ /* 0x000fe80000100a00 */
[----:B------:R4:W-:Y:S02]  /*28670*/  STL.64 [R1+0x518], R118 ;  /* 0x0005187601007387 */ /* 0x0009e40000100a00 */
[C---:B----4-:R-:W-:Y:S02]  /*28680*/  HMMA.1688.F32.TF32 R116, R176.reuse, R36, R100 ;  /* 0x00000024b074723c */ /* 0x050fe40000081064 */
[----:B------:R-:W4:Y:S06]  /*28690*/  LDL.LU.64 R100, [R1+0xaa0] ;  /* 0x000aa00001647983 */ /* 0x000f2c0000300a00 */
[C---:B---3--:R-:W-:Y:S11]  /*286a0*/  HMMA.1688.F32.TF32 R68, R176.reuse, R32, R68 ;  /* 0x00000020b044723c */ /* 0x048ff60000081044 */
[----:B------:R-:W-:Y:S04]  /*286b0*/  @!UPT UIADD3 URZ, URZ, URZ, URZ ;  /* 0x0000003f3f3ff290 */ /* 0x000fe8000fffe03f */
[----:B------:R-:W-:Y:S04]  /*286c0*/  STL.64 [R1+0x500], R116 ;  /* 0x0005007401007387 */ /* 0x000fe80000100a00 */
[----:B------:R-:W-:Y:S04]  /*286d0*/  STL.64 [R1+0x508], R118 ;  /* 0x0005087601007387 */ /* 0x000fe80000100a00 */
[----:B------:R-:W4:Y:S04]  /*286e0*/  LDL.LU.64 R102, [R1+0xaa8] ;  /* 0x000aa80001667983 */ /* 0x000f280000300a00 */
[----:B------:R1:W-:Y:S04]  /*286f0*/  STL.64 [R1+0x4f0], R68 ;  /* 0x0004f04401007387 */ /* 0x0003e80000100a00 */
[----:B------:R3:W-:Y:S04]  /*28700*/  STL.64 [R1+0x4f8], R70 ;  /* 0x0004f84601007387 */ /* 0x0007e80000100a00 */
[----:B-1----:R-:W4:Y:S04]  /*28710*/  LDL.LU.64 R68, [R1+0xa80] ;  /* 0x000a800001447983 */ /* 0x002f280000300a00 */
[----:B---3--:R-:W3:Y:S01]  /*28720*/  LDL.LU.64 R70, [R1+0xa88] ;  /* 0x000a880001467983 */ /* 0x008ee20000300a00 */
[----:B--2---:R-:W-:Y:S03]  /*28730*/  HMMA.1688.F32.TF32 R176, R176, R28, R64 ;  /* 0x0000001cb0b0723c */ /* 0x004fe60000081040 */
[----:B------:R-:W2:Y:S04]  /*28740*/  LDL.LU.64 R64, [R1+0xa30] ;  /* 0x000a300001407983 */ /* 0x000ea80000300a00 */
[----:B------:R-:W2:Y:S11]  /*28750*/  LDL.LU.64 R66, [R1+0xa38] ;  /* 0x000a380001427983 */ /* 0x000eb60000300a00 */
[----:B------:R-:W-:Y:S05]  /*28760*/  @!UPT UIADD3 URZ, URZ, URZ, URZ ;  /* 0x0000003f3f3ff290 */ /* 0x000fea000fffe03f */
[----:B------:R1:W-:Y:S04]  /*28770*/  STL [R1+0x3094], R176 ;  /* 0x003094b001007387 */ /* 0x0003e80000100800 */
[----:B------:R1:W-:Y:S04]  /*28780*/  STL [R1+0x3090], R177 ;  /* 0x003090b101007387 */ /* 0x0003e80000100800 */
[----:B------:R1:W-:Y:S04]  /*28790*/  STL [R1+0x308c], R178 ;  /* 0x00308cb201007387 */ /* 0x0003e80000100800 */
[----:B------:R1:W-:Y:S01]  /*287a0*/  STL [R1+0x3088], R179 ;  /* 0x003088b301007387 */ /* 0x0003e20000100800 */
[C---:B------:R-:W-:Y:S03]  /*287b0*/  HMMA.1688.F32.TF32 R116, R172.reuse, R80, R60 ;  /* 0x00000050ac74723c */ /* 0x040fe6000008103c */
[----:B------:R-:W2:Y:S04]  /*287c0*/  LDL.LU.64 R60, [R1+0x820] ;  /* 0x00082000013c7983 */ /* 0x000ea80000300a00 */
[----:B------:R-:W2:Y:S01]  /*287d0*/  LDL.LU.64 R62, [R1+0x828] ;  /* 0x00082800013e7983 */ /* 0x000ea20000300a00 */
[----:B------:R-:W-:Y:S11]  /*287e0*/  HMMA.1688.F32.TF32 R108, R172, R40, R108 ;  /* 0x00000028ac6c723c */ /* 0x000ff6000008106c */
[----:B------:R-:W-:Y:S04]  /*287f0*/  @!UPT UIADD3 URZ, URZ, URZ, URZ ;  /* 0x0000003f3f3ff290 */ /* 0x000fe8000fffe03f */
[----:B------:R-:W-:Y:S04]  /*28800*/  STL.64 [R1+0x660], R116 ;  /* 0x0006607401007387 */ /* 0x000fe80000100a00 */
[----:B------:R4:W-:Y:S05]  /*28810*/  STL.64 [R1+0x668], R118 ;  /* 0x0006687601007387 */ /* 0x0009ea0000100a00 */
[----:B-1----:R-:W-:Y:S01]  /*28820*/  IMAD.MOV.U32 R176, RZ, RZ, R108 ;  /* 0x000000ffffb07224 */ /* 0x002fe200078e006c */
[----:B------:R-:W-:Y:S01]  /*28830*/  MOV R177, R109 ;  /* 0x0000006d00b17202 */ /* 0x000fe20000000f00 */
[----:B------:R-:W-:Y:S01]  /*28840*/  IMAD.MOV.U32 R178, RZ, RZ, R110 ;  /* 0x000000ffffb27224 */ /* 0x000fe200078e006e */
[----:B------:R-:W2:Y:S01]  /*28850*/  LDL.LU.64 R108, [R1+0xa10] ;  /* 0x000a1000016c7983 */ /* 0x000ea20000300a00 */
[----:B------:R-:W-:-:S03]  /*28860*/  IMAD.MOV.U32 R179, RZ, RZ, R111 ;  /* 0x000000ffffb37224 */ /* 0x000fc600078e006f */
[----:B------:R-:W2:Y:S01]  /*28870*/  LDL.LU.64 R110, [R1+0xa18] ;  /* 0x000a1800016e7983 */ /* 0x000ea20000300a00 */
[C---:B----4-:R-:W-:Y:S03]  /*28880*/  HMMA.1688.F32.TF32 R116, R172.reuse, R36, R100 ;  /* 0x00000024ac74723c */ /* 0x050fe60000081064 */
[----:B------:R-:W4:Y:S05]  /*28890*/  LDL.LU.64 R100, [R1+0xa00] ;  /* 0x000a000001647983 */ /* 0x000f2a0000300a00 */
        /* <DEDUP_REMOVED lines=9> */
[----:B--2---:R-:W-:Y:S11]  /*28930*/  HMMA.1688.F32.TF32 R172, R172, R28, R64 ;  /* 0x0000001cacac723c */ /* 0x004ff60000081040 */
[----:B------:R-:W-:Y:S11]  /*28940*/  @!UPT UIADD3 URZ, URZ, URZ, URZ ;  /* 0x0000003f3f3ff290 */ /* 0x000ff6000fffe03f */
[----:B------:R-:W-:Y:S01]  /*28950*/  @!UPT UIADD3 URZ, URZ, URZ, URZ ;  /* 0x0000003f3f3ff290 */ /* 0x000fe2000fffe03f */
[----:B------:R-:W-:Y:S04]  /*28960*/  STL [R1+0x3074], R172 ;  /* 0x003074ac01007387 */ /* 0x000fe80000100800 */
[----:B------:R-:W-:Y:S04]  /*28970*/  STL [R1+0x3070], R173 ;  /* 0x003070ad01007387 */ /* 0x000fe80000100800 */
[----:B------:R-:W-:Y:S04]  /*28980*/  STL [R1+0x306c], R174 ;  /* 0x00306cae01007387 */ /* 0x000fe80000100800 */
[----:B------:R-:W-:Y:S04]  /*28990*/  STL [R1+0x3068], R175 ;  /* 0x003068af01007387 */ /* 0x000fe80000100800 */
[----:B------:R-:W2:Y:S04]  /*289a0*/  LDL.LU.64 R64, [R1+0x9f0] ;  /* 0x0009f00001407983 */ /* 0x000ea80000300a00 */
[----:B------:R-:W2:Y:S01]  /*289b0*/  LDL.LU.64 R66, [R1+0x9f8] ;  /* 0x0009f80001427983 */ /* 0x000ea20000300a00 */
[C---:B------:R-:W-:Y:S11]  /*289c0*/  HMMA.1688.F32.TF32 R60, R168.reuse, R80, R60 ;  /* 0x00000050a83c723c */ /* 0x040ff6000008103c */
[----:B------:R-:W-:Y:S11]  /*289d0*/  @!UPT UIADD3 URZ, URZ, URZ, URZ ;  /* 0x0000003f3f3ff290 */ /* 0x000ff6000fffe03f */
[----:B------:R-:W-:Y:S01]  /*289e0*/  @!UPT UIADD3 URZ, URZ, URZ, URZ ;  /* 0x0000003f3f3ff290 */ /* 0x000fe2000fffe03f */
[----:B------:R1:W-:Y:S04]  /*289f0*/  STL.64 [R1+0x820], R60 ;  /* 0x0008203c01007387 */ /* 0x0003e80000100a00 */
[----:B------:R1:W-:Y:S04]  /*28a00*/  STL.64 [R1+0x828], R62 ;  /* 0x0008283e01007387 */ /* 0x0003e80000100a00 */
[----:B-1----:R-:W2:Y:S04]  /*28a10*/  LDL.LU.64 R60, [R1+0x9e0] ;  /* 0x0009e000013c7983 */ /* 0x002ea80000300a00 */
[----:B------:R-:W2:Y:S01]  /*28a20*/  LDL.LU.64 R62, [R1+0x9e8] ;  /* 0x0009e800013e7983 */ /* 0x000ea20000300a00 */
[C---:B------:R-:W-:Y:S11]  /*28a30*/  HMMA.1688.F32.TF32 R108, R168.reuse, R40, R108 ;  /* 0x00000028a86c723c */ /* 0x040ff6000008106c */
[----:B------:R-:W-:Y:S11]  /*28a40*/  @!UPT UIADD3 URZ, URZ, URZ, URZ ;  /* 0x0000003f3f3ff290 */ /* 0x000ff6000fffe03f */
[----:B------:R-:W-:Y:S02]  /*28a50*/  @!UPT UIADD3 URZ, URZ, URZ, URZ ;  /* 0x0000003f3f3ff290 */ /* 0x000fe4000fffe03f */
[----:B------:R-:W-:Y:S01]  /*28a60*/  IMAD.MOV.U32 R175, RZ, RZ, R111 ;  /* 0x000000ffffaf7224 */ /* 0x000fe200078e006f */
[----:B------:R-:W-:Y:S01]  /*28a70*/  MOV R173, R109 ;  /* 0x0000006d00ad7202 */ /* 0x000fe20000000f00 */
[----:B------:R-:W-:Y:S02]  /*28a80*/  IMAD.MOV.U32 R174, RZ, RZ, R110 ;  /* 0x000000ffffae7224 */ /* 0x000fe400078e006e */
[----:B------:R-:W-:Y:S01]  /*28a90*/  IMAD.MOV.U32 R172, RZ, RZ, R108 ;  /* 0x000000ffffac7224 */ /* 0x000fe200078e006c */
[----:B------:R1:W-:Y:S04]  /*28aa0*/  STL [R1+0x3084], R175 ;  /* 0x003084af01007387 */ /* 0x0003e80000100800 */
[----:B------:R1:W-:Y:S04]  /*28ab0*/  STL [R1+0x3080], R174 ;  /* 0x003080ae01007387 */ /* 0x0003e80000100800 */
[----:B------:R1:W-:Y:S04]  /*28ac0*/  STL [R1+0x307c], R173 ;  /* 0x00307cad01007387 */ /* 0x0003e80000100800 */
[----:B------:R1:W-:Y:S01]  /*28ad0*/  STL [R1+0x3078], R172 ;  /* 0x003078ac01007387 */ /* 0x0003e20000100800 */
[C---:B----4-:R-:W-:Y:S08]  /*28ae0*/  HMMA.1688.F32.TF32 R100, R168.reuse, R36, R100 ;  /* 0x00000024a864723c */ /* 0x050ff00000081064 */
[----:B---3--:R-:W-:Y:S11]  /*28af0*/  HMMA.1688.F32.TF32 R68, R168, R32, R68 ;  /* 0x00000020a844723c */ /* 0x008ff60000081044 */
[----:B------:R-:W-:Y:S04]  /*28b00*/  @!UPT UIADD3 URZ, URZ, URZ, URZ ;  /* 0x0000003f3f3ff290 */ /* 0x000fe8000fffe03f */
[----:B------:R-:W-:Y:S04]  /*28b10*/  STL.64 [R1+0x880], R100 ;  /* 0x0008806401007387 */ /* 0x000fe80000100a00 */
[----:B------:R-:W-:Y:S05]  /*28b20*/  STL.64 [R1+0x888], R102 ;  /* 0x0008886601007387 */ /* 0x000fea0000100a00 */
[----:B-1----:R-:W-:Y:S01]  /*28b30*/  IMAD.MOV.U32 R175, RZ, RZ, R68 ;  /* 0x000000ffffaf7224 */ /* 0x002fe200078e0044 */
[----:B------:R-:W-:Y:S01]  /*28b40*/  MOV R174, R69 ;  /* 0x0000004500ae7202 */ /* 0x000fe20000000f00 */
[----:B------:R-:W-:Y:S01]  /*28b50*/  IMAD.MOV.U32 R173, RZ, RZ, R70 ;  /* 0x000000ffffad7224 */ /* 0x000fe200078e0046 */
[----:B------:R-:W3:Y:S01]  /*28b60*/  LDL.LU.64 R68, [R1+0x9d0] ;  /* 0x0009d00001447983 */ /* 0x000ee20000300a00 */
[----:B------:R-:W-:-:S03]  /*28b70*/  IMAD.MOV.U32 R172, RZ, RZ, R71 ;  /* 0x000000ffffac7224 */ /* 0x000fc600078e0047 */
[----:B------:R-:W3:Y:S01]  /*28b80*/  LDL.LU.64 R70, [R1+0x9d8] ;  /* 0x0009d80001467983 */ /* 0x000ee20000300a00 */
[----:B--2---:R-:W-:Y:S01]  /*28b90*/  HMMA.1688.F32.TF32 R64, R168, R28, R64 ;  /* 0x0000001ca840723c */ /* 0x004fe20000081040 */
[----:B------:R-:W-:Y:S01]  /*28ba0*/  MOV R124, R15 ;  /* 0x0000000f007c7202 */ /* 0x000fe20000000f00 */
[----:B------:R-:W-:Y:S02]  /*28bb0*/  IMAD.MOV.U32 R125, RZ, RZ, R18 ;  /* 0x000000ffff7d7224 */ /* 0x000fe400078e0012 */
[----:B------:R-:W-:Y:S02]  /*28bc0*/  IMAD.MOV.U32 R126, RZ, RZ, R19 ;  /* 0x000000ffff7e7224 */ /* 0x000fe400078e0013 */
[----:B------:R-:W-:Y:S02]  /*28bd0*/  IMAD.MOV.U32 R127, RZ, RZ, R47 ;  /* 0x000000ffff7f7224 */ /* 0x000fe400078e002f */
[----:B------:R-:W-:Y:S02]  /*28be0*/  IMAD.MOV.U32 R185, RZ, RZ, R162 ;  /* 0x000000ffffb97224 */ /* 0x000fe400078e00a2 */
[----:B------:R-:W-:Y:S01]  /*28bf0*/  IMAD.MOV.U32 R186, RZ, RZ, R11 ;  /* 0x000000ffffba7224 */ /* 0x000fe200078e000b */
[----:B------:R-:W-:Y:S01]  /*28c00*/  MOV R116, R7 ;  /* 0x0000000700747202 */ /* 0x000fe20000000f00 */
[----:B------:R-:W-:Y:S01]  /*28c10*/  IMAD.MOV.U32 R187, RZ, RZ, R10 ;  /* 0x000000ffffbb7224 */ /* 0x000fe200078e000a */
[----:B------:R-:W-:Y:S01]  /*28c20*/  MOV R236, R91 ;  /* 0x0000005b00ec7202 */ /* 0x000fe20000000f00 */
[----:B------:R-:W-:Y:S01]  /*28c30*/  IMAD.MOV.U32 R117, RZ, RZ, R6 ;  /* 0x000000ffff757224 */ /* 0x000fe200078e0006 */
[----:B------:R-:W-:Y:S01]  /*28c40*/  LDS R168, [R3+0x4000] ;  /* 0x0040000003a87984 */ /* 0x000fe20000000800 */
[----:B------:R-:W-:-:S02]  /*28c50*/  IMAD.MOV.U32 R239, RZ, RZ, R88 ;  /* 0x000000ffffef7224 */ /* 0x000fc400078e0058 */
[----:B------:R-:W-:Y:S01]  /*28c60*/  IMAD.MOV.U32 R238, RZ, RZ, R89 ;  /* 0x000000ffffee7224 */ /* 0x000fe200078e0059 */
[----:B------:R-:W-:Y:S04]  /*28c70*/  LDS R170, [R3+0x6000] ;  /* 0x0060000003aa7984 */ /* 0x000fe80000000800 */
[----:B------:R1:W-:Y:S04]  /*28c80*/  STL.64 [R1+0x8a0], R64 ;  /* 0x0008a04001007387 */ /* 0x0003e80000100a00 */
[----:B------:R2:W-:Y:S01]  /*28c90*/  STL.64 [R1+0x8a8], R66 ;  /* 0x0008a84201007387 */ /* 0x0005e20000100a00 */
[----:B------:R-:W-:-:S03]  /*28ca0*/  IMAD.MOV.U32 R237, RZ, RZ, R90 ;  /* 0x000000ffffed7224 */ /* 0x000fc600078e005a */
[----:B------:R-:W-:Y:S04]  /*28cb0*/  LDS R169, [R240+0x4000] ;  /* 0x00400000f0a97984 */ /* 0x000fe80000000800 */
[----:B-1----:R-:W4:Y:S04]  /*28cc0*/  LDL.LU.64 R64, [R1+0x9c0] ;  /* 0x0009c00001407983 */ /* 0x002f280000300a00 */
[----:B--2---:R-:W4:Y:S04]  /*28cd0*/  LDL.LU.64 R66, [R1+0x9c8] ;  /* 0x0009c80001427983 */ /* 0x004f280000300a00 */
[----:B------:R-:W1:Y:S01]  /*28ce0*/  LDS R171, [R240+0x6000] ;  /* 0x00600000f0ab7984 */ /* 0x000e620000000800 */
[----:B------:R-:W-:Y:S11]  /*28cf0*/  HMMA.1688.F32.TF32 R60, R76, R80, R60 ;  /* 0x000000504c3c723c */ /* 0x000ff6000008103c */
[----:B------:R-:W-:Y:S11]  /*28d00*/  @!UPT UIADD3 URZ, URZ, URZ, URZ ;  /* 0x0000003f3f3ff290 */ /* 0x000ff6000fffe03f */
[----:B------:R-:W-:Y:S02]  /*28d10*/  @!UPT UIADD3 URZ, URZ, URZ, URZ ;  /* 0x0000003f3f3ff290 */ /* 0x000fe4000fffe03f */
        /* <DEDUP_REMOVED lines=8> */
[----:B------:R-:W-:Y:S04]  /*28da0*/  STL [R1+0x302c], R243 ;  /* 0x00302cf301007387 */ /* 0x000fe80000100800 */
[----:B------:R-:W-:Y:S04]  /*28db0*/  STL [R1+0x3028], R242 ;  /* 0x003028f201007387 */ /* 0x000fe80000100800 */
[----:B------:R-:W-:Y:S04]  /*28dc0*/  STL [R1+0x3024], R241 ;  /* 0x003024f101007387 */ /* 0x000fe80000100800 */
[----:B------:R-:W-:Y:S01]  /*28dd0*/  STL [R1+0x3020], R161 ;  /* 0x003020a101007387 */ /* 0x000fe20000100800 */
[C---:B---3--:R-:W-:Y:S11]  /*28de0*/  HMMA.1688.F32.TF32 R68, R76.reuse, R40, R68 ;  /* 0x000000284c44723c */ /* 0x048ff60000081044 */
[----:B------:R-:W-:Y:S11]  /*28df0*/  @!UPT UIADD3 URZ, URZ, URZ, URZ ;  /* 0x0000003f3f3ff290 */ /* 0x000ff6000fffe03f */
[----:B------:R-:W-:Y:S02]  /*28e00*/  @!UPT UIADD3 URZ, URZ, URZ, URZ ;  /* 0x0000003f3f3ff290 */ /* 0x000fe4000fffe03f */
[----:B------:R-:W-:Y:S01]  /*28e10*/  MOV R160, R69 ;  /* 0x0000004500a07202 */ /* 0x000fe20000000f00 */
[----:B------:R-:W-:Y:S01]  /*28e20*/  IMAD.MOV.U32 R73, RZ, RZ, R68 ;  /* 0x000000ffff497224 */ /* 0x000fe200078e0044 */
[----:B------:R3:W-:Y:S04]  /*28e30*/  STL.64 [R1+0xa08], R70 ;  /* 0x000a084601007387 */ /* 0x0007e80000100a00 */
[----:B------:R1:W-:Y:S04]  /*28e40*/  STL [R1+0x3034], R160 ;  /* 0x003034a001007387 */ /* 0x0003e80000100800 */
[----:B------:R1:W-:Y:S04]  /*28e50*/  STL [R1+0x3030], R73 ;  /* 0x0030304901007387 */ /* 0x0003e80000100800 */
[----:B------:R-:W2:Y:S04]  /*28e60*/  LDL.LU.64 R100, [R1+0x8b0] ;  /* 0x0008b00001647983 */ /* 0x000ea80000300a00 */
[----:B------:R-:W2:Y:S04]  /*28e70*/  LDL.LU.64 R102, [R1+0x8b8] ;  /* 0x0008b80001667983 */ /* 0x000ea80000300a00 */
[----:B------:R-:W2:Y:S04]  /*28e80*/  LDL.LU.64 R68, [R1+0x860] ;  /* 0x0008600001447983 */ /* 0x000ea80000300a00 */
[----:B---3--:R-:W3:Y:S01]  /*28e90*/  LDL.LU.64 R70, [R1+0x868] ;  /* 0x0008680001467983 */ /* 0x008ee20000300a00 */
[C---:B----4-:R-:W-:Y:S11]  /*28ea0*/  HMMA.1688.F32.TF32 R64, R76.reuse, R36, R64 ;  /* 0x000000244c40723c */ /* 0x050ff60000081040 */
[----:B------:R-:W-:Y:S11]  /*28eb0*/  @!UPT UIADD3 URZ, URZ, URZ, URZ ;  /* 0x0000003f3f3ff290 */ /* 0x000ff6000fffe03f */
[----:B------:R-:W-:Y:S02]  /*28ec0*/  @!UPT UIADD3 URZ, URZ, URZ, URZ ;  /* 0x0000003f3f3ff290 */ /* 0x000fe4000fffe03f */
[----:B------:R-:W-:Y:S01]  /*28ed0*/  MOV R72, R67 ;  /* 0x0000004300487202 */ /* 0x000fe20000000f00 */
[----:B------:R-:W-:Y:S02]  /*28ee0*/  IMAD.MOV.U32 R161, RZ, RZ, R66 ;  /* 0x000000ffffa17224 */ /* 0x000fe400078e0042 */
[----:B------:R-:W-:Y:S01]  /*28ef0*/  IMAD.MOV.U32 R242, RZ, RZ, R64 ;  /* 0x000000fffff27224 */ /* 0x000fe200078e0040 */
[C---:B------:R-:W-:Y:S08]  /*28f00*/  HMMA.1688.F32.TF32 R60, R76.reuse, R32, R60 ;  /* 0x000000204c3c723c */ /* 0x040ff0000008103c */
[----:B------:R-:W-:Y:S01]  /*28f10*/  HMMA.1688.F32.TF32 R76, R76, R28, R108 ;  /* 0x0000001c4c4c723c */ /* 0x000fe2000008106c */
[----:B------:R-:W-:-:S02]  /*28f20*/  IMAD.MOV.U32 R241, RZ, RZ, R65 ;  /* 0x000000fffff17224 */ /* 0x000fc400078e0041 */
[----:B------:R-:W4:Y:S04]  /*28f30*/  LDL.LU.64 R64, [R1+0x840] ;  /* 0x0008400001407983 */ /* 0x000f280000300a00 */
[----:B------:R-:W4:Y:S04]  /*28f40*/  LDL.LU.64 R66, [R1+0x848] ;  /* 0x0008480001427983 */ /* 0x000f280000300a00 */
[----:B------:R-:W-:Y:S04]  /*28f50*/  STL [R1+0x3044], R72 ;  /* 0x0030444801007387 */ /* 0x000fe80000100800 */
[----:B------:R-:W-:Y:S01]  /*28f60*/  STL [R1+0x3040], R161 ;  /* 0x003040a101007387 */ /* 0x000fe20000100800 */
[----:B-1----:R-:W-:-:S03]  /*28f70*/  IMAD.MOV.U32 R160, RZ, RZ, R61 ;  /* 0x000000ffffa07224 */ /* 0x002fc600078e003d */
[----:B------:R-:W-:Y:S01]  /*28f80*/  STL [R1+0x303c], R241 ;  /* 0x00303cf101007387 */ /* 0x000fe20000100800 */
[----:B------:R-:W-:-:S03]  /*28f90*/  IMAD.MOV.U32 R73, RZ, RZ, R62 ;  /* 0x000000ffff497224 */ /* 0x000fc600078e003e */
[----:B------:R-:W-:Y:S01]  /*28fa0*/  STL [R1+0x3038], R242 ;  /* 0x003038f201007387 */ /* 0x000fe20000100800 */
[----:B------:R-:W-:-:S03]  /*28fb0*/  IMAD.MOV.U32 R243, RZ, RZ, R63 ;  /* 0x000000fffff37224 */ /* 0x000fc600078e003f */
[----:B------:R1:W-:Y:S01]  /*28fc0*/  STL [R1+0x9e0], R60 ;  /* 0x0009e03c01007387 */ /* 0x0003e20000100800 */
[----:B------:R-:W-:Y:S01]  /*28fd0*/  MOV R9, R76 ;  /* 0x0000004c00097202 */ /* 0x000fe20000000f00 */
[----:B------:R-:W-:Y:S02]  /*28fe0*/  IMAD.MOV.U32 R0, RZ, RZ, R77 ;  /* 0x000000ffff007224 */ /* 0x000fe400078e004d */
[----:B------:R-:W-:Y:S02]  /*28ff0*/  IMAD.MOV.U32 R2, RZ, RZ, R78 ;  /* 0x000000ffff027224 */ /* 0x000fe400078e004e */
[----:B------:R-:W-:Y:S01]  /*29000*/  IMAD.MOV.U32 R8, RZ, RZ, R79 ;  /* 0x000000ffff087224 */ /* 0x000fe200078e004f */
[----:B-1----:R-:W3:Y:S04]  /*29010*/  LDL.LU.64 R60, [R1+0x810] ;  /* 0x00081000013c7983 */ /* 0x002ee80000300a00 */
[----:B------:R-:W3:Y:S04]  /*29020*/  LDL.LU.64 R62, [R1+0x818] ;  /* 0x00081800013e7983 */ /* 0x000ee80000300a00 */
[----:B------:R-:W-:Y:S04]  /*29030*/  STL [R1+0x3050], R243 ;  /* 0x003050f301007387 */ /* 0x000fe80000100800 */
[----:B------:R-:W-:Y:S04]  /*29040*/  STL [R1+0x304c], R73 ;  /* 0x00304c4901007387 */ /* 0x000fe80000100800 */
[----:B------:R-:W-:Y:S04]  /*29050*/  STL [R1+0x3048], R160 ;  /* 0x003048a001007387 */ /* 0x000fe80000100800 */
[----:B------:R-:W-:Y:S01]  /*29060*/  STL [R1+0x3060], R8 ;  /* 0x0030600801007387 */ /* 0x000fe20000100800 */
[----:B------:R-:W-:-:S03]  /*29070*/  MOV R108, R46 ;  /* 0x0000002e006c7202 */ /* 0x000fc60000000f00 */
[----:B------:R-:W-:Y:S04]  /*29080*/  STL [R1+0x305c], R2 ;  /* 0x00305c0201007387 */ /* 0x000fe80000100800 */
[----:B------:R-:W-:Y:S04]  /*29090*/  STL [R1+0x3058], R0 ;  /* 0x0030580001007387 */ /* 0x000fe80000100800 */
[----:B------:R-:W-:Y:S01]  /*290a0*/  STL [R1+0x3054], R9 ;  /* 0x0030540901007387 */ /* 0x000fe20000100800 */
[----:B--2---:R-:W-:Y:S11]  /*290b0*/  HMMA.1688.F32.TF32 R76, R164, R80, R100 ;  /* 0x00000050a44c723c */ /* 0x004ff60000081064 */
[----:B------:R-:W-:Y:S11]  /*290c0*/  @!UPT UIADD3 URZ, URZ, URZ, URZ ;  /* 0x0000003f3f3ff290 */ /* 0x000ff6000fffe03f */
[----:B------:R-:W-:Y:S02]  /*290d0*/  @!UPT UIADD3 URZ, URZ, URZ, URZ ;  /* 0x0000003f3f3ff290 */ /* 0x000fe4000fffe03f */
[----:B------:R-:W-:-:S05]  /*290e0*/  MOV R45, R76 ;  /* 0x0000004c002d7202 */ /* 0x000fca0000000f00 */
[----:B------:R1:W-:Y:S04]  /*290f0*/  STL [R1+0x3064], R45 ;  /* 0x0030642d01007387 */ /* 0x0003e80000100800 */
[----:B------:R-:W2:Y:S01]  /*29100*/  LDL.LU R46, [R1+0x31c4] ;  /* 0x0031c400012e7983 */ /* 0x000ea20000300800 */
[----:B------:R-:W-:Y:S02]  /*29110*/  IMAD.MOV.U32 R109, RZ, RZ, R252 ;  /* 0x000000ffff6d7224 */ /* 0x000fe400078e00fc */
[----:B------:R-:W-:Y:S01]  /*29120*/  IMAD.MOV.U32 R110, RZ, RZ, R75 ;  /* 0x000000ffff6e7224 */ /* 0x000fe200078e004b */
[----:B------:R-:W4:Y:S01]  /*29130*/  LDL.LU R252, [R1+0x31c0] ;  /* 0x0031c00001fc7983 */ /* 0x000f220000300800 */
[----:B------:R-:W-:-:S03]  /*29140*/  IMAD.MOV.U32 R111, RZ, RZ, R74 ;  /* 0x000000ffff6f7224 */ /* 0x000fc600078e004a */
[----:B------:R-:W4:Y:S04]  /*29150*/  LDL.LU R75, [R1+0x31bc] ;  /* 0x0031bc00014b7983 */ /* 0x000f280000300800 */
[----:B------:R-:W4:Y:S01]  /*29160*/  LDL.LU R74, [R1+0x31b8] ;  /* 0x0031b800014a7983 */ /* 0x000f220000300800 */
[----:B------:R-:W-:Y:S02]  /*29170*/  IMAD.MOV.U32 R44, RZ, RZ, R77 ;  /* 0x000000ffff2c7224 */ /* 0x000fe400078e004d */
[----:B------:R-:W-:Y:S02]  /*29180*/  IMAD.MOV.U32 R17, RZ, RZ, R78 ;  /* 0x000000ffff117224 */ /* 0x000fe400078e004e */
[----:B------:R-:W-:Y:S01]  /*29190*/  IMAD.MOV.U32 R16, RZ, RZ, R79 ;  /* 0x000000ffff107224 */ /* 0x000fe200078e004f */
[----:B---3--:R-:W-:Y:S11]  /*291a0*/  HMMA.1688.F32.TF32 R60, R164, R32, R60 ;  /* 0x00000020a43c723c */ /* 0x008ff6000008103c */
[----:B------:R-:W-:Y:S11]  /*291b0*/  @!UPT UIADD3 URZ, URZ, URZ, URZ ;  /* 0x0000003f3f3ff290 */ /* 0x000ff6000fffe03f */
[----:B------:R-:W-:Y:S02]  /*291c0*/  @!UPT UIADD3 URZ, URZ, URZ, URZ ;  /* 0x0000003f3f3ff290 */ /* 0x000fe4000fffe03f */
[----:B-1----:R-:W-:Y:S01]  /*291d0*/  MOV R45, R60 ;  /* 0x0000003c002d7202 */ /* 0x002fe20000000f00 */
[----:B------:R-:W-:Y:S01]  /*291e0*/  IMAD.MOV.U32 R8, RZ, RZ, R61 ;  /* 0x000000ffff087224 */ /* 0x000fe200078e003d */
[----:B------:R-:W-:Y:S01]  /*291f0*/  MOV R60, R163 ;  /* 0x000000a3003c7202 */ /* 0x000fe20000000f00 */
[----:B------:R-:W-:Y:S01]  /*29200*/  IMAD.MOV.U32 R61, RZ, RZ, R14 ;  /* 0x000000ffff3d7224 */ /* 0x000fe200078e000e */
[----:B------:R-:W3:Y:S04]  /*29210*/  LDL.LU R163, [R1+0x31b4] ;  /* 0x0031b40001a37983 */ /* 0x000ee80000300800 */
[----:B------:R-:W3:Y:S04]  /*29220*/  LDL.LU R14, [R1+0x31b0] ;  /* 0x0031b000010e7983 */ /* 0x000ee80000300800 */
[----:B------:R-:W3:Y:S04]  /*29230*/  LDL.LU R15, [R1+0x31ac] ;  /* 0x0031ac00010f7983 */ /* 0x000ee80000300800 */
[----:B------:R-:W3:Y:S04]  /*29240*/  LDL.LU R18, [R1+0x31a8] ;  /* 0x0031a80001127983 */ /* 0x000ee80000300800 */
[----:B------:R-:W3:Y:S04]  /*29250*/  LDL.LU R19, [R1+0x31a4] ;  /* 0x0031a40001137983 */ /* 0x000ee80000300800 */
[----:B------:R-:W3:Y:S04]  /*29260*/  LDL.LU R47, [R1+0x31a0] ;  /* 0x0031a000012f7983 */ /* 0x000ee80000300800 */
[----:B------:R-:W3:Y:S04]  /*29270*/  LDL.LU.64 R76, [R1+0x7b0] ;  /* 0x0007b000014c7983 */ /* 0x000ee80000300a00 */
[----:B------:R-:W3:Y:S01]  /*29280*/  LDL.LU.64 R78, [R1+0x7b8] ;  /* 0x0007b800014e7983 */ /* 0x000ee20000300a00 */
[----:B--2---:R-:W-:-:S03]  /*29290*/  MOV R184, R46 ;  /* 0x0000002e00b87202 */ /* 0x004fc60000000f00 */
[----:B------:R-:W2:Y:S04]  /*292a0*/  LDL.LU R46, [R1+0x319c] ;  /* 0x00319c00012e7983 */ /* 0x000ea80000300800 */
[----:B------:R-:W2:Y:S04]  /*292b0*/  LDL.LU R162, [R1+0x3198] ;  /* 0x0031980001a27983 */ /* 0x000ea80000300800 */
[----:B------:R-:W2:Y:S04]  /*292c0*/  LDL.LU R11, [R1+0x3194] ;  /* 0x00319400010b7983 */ /* 0x000ea80000300800 */
[----:B------:R-:W2:Y:S04]  /*292d0*/  LDL.LU R10, [R1+0x3190] ;  /* 0x00319000010a7983 */ /* 0x000ea80000300800 */
[----:B------:R-:W2:Y:S04]  /*292e0*/  LDL.LU R7, [R1+0x318c] ;  /* 0x00318c0001077983 */ /* 0x000ea80000300800 */
[----:B------:R-:W2:Y:S01]  /*292f0*/  LDL.LU R6, [R1+0x3188] ;  /* 0x0031880001067983 */ /* 0x000ea20000300800 */
[----:B------:R-:W-:Y:S01]  /*29300*/  HMMA.1688.F32.TF32 R68, R164, R40, R68 ;  /* 0x00000028a444723c */ /* 0x000fe20000081044 */
[----:B------:R-:W-:-:S02]  /*29310*/  IMAD.MOV.U32 R102, RZ, RZ, R85 ;  /* 0x000000ffff667224 */ /* 0x000fc400078e0055 */
[----:B------:R-:W-:Y:S01]  /*29320*/  IMAD.MOV.U32 R103, RZ, RZ, R84 ;  /* 0x000000ffff677224 */ /* 0x000fe200078e0054 */
[----:B------:R-:W-:Y:S01]  /*29330*/  MOV R100, R87 ;  /* 0x0000005700647202 */ /* 0x000fe20000000f00 */
[----:B------:R-:W-:Y:S11]  /*29340*/  IMAD.MOV.U32 R101, RZ, RZ, R86 ;  /* 0x000000ffff657224 */ /* 0x000ff600078e0056 */
[----:B------:R-:W-:Y:S08]  /*29350*/  @!UPT UIADD3 URZ, URZ, URZ, URZ ;  /* 0x0000003f3f3ff290 */ /* 0x000ff0000fffe03f */
[----:B------:R-:W-:Y:S01]  /*29360*/  MOV R72, R68 ;  /* 0x0000004400487202 */ /* 0x000fe20000000f00 */
[----:B------:R-:W-:Y:S01]  /*29370*/  IMAD.MOV.U32 R161, RZ, RZ, R69 ;  /* 0x000000ffffa17224 */ /* 0x000fe200078e0045 */
[----:B------:R-:W2:Y:S01]  /*29380*/  LDL.LU R68, [R1+0x940] ;  /* 0x0009400001447983 */ /* 0x000ea20000300800 */
[----:B------:R-:W-:Y:S02]  /*29390*/  IMAD.MOV.U32 R241, RZ, RZ, R70 ;  /* 0x000000fffff17224 */ /* 0x000fe400078e0046 */
[----:B------:R-:W-:Y:S01]  /*293a0*/  IMAD.MOV.U32 R242, RZ, RZ, R71 ;  /* 0x000000fffff27224 */ /* 0x000fe200078e0047 */
[----:B------:R-:W2:Y:S04]  /*293b0*/  LDL.LU R69, [R1+0x944] ;  /* 0x0009440001457983 */ /* 0x000ea80000300800 */
[----:B------:R-:W2:Y:S04]  /*293c0*/  LDL.LU R70, [R1+0x948] ;  /* 0x0009480001467983 */ /* 0x000ea80000300800 */
[----:B------:R-:W2:Y:S04]  /*293d0*/  LDL.LU R71, [R1+0x94c] ;  /* 0x00094c0001477983 */ /* 0x000ea80000300800 */
[----:B------:R-:W2:Y:S01]  /*293e0*/  LDL.LU R84, [R1+0x640] ;  /* 0x0006400001547983 */ /* 0x000ea20000300800 */
[----:B----4-:R-:W-:Y:S01]  /*293f0*/  HMMA.1688.F32.TF32 R64, R164, R36, R64 ;  /* 0x00000024a440723c */ /* 0x010fe20000081040 */
[----:B---3--:R-:W-:-:S07]  /*29400*/  IMAD.MOV.U32 R91, RZ, RZ, R47 ;  /* 0x000000ffff5b7224 */ /* 0x008fce00078e002f */
[----:B------:R-:W-:Y:S07]  /*29410*/  HMMA.1688.F32.TF32 R76, R164, R28, R76 ;  /* 0x0000001ca44c723c */ /* 0x000fee000008104c */
[----:B------:R-:W-:Y:S01]  /*29420*/  IMAD.MOV.U32 R164, RZ, RZ, R163 ;  /* 0x000000ffffa47224 */ /* 0x000fe200078e00a3 */
[----:B------:R-:W-:Y:S01]  /*29430*/  MOV R165, R74 ;  /* 0x0000004a00a57202 */ /* 0x000fe20000000f00 */
[----:B------:R-:W-:Y:S02]  /*29440*/  IMAD.MOV.U32 R166, RZ, RZ, R75 ;  /* 0x000000ffffa67224 */ /* 0x000fe400078e004b */
[----:B--2---:R-:W-:-:S02]  /*29450*/  IMAD.MOV.U32 R90, RZ, RZ, R46 ;  /* 0x000000ffff5a7224 */ /* 0x004fc400078e002e */
[----:B------:R-:W-:Y:S02]  /*29460*/  IMAD.MOV.U32 R87, RZ, RZ, R10 ;  /* 0x000000ffff577224 */ /* 0x000fe400078e000a */
[----:B------:R-:W-:Y:S01]  /*29470*/  IMAD.MOV.U32 R86, RZ, RZ, R7 ;  /* 0x000000ffff567224 */ /* 0x000fe200078e0007 */
[----:B------:R-:W-:Y:S02]  /*29480*/  MOV R85, R6 ;  /* 0x0000000600557202 */ /* 0x000fe40000000f00 */
[----:B------:R-:W2:Y:S04]  /*29490*/  LDL.LU R6, [R1+0x3184] ;  /* 0x0031840001067983 */ /* 0x000ea80000300800 */
[----:B------:R-:W2:Y:S04]  /*294a0*/  LDL.LU R7, [R1+0x3180] ;  /* 0x0031800001077983 */ /* 0x000ea80000300800 */
[----:B------:R-:W3:Y:S04]  /*294b0*/  LDL.LU R10, [R1+0x317c] ;  /* 0x00317c00010a7983 */ /* 0x000ee80000300800 */
[----:B------:R-:W4:Y:S04]  /*294c0*/  LDL.LU R248, [R1+0x710] ;  /* 0x0007100001f87983 */ /* 0x000f280000300800 */
[----:B------:R-:W4:Y:S04]  /*294d0*/  LDL.LU R249, [R1+0x714] ;  /* 0x0007140001f97983 */ /* 0x000f280000300800 */
[----:B------:R-:W4:Y:S04]  /*294e0*/  LDL.LU R250, [R1+0x718] ;  /* 0x0007180001fa7983 */ /* 0x000f280000300800 */
[----:B------:R-:W4:Y:S01]  /*294f0*/  LDL.LU R251, [R1+0x71c] ;  /* 0x00071c0001fb7983 */ /* 0x000f220000300800 */
[----:B------:R-:W-:-:S03]  /*29500*/  IMAD.MOV.U32 R88, RZ, RZ, R11 ;  /* 0x000000ffff587224 */ /* 0x000fc600078e000b */
[----:B------:R-:W3:Y:S01]  /*29510*/  LDL.LU R244, [R1+0x800] ;  /* 0x0008000001f47983 */ /* 0x000ee20000300800 */
[----:B------:R-:W-:-:S03]  /*29520*/  MOV R89, R162 ;  /* 0x000000a200597202 */ /* 0x000fc60000000f00 */
[----:B------:R-:W3:Y:S04]  /*29530*/  LDL.LU R245, [R1+0x804] ;  /* 0x0008040001f57983 */ /* 0x000ee80000300800 */
[----:B------:R-:W3:Y:S04]  /*29540*/  LDL.LU R246, [R1+0x808] ;  /* 0x0008080001f67983 */ /* 0x000ee80000300800 */
[----:B------:R-:W3:Y:S04]  /*29550*/  LDL.LU R247, [R1+0x80c] ;  /* 0x00080c0001f77983 */ /* 0x000ee80000300800 */
[----:B------:R-:W3:Y:S04]  /*29560*/  LDL.LU R11, [R1+0x3178] ;  /* 0x00317800010b7983 */ /* 0x000ee80000300800 */
[----:B------:R-:W4:Y:S04]  /*29570*/  LDL.LU R162, [R1+0x3174] ;  /* 0x0031740001a27983 */ /* 0x000f280000300800 */
[----:B------:R-:W3:Y:S04]  /*29580*/  LDL.LU R46, [R1+0x3170] ;  /* 0x00317000012e7983 */ /* 0x000ee80000300800 */
[----:B------:R-:W3:Y:S04]  /*29590*/  LDL.LU R47, [R1+0x316c] ;  /* 0x00316c00012f7983 */ /* 0x000ee80000300800 */
[----:B------:R-:W4:Y:S04]  /*295a0*/  LDL.LU R163, [R1+0x3168] ;  /* 0x0031680001a37983 */ /* 0x000f280000300800 */
[----:B------:R-:W4:Y:S04]  /*295b0*/  LDL.LU R74, [R1+0x3164] ;  /* 0x00316400014a7983 */ /* 0x000f280000300800 */
[----:B------:R-:W4:Y:S01]  /*295c0*/  LDL.LU R75, [R1+0x3160] ;  /* 0x00316000014b7983 */ /* 0x000f220000300800 */
[----:B------:R-:W-:-:S02]  /*295d0*/  IMAD.MOV.U32 R0, RZ, RZ, R63 ;  /* 0x000000ffff007224 */ /* 0x000fc400078e003f */
[----:B------:R-:W-:Y:S02]  /*295e0*/  IMAD.MOV.U32 R2, RZ, RZ, R62 ;  /* 0x000000ffff027224 */ /* 0x000fe400078e003e */
[----:B------:R-:W-:Y:S02]  /*295f0*/  IMAD.MOV.U32 R63, RZ, RZ, R20 ;  /* 0x000000ffff3f7224 */ /* 0x000fe400078e0014 */
[----:B------:R-:W-:Y:S02]  /*29600*/  IMAD.MOV.U32 R62, RZ, RZ, R21 ;  /* 0x000000ffff3e7224 */ /* 0x000fe400078e0015 */
[----:B------:R-:W-:Y:S02]  /*29610*/  IMAD.MOV.U32 R119, RZ, RZ, R24 ;  /* 0x000000ffff777224 */ /* 0x000fe400078e0018 */
[----:B------:R-:W-:Y:S02]  /*29620*/  IMAD.MOV.U32 R118, RZ, RZ, R25 ;  /* 0x000000ffff767224 */ /* 0x000fe400078e0019 */
[----:B------:R-:W-:Y:S01]  /*29630*/  IMAD.MOV.U32 R167, RZ, RZ, R252 ;  /* 0x000000ffffa77224 */ /* 0x000fe200078e00fc */
[C---:B--2---:R-:W-:Y:S08]  /*29640*/  HMMA.1688.F32.TF32 R88, R168.reuse, R6, R88 ;  /* 0x00000006a858723c */ /* 0x044ff00000081058 */
[C---:B---3--:R-:W-:Y:S08]  /*29650*/  HMMA.1688.F32.TF32 R68, R168.reuse, R46, R68 ;  /* 0x0000002ea844723c */ /* 0x048ff00000081044 */
[C---:B----4-:R-:W-:Y:S08]  /*29660*/  HMMA.1688.F32.TF32 R248, R168.reuse, R162, R248 ;  /* 0x000000a2a8f8723c */ /* 0x050ff000000810f8 */
[C---:B------:R-:W-:Y:S08]  /*29670*/  HMMA.1688.F32.TF32 R244, R168.reuse, R74, R244 ;  /* 0x0000004aa8f4723c */ /* 0x040ff000000810f4 */
[----:B------:R-:W-:Y:S01]  /*29680*/  HMMA.1688.F32.TF32 R84, R168, R10, R84 ;  /* 0x0000000aa854723c */ /* 0x000fe20000081054 */
[----:B------:R-:W-:Y:S01]  /*29690*/  IMAD.MOV.U32 R20, RZ, RZ, R71 ;  /* 0x000000ffff147224 */ /* 0x000fe200078e0047 */
[----:B------:R-:W-:Y:S01]  /*296a0*/  MOV R24, R69 ;  /* 0x0000004500187202 */ /* 0x000fe20000000f00 */
[----:B------:R-:W-:-:S02]  /*296b0*/  IMAD.MOV.U32 R21, RZ, RZ, R70 ;  /* 0x000000ffff157224 */ /* 0x000fc400078e0046 */
[----:B------:R-:W-:Y:S01]  /*296c0*/  IMAD.MOV.U32 R25, RZ, RZ, R68 ;  /* 0x000000ffff197224 */ /* 0x000fe200078e0044 */
[----:B------:R-:W2:Y:S04]  /*296d0*/  LDL.LU.64 R70, [R1+0x3158] ;  /* 0x0031580001467983 */ /* 0x000ea80000300a00 */
[----:B------:R-:W2:Y:S04]  /*296e0*/  LDL.LU.64 R68, [R1+0x3150] ;  /* 0x0031500001447983 */ /* 0x000ea80000300a00 */
[----:B------:R-:W-:Y:S04]  /*296f0*/  STL [R1+0x2f14], R20 ;  /* 0x002f141401007387 */ /* 0x000fe80000100800 */
[----:B------:R-:W-:Y:S01]  /*29700*/  STL [R1+0x2f10], R21 ;  /* 0x002f101501007387 */ /* 0x000fe20000100800 */
[----:B------:R-:W-:-:S03]  /*29710*/  IMAD.MOV.U32 R252, RZ, RZ, R247 ;  /* 0x000000fffffc7224 */ /* 0x000fc600078e00f7 */
[----:B------:R-:W-:Y:S04]  /*29720*/  STL [R1+0x2f0c], R24 ;  /* 0x002f0c1801007387 */ /* 0x000fe80000100800 */
[----:B------:R-:W-:Y:S04]  /*29730*/  STL [R1+0x2f08], R25 ;  /* 0x002f081901007387 */ /* 0x000fe80000100800 */
[----:B------:R-:W-:Y:S04]  /*29740*/  STL.64 [R1+0xc10], R244 ;  /* 0x000c10f401007387 */ /* 0x000fe80000100a00 */
[----:B------:R1:W-:Y:S04]  /*29750*/  STL [R1+0xc18], R246 ;  /* 0x000c18f601007387 */ /* 0x0003e80000100800 */
[----:B-1----:R-:W3:Y:S04]  /*29760*/  LDL.LU.64 R246, [R1+0x3148] ;  /* 0x0031480001f67983 */ /* 0x002ee80000300a00 */
[----:B------:R-:W3:Y:S04]  /*29770*/  LDL.LU.64 R244, [R1+0x3140] ;  /* 0x0031400001f47983 */ /* 0x000ee80000300a00 */
[----:B------:R-:W-:Y:S04]  /*29780*/  STL.64 [R1+0xcb0], R248 ;  /* 0x000cb0f801007387 */ /* 0x000fe80000100a00 */
[----:B------:R1:W-:Y:S04]  /*29790*/  STL.64 [R1+0xcb8], R250 ;  /* 0x000cb8fa01007387 */ /* 0x0003e80000100a00 */
[----:B-1----:R-:W4:Y:S04]  /*297a0*/  LDL.LU.64 R250, [R1+0x3138] ;  /* 0x0031380001fa7983 */ /* 0x002f280000300a00 */
[----:B------:R-:W4:Y:S04]  /*297b0*/  LDL.LU.64 R248, [R1+0x3130] ;  /* 0x0031300001f87983 */ /* 0x000f280000300a00 */
[----:B------:R-:W-:Y:S04]  /*297c0*/  STL.64 [R1+0xd00], R84 ;  /* 0x000d005401007387 */ /* 0x000fe80000100a00 */
[----:B------:R1:W-:Y:S04]  /*297d0*/  STL.64 [R1+0xd08], R86 ;  /* 0x000d085601007387 */ /* 0x0003e80000100a00 */
[----:B-1----:R-:W2:Y:S04]  /*297e0*/  LDL.LU.64 R86, [R1+0x3128] ;  /* 0x0031280001567983 */ /* 0x002ea80000300a00 */
[----:B------:R-:W-:Y:S04]  /*297f0*/  STL.64 [R1+0xd70], R88 ;  /* 0x000d705801007387 */ /* 0x000fe80000100a00 */
[----:B------:R1:W-:Y:S04]  /*29800*/  STL.64 [R1+0xd78], R90 ;  /* 0x000d785a01007387 */ /* 0x0003e80000100a00 */
[----:B-1----:R-:W2:Y:S01]  /*29810*/  LDL.LU.64 R90, [R1+0x3120] ;  /* 0x00312000015a7983 */ /* 0x002ea20000300a00 */
[C---:B------:R-:W-:Y:S03]  /*29820*/  HMMA.1688.F32.TF32 R164, R168.reuse, R18, R164 ;  /* 0x00000012a8a4723c */ /* 0x040fe600000810a4 */
[----:B------:R-:W4:Y:S05]  /*29830*/  LDL.LU.64 R88, [R1+0x3118] ;  /* 0x0031180001587983 */ /* 0x000f2a0000300a00 */
[C---:B------:R-:W-:Y:S11]  /*29840*/  HMMA.1688.F32.TF32 R184, R168.reuse, R14, R184 ;  /* 0x0000000ea8b8723c */ /* 0x040ff600000810b8 */
[----:B------:R-:W-:Y:S04]  /*29850*/  @!UPT UIADD3 URZ, URZ, URZ, URZ ;  /* 0x0000003f3f3ff290 */ /* 0x000fe8000fffe03f */
[----:B------:R-:W-:Y:S04]  /*29860*/  STL.64 [R1+0xdc0], R164 ;  /* 0x000dc0a401007387 */ /* 0x000fe80000100a00 */
[----:B------:R1:W-:Y:S02]  /*29870*/  STL.64 [R1+0xdc8], R166 ;  /* 0x000dc8a601007387 */ /* 0x0003e40000100a00 */
[C---:B-1----:R-:W-:Y:S08]  /*29880*/  HMMA.1688.F32.TF32 R164, R168.reuse, R26, R124 ;  /* 0x0000001aa8a4723c */ /* 0x042ff0000008107c */
[----:B------:R-:W-:Y:S01]  /*29890*/  HMMA.1688.F32.TF32 R124, R168, R22, R116 ;  /* 0x00000016a87c723c */ /* 0x000fe20000081074 */
[----:B------:R-:W-:Y:S01]  /*298a0*/  MOV R9, R64 ;  /* 0x0000004000097202 */ /* 0x000fe20000000f00 */
[----:B------:R-:W-:Y:S01]  /*298b0*/  IMAD.MOV.U32 R243, RZ, RZ, R65 ;  /* 0x000000fffff37224 */ /* 0x000fe200078e0041 */
[----:B------:R-:W-:Y:S01]  /*298c0*/  STL.64 [R1+0xea0], R184 ;  /* 0x000ea0b801007387 */ /* 0x000fe20000100a00 */
[----:B------:R-:W-:Y:S01]  /*298d0*/  IMAD.MOV.U32 R73, RZ, RZ, R66 ;  /* 0x000000ffff497224 */ /* 0x000fe200078e0042 */
[----:B------:R-:W-:Y:S01]  /*298e0*/  MOV R65, R12 ;  /* 0x0000000c00417202 */ /* 0x000fe20000000f00 */
[----:B------:R-:W-:Y:S01]  /*298f0*/  IMAD.MOV.U32 R160, RZ, RZ, R67 ;  /* 0x000000ffffa07224 */ /* 0x000fe200078e0043 */
[----:B------:R-:W-:Y:S01]  /*29900*/  STL.64 [R1+0xea8], R186 ;  /* 0x000ea8ba01007387 */ /* 0x000fe20000100a00 */
[----:B------:R-:W-:-:S02]  /*29910*/  IMAD.MOV.U32 R64, RZ, RZ, R13 ;  /* 0x000000ffff407224 */ /* 0x000fc400078e000d */
[----:B------:R-:W-:Y:S02]  /*29920*/  IMAD.MOV.U32 R66, RZ, RZ, R5 ;  /* 0x000000ffff427224 */ /* 0x000fe400078e0005 */
[----:B------:R-:W-:-:S03]  /*29930*/  IMAD.MOV.U32 R67, RZ, RZ, R4 ;  /* 0x000000ffff437224 */ /* 0x000fc600078e0004 */
[----:B------:R-:W-:Y:S01]  /*29940*/  STL.64 [R1+0xf50], R164 ;  /* 0x000f50a401007387 */ /* 0x000fe20000100a00 */
[C---:B------:R-:W-:Y:S03]  /*29950*/  HMMA.1688.F32.TF32 R100, R168.reuse, R82, R100 ;  /* 0x00000052a864723c */ /* 0x040fe60000081064 */
[----:B------:R3:W-:Y:S04]  /*29960*/  STL.64 [R1+0xf58], R166 ;  /* 0x000f58a601007387 */ /* 0x0007e80000100a00 */
[----:B------:R-:W-:Y:S01]  /*29970*/  STL.64 [R1+0x1040], R124 ;  /* 0x0010407c01007387 */ /* 0x000fe20000100a00 */
[C---:B------:R-:W-:Y:S03]  /*29980*/  HMMA.1688.F32.TF32 R64, R168.reuse, R42, R64 ;  /* 0x0000002aa840723c */ /* 0x040fe60000081040 */
[----:B------:R-:W-:Y:S05]  /*29990*/  STL.64 [R1+0x1048], R126 ;  /* 0x0010487e01007387 */ /* 0x000fea0000100a00 */
[C---:B---3--:R-:W-:Y:S08]  /*299a0*/  HMMA.1688.F32.TF32 R164, R168.reuse, R30, R244 ;  /* 0x0000001ea8a4723c */ /* 0x048ff000000810f4 */
[C---:B--2---:R-:W-:Y:S08]  /*299b0*/  HMMA.1688.F32.TF32 R116, R168.reuse, R90, R60 ;  /* 0x0000005aa874723c */ /* 0x044ff0000008103c */
[C---:B------:R-:W-:Y:S11]  /*299c0*/  HMMA.1688.F32.TF32 R60, R168.reuse, R86, R108 ;  /* 0x00000056a83c723c */ /* 0x040ff6000008106c */
[----:B------:R-:W-:Y:S04]  /*299d0*/  @!UPT UIADD3 URZ, URZ, URZ, URZ ;  /* 0x0000003f3f3ff290 */ /* 0x000fe8000fffe03f */
[----:B------:R-:W-:Y:S04]  /*299e0*/  STL.64 [R1+0x1170], R116 ;  /* 0x0011707401007387 */ /* 0x000fe80000100a00 */
[----:B------:R-:W-:Y:S04]  /*299f0*/  STL.64 [R1+0x1178], R118 ;  /* 0x0011787601007387 */ /* 0x000fe80000100a00 */
[----:B------:R-:W-:Y:S04]  /*29a00*/  STL.64 [R1+0x12c0], R60 ;  /* 0x0012c03c01007387 */ /* 0x000fe80000100a00 */
[----:B------:R1:W-:Y:S02]  /*29a10*/  STL.64 [R1+0x12c8], R62 ;  /* 0x0012c83e01007387 */ /* 0x0003e40000100a00 */
[C---:B-1----:R-:W-:Y:S02]  /*29a20*/  HMMA.1688.F32.TF32 R60, R168.reuse, R38, R236 ;  /* 0x00000026a83c723c */ /* 0x042fe400000810ec */
[----:B------:R1:W-:Y:S04]  /*29a30*/  STL.64 [R1+0x13f0], R100 ;  /* 0x0013f06401007387 */ /* 0x0003e80000100a00 */
[----:B------:R2:W-:Y:S04]  /*29a40*/  STL.64 [R1+0x13f8], R102 ;  /* 0x0013f86601007387 */ /* 0x0005e80000100a00 */
[----:B-1----:R-:W3:Y:S04]  /*29a50*/  LDL.LU R100, [R1+0x120] ;  /* 0x0001200001647983 */ /* 0x002ee80000300800 */
[----:B------:R-:W-:Y:S04]  /*29a60*/  STL.64 [R1+0x14b0], R64 ;  /* 0x0014b04001007387 */ /* 0x000fe80000100a00 */
[----:B------:R-:W-:Y:S05]  /*29a70*/  STL.64 [R1+0x14b8], R66 ;  /* 0x0014b84201007387 */ /* 0x000fea0000100a00 */
[----:B------:R1:W-:Y:S04]  /*29a80*/  STL.64 [R1+0x14a0], R60 ;  /* 0x0014a03c01007387 */ /* 0x0003e80000100a00 */
[----:B------:R1:W-:Y:S04]  /*29a90*/  STL.64 [R1+0x14a8], R62 ;  /* 0x0014a83e01007387 */ /* 0x0003e80000100a00 */
[----:B------:R-:W3:Y:S04]  /*29aa0*/  LDL.LU R101, [R1+0x124] ;  /* 0x0001240001657983 */ /* 0x000ee80000300800 */
[----:B--2---:R-:W3:Y:S04]  /*29ab0*/  LDL.LU R102, [R1+0x128] ;  /* 0x0001280001667983 */ /* 0x004ee80000300800 */
[----:B------:R-:W3:Y:S04]  /*29ac0*/  LDL.LU R103, [R1+0x12c] ;  /* 0x00012c0001677983 */ /* 0x000ee80000300800 */
[----:B------:R-:W2:Y:S04]  /*29ad0*/  LDL.LU R108, [R1+0x130] ;  /* 0x00013000016c7983 */ /* 0x000ea80000300800 */
[----:B------:R-:W2:Y:S04]  /*29ae0*/  LDL.LU R109, [R1+0x134] ;  /* 0x00013400016d7983 */ /* 0x000ea80000300800 */
[----:B------:R-:W2:Y:S01]  /*29af0*/  LDL.LU R110, [R1+0x138] ;  /* 0x00013800016e7983 */ /* 0x000ea20000300800 */
[----:B----4-:R-:W-:Y:S03]  /*29b00*/  HMMA.1688.F32.TF32 R248, R168, R34, R248 ;  /* 0x00000022a8f8723c */ /* 0x010fe600000810f8 */
[----:B------:R-:W2:Y:S04]  /*29b10*/  LDL.LU R111, [R1+0x13c] ;  /* 0x00013c00016f7983 */ /* 0x000ea80000300800 */
[----:B-1----:R-:W4:Y:S04]  /*29b20*/  LDL.LU R60, [R1+0x140] ;  /* 0x00014000013c7983 */ /* 0x002f280000300800 */
[----:B------:R-:W4:Y:S04]  /*29b30*/  LDL.LU R61, [R1+0x144] ;  /* 0x00014400013d7983 */ /* 0x000f280000300800 */
[----:B------:R-:W4:Y:S04]  /*29b40*/  LDL.LU R62, [R1+0x148] ;  /* 0x00014800013e7983 */ /* 0x000f280000300800 */
[----:B------:R-:W4:Y:S04]  /*29b50*/  LDL.LU R63, [R1+0x14c] ;  /* 0x00014c00013f7983 */ /* 0x000f280000300800 */
[----:B------:R-:W2:Y:S04]  /*29b60*/  LDL.LU R124, [R1+0x480] ;  /* 0x00048000017c7983 */ /* 0x000ea80000300800 */
[----:B------:R-:W2:Y:S04]  /*29b70*/  LDL.LU R125, [R1+0x484] ;  /* 0x00048400017d7983 */ /* 0x000ea80000300800 */
[----:B------:R-:W2:Y:S04]  /*29b80*/  LDL.LU R126, [R1+0x488] ;  /* 0x00048800017e7983 */ /* 0x000ea80000300800 */
[----:B------:R-:W2:Y:S04]  /*29b90*/  LDL.LU R127, [R1+0x48c] ;  /* 0x00048c00017f7983 */ /* 0x000ea80000300800 */
[----:B------:R-:W2:Y:S04]  /*29ba0*/  LDL.LU R236, [R1+0x7f0] ;  /* 0x0007f00001ec7983 */ /* 0x000ea80000300800 */
[----:B------:R-:W2:Y:S04]  /*29bb0*/  LDL.LU R237, [R1+0x7f4] ;  /* 0x0007f40001ed7983 */ /* 0x000ea80000300800 */
[----:B------:R-:W2:Y:S04]  /*29bc0*/  LDL.LU R238, [R1+0x7f8] ;  /* 0x0007f80001ee7983 */ /* 0x000ea80000300800 */
[----:B------:R-:W2:Y:S04]  /*29bd0*/  LDL.LU R239, [R1+0x7fc] ;  /* 0x0007fc0001ef7983 */ /* 0x000ea80000300800 */
[----:B------:R-:W3:Y:S04]  /*29be0*/  LDL.LU R184, [R1+0x550] ;  /* 0x0005500001b87983 */ /* 0x000ee80000300800 */
        /* <DEDUP_REMOVED lines=12> */
[----:B------:R1:W-:Y:S04]  /*29cb0*/  STL.64 [R1+0x1490], R248 ;  /* 0x001490f801007387 */ /* 0x0003e80000100a00 */
[----:B------:R1:W-:Y:S04]  /*29cc0*/  STL.64 [R1+0x1498], R250 ;  /* 0x001498fa01007387 */ /* 0x0003e80000100a00 */
[----:B------:R-:W-:Y:S04]  /*29cd0*/  STL.64 [R1+0x1480], R164 ;  /* 0x001480a401007387 */ /* 0x000fe80000100a00 */
[----:B------:R-:W-:Y:S04]  /*29ce0*/  STL.64 [R1+0x1488], R166 ;  /* 0x001488a601007387 */ /* 0x000fe80000100a00 */
[----:B------:R-:W3:Y:S04]  /*29cf0*/  LDL.LU R169, [R1+0x934] ;  /* 0x0009340001a97983 */ /* 0x000ee80000300800 */
[----:B------:R-:W3:Y:S04]  /*29d00*/  LDL.LU R170, [R1+0x938] ;  /* 0x0009380001aa7983 */ /* 0x000ee80000300800 */
[----:B------:R-:W3:Y:S01]  /*29d10*/  LDL.LU R171, [R1+0x93c] ;  /* 0x00093c0001ab7983 */ /* 0x000ee20000300800 */
[----:B------:R-:W-:Y:S01]  /*29d20*/  IMAD.MOV.U32 R13, RZ, RZ, R76 ;  /* 0x000000ffff0d7224 */ /* 0x000fe200078e004c */
[----:B------:R-:W-:Y:S01]  /*29d30*/  MOV R12, R77 ;  /* 0x0000004d000c7202 */ /* 0x000fe20000000f00 */
[----:B------:R-:W-:Y:S01]  /*29d40*/  IMAD.MOV.U32 R5, RZ, RZ, R78 ;  /* 0x000000ffff057224 */ /* 0x000fe200078e004e */
[----:B------:R-:W-:Y:S01]  /*29d50*/  LDS R76, [R3+0x4080] ;  /* 0x00408000034c7984 */ /* 0x000fe20000000800 */
[----:B------:R-:W-:-:S03]  /*29d60*/  IMAD.MOV.U32 R4, RZ, RZ, R79 ;  /* 0x000000ffff047224 */ /* 0x000fc600078e004f */
[----:B------:R-:W-:Y:S04]  /*29d70*/  LDS R78, [R3+0x6080] ;  /* 0x00608000034e7984 */ /* 0x000fe80000000800 */
[----:B------:R-:W-:Y:S04]  /*29d80*/  LDS R77, [R240+0x4080] ;  /* 0x00408000f04d7984 */ /* 0x000fe80000000800 */
[----:B------:R-:W2:Y:S04]  /*29d90*/  LDS R79, [R240+0x6080] ;  /* 0x00608000f04f7984 */ /* 0x000ea80000000800 */
[----:B------:R-:W4:Y:S04]  /*29da0*/  LDL.LU R244, [R1+0x630] ;  /* 0x0006300001f47983 */ /* 0x000f280000300800 */
[----:B------:R-:W4:Y:S04]  /*29db0*/  LDL.LU R245, [R1+0x634] ;  /* 0x0006340001f57983 */ /* 0x000f280000300800 */
[----:B------:R-:W4:Y:S04]  /*29dc0*/  LDL.LU R246, [R1+0x638] ;  /* 0x0006380001f67983 */ /* 0x000f280000300800 */
[----:B------:R-:W4:Y:S04]  /*29dd0*/  LDL.LU R247, [R1+0x63c] ;  /* 0x00063c0001f77983 */ /* 0x000f280000300800 */
[----:B-1----:R-:W4:Y:S04]  /*29de0*/  LDL.LU R248, [R1+0x920] ;  /* 0x0009200001f87983 */ /* 0x002f280000300800 */
[----:B------:R-:W4:Y:S04]  /*29df0*/  LDL.LU R249, [R1+0x924] ;  /* 0x0009240001f97983 */ /* 0x000f280000300800 */
[----:B------:R-:W4:Y:S04]  /*29e00*/  LDL.LU R250, [R1+0x928] ;  /* 0x0009280001fa7983 */ /* 0x000f280000300800 */
[----:B------:R-:W4:Y:S04]  /*29e10*/  LDL.LU R251, [R1+0x92c] ;  /* 0x00092c0001fb7983 */ /* 0x000f280000300800 */
[----:B------:R-:W-:Y:S04]  /*29e20*/  LDS R164, [R3+0x4100] ;  /* 0x0041000003a47984 */ /* 0x000fe80000000800 */
[----:B------:R-:W-:Y:S04]  /*29e30*/  LDS R166, [R3+0x6100] ;  /* 0x0061000003a67984 */ /* 0x000fe80000000800 */
[----:B------:R-:W-:Y:S04]  /*29e40*/  LDS R165, [R240+0x4100] ;  /* 0x00410000f0a57984 */ /* 0x000fe80000000800 */
[----:B------:R-:W1:Y:S01]  /*29e50*/  LDS R167, [R240+0x6100] ;  /* 0x00610000f0a77984 */ /* 0x000e620000000800 */
[C---:B--2---:R-:W-:Y:S08]  /*29e60*/  HMMA.1688.F32.TF32 R236, R76.reuse, R74, R236 ;  /* 0x0000004a4cec723c */ /* 0x044ff000000810ec */
[----:B---3--:R-:W-:Y:S11]  /*29e70*/  HMMA.1688.F32.TF32 R168, R76, R46, R168 ;  /* 0x0000002e4ca8723c */ /* 0x008ff600000810a8 */
[----:B------:R-:W-:Y:S11]  /*29e80*/  @!UPT UIADD3 URZ, URZ, URZ, URZ ;  /* 0x0000003f3f3ff290 */ /* 0x000ff6000fffe03f */
[----:B------:R-:W-:Y:S02]  /*29e90*/  @!UPT UIADD3 URZ, URZ, URZ, URZ ;  /* 0x0000003f3f3ff290 */ /* 0x000fe4000fffe03f */
[----:B------:R-:W-:Y:S01]  /*29ea0*/  IMAD.MOV.U32 R29, RZ, RZ, R170 ;  /* 0x000000ffff1d7224 */ /* 0x000fe200078e00aa */
[----:B------:R-:W-:Y:S01]  /*29eb0*/  MOV R33, R168 ;  /* 0x000000a800217202 */ /* 0x000fe20000000f00 */
[----:B------:R-:W-:Y:S01]  /*29ec0*/  IMAD.MOV.U32 R28, RZ, RZ, R171 ;  /* 0x000000ffff1c7224 */ /* 0x000fe200078e00ab */
[----:B------:R-:W-:Y:S01]  /*29ed0*/  MOV R171, R236 ;  /* 0x000000ec00ab7202 */ /* 0x000fe20000000f00 */
[----:B------:R-:W-:Y:S02]  /*29ee0*/  IMAD.MOV.U32 R32, RZ, RZ, R169 ;  /* 0x000000ffff207224 */ /* 0x000fe400078e00a9 */
[----:B------:R-:W-:Y:S02]  /*29ef0*/  IMAD.MOV.U32 R170, RZ, RZ, R237 ;  /* 0x000000ffffaa7224 */ /* 0x000fe400078e00ed */
[----:B------:R-:W-:Y:S02]  /*29f00*/  IMAD.MOV.U32 R169, RZ, RZ, R238 ;  /* 0x000000ffffa97224 */ /* 0x000fe400078e00ee */
[----:B------:R-:W-:-:S02]  /*29f10*/  IMAD.MOV.U32 R168, RZ, RZ, R239 ;  /* 0x000000ffffa87224 */ /* 0x000fc400078e00ef */
[----:B------:R-:W2:Y:S04]  /*29f20*/  LDL.LU.64 R238, [R1+0x3110] ;  /* 0x0031100001ee7983 */ /* 0x000ea80000300a00 */
[----:B------:R-:W2:Y:S04]  /*29f30*/  LDL.LU.64 R236, [R1+0x3108] ;  /* 0x0031080001ec7983 */ /* 0x000ea80000300a00 */
[----:B------:R-:W-:Y:S04]  /*29f40*/  STL.64 [R1+0x2f20], R170 ;  /* 0x002f20aa01007387 */ /* 0x000fe80000100a00 */
[----:B------:R3:W-:Y:S04]  /*29f50*/  STL.64 [R1+0x2f18], R168 ;  /* 0x002f18a801007387 */ /* 0x0007e80000100a00 */
[----:B---3--:R-:W3:Y:S04]  /*29f60*/  LDL.LU R168, [R1+0x700] ;  /* 0x0007000001a87983 */ /* 0x008ee80000300800 */
[----:B------:R-:W3:Y:S04]  /*29f70*/  LDL.LU R169, [R1+0x704] ;  /* 0x0007040001a97983 */ /* 0x000ee80000300800 */
[----:B------:R-:W3:Y:S04]  /*29f80*/  LDL.LU R170, [R1+0x708] ;  /* 0x0007080001aa7983 */ /* 0x000ee80000300800 */
[----:B------:R-:W3:Y:S01]  /*29f90*/  LDL.LU R171, [R1+0x70c] ;  /* 0x00070c0001ab7983 */ /* 0x000ee20000300800 */
[C---:B----4-:R-:W-:Y:S08]  /*29fa0*/  HMMA.1688.F32.TF32 R244, R76.reuse, R10, R244 ;  /* 0x0000000a4cf4723c */ /* 0x050ff000000810f4 */
[C---:B------:R-:W-:Y:S08]  /*29fb0*/  HMMA.1688.F32.TF32 R184, R76.reuse, R6, R184 ;  /* 0x000000064cb8723c */ /* 0x040ff000000810b8 */
[C---:B------:R-:W-:Y:S08]  /*29fc0*/  HMMA.1688.F32.TF32 R108, R76.reuse, R22, R108 ;  /* 0x000000164c6c723c */ /* 0x040ff0000008106c */
[C---:B---3--:R-:W-:Y:S11]  /*29fd0*/  HMMA.1688.F32.TF32 R168, R76.reuse, R162, R168 ;  /* 0x000000a24ca8723c */ /* 0x048ff600000810a8 */
[----:B------:R-:W-:Y:S11]  /*29fe0*/  @!UPT UIADD3 URZ, URZ, URZ, URZ ;  /* 0x0000003f3f3ff290 */ /* 0x000ff6000fffe03f */
[----:B------:R-:W-:Y:S01]  /*29ff0*/  @!UPT UIADD3 URZ, URZ, URZ, URZ ;  /* 0x0000003f3f3ff290 */ /* 0x000fe2000fffe03f */
[----:B------:R-:W-:Y:S04]  /*2a000*/  STL.64 [R1+0xb80], R168 ;  /* 0x000b80a801007387 */ /* 0x000fe80000100a00 */
[----:B------:R3:W-:Y:S02]  /*2a010*/  STL.64 [R1+0xb88], R170 ;  /* 0x000b88aa01007387 */ /* 0x0007e40000100a00 */
[C---:B---3--:R-:W-:Y:S08]  /*2a020*/  HMMA.1688.F32.TF32 R168, R76.reuse, R18, R124 ;  /* 0x000000124ca8723c */ /* 0x048ff0000008107c */
[C---:B------:R-:W-:Y:S08]  /*2a030*/  HMMA.1688.F32.TF32 R124, R76.reuse, R14, R116 ;  /* 0x0000000e4c7c723c */ /* 0x040ff00000081074 */
[C---:B------:R-:W-:Y:S08]  /*2a040*/  HMMA.1688.F32.TF32 R116, R76.reuse, R26, R60 ;  /* 0x0000001a4c74723c */ /* 0x040ff0000008103c */
[C---:B------:R-:W-:Y:S01]  /*2a050*/  HMMA.1688.F32.TF32 R60, R76.reuse, R90, R100 ;  /* 0x0000005a4c3c723c */ /* 0x040fe20000081064 */
[----:B------:R-:W-:Y:S04]  /*2a060*/  STL.64 [R1+0xbe0], R244 ;  /* 0x000be0f401007387 */ /* 0x000fe80000100a00 */
[----:B------:R-:W-:Y:S04]  /*2a070*/  STL.64 [R1+0xbe8], R246 ;  /* 0x000be8f601007387 */ /* 0x000fe80000100a00 */
[----:B------:R-:W-:Y:S04]  /*2a080*/  STL.64 [R1+0xca0], R184 ;  /* 0x000ca0b801007387 */ /* 0x000fe80000100a00 */
[----:B------:R-:W-:Y:S04]  /*2a090*/  STL.64 [R1+0xca8], R186 ;  /* 0x000ca8ba01007387 */ /* 0x000fe80000100a00 */
[----:B------:R-:W-:Y:S04]  /*2a0a0*/  STL.64 [R1+0xcf0], R168 ;  /* 0x000cf0a801007387 */ /* 0x000fe80000100a00 */
[----:B------:R-:W-:Y:S04]  /*2a0b0*/  STL.64 [R1+0xcf8], R170 ;  /* 0x000cf8aa01007387 */ /* 0x000fe80000100a00 */
[----:B------:R-:W-:Y:S01]  /*2a0c0*/  STL.64 [R1+0xd90], R124 ;  /* 0x000d907c01007387 */ /* 0x000fe20000100a00 */
[C---:B------:R-:W-:Y:S03]  /*2a0d0*/  HMMA.1688.F32.TF32 R100, R76.reuse, R86, R64 ;  /* 0x000000564c64723c */ /* 0x040fe60000081040 */
[----:B------:R-:W-:Y:S04]  /*2a0e0*/  STL.64 [R1+0xd98], R126 ;  /* 0x000d987e01007387 */ /* 0x000fe80000100a00 */
[----:B------:R-:W-:Y:S01]  /*2a0f0*/  STL.64 [R1+0xe10], R116 ;  /* 0x000e107401007387 */ /* 0x000fe20000100a00 */
[C---:B--2---:R-:W-:Y:S03]  /*2a100*/  HMMA.1688.F32.TF32 R64, R76.reuse, R82, R236 ;  /* 0x000000524c40723c */ /* 0x044fe600000810ec */
[----:B------:R-:W-:Y:S04]  /*2a110*/  STL.64 [R1+0xe18], R118 ;  /* 0x000e187601007387 */ /* 0x000fe80000100a00 */
[----:B------:R-:W-:Y:S04]  /*2a120*/  STL.64 [R1+0xf40], R108 ;  /* 0x000f406c01007387 */ /* 0x000fe80000100a00 */
[----:B------:R-:W-:Y:S04]  /*2a130*/  STL.64 [R1+0xf48], R110 ;  /* 0x000f486e01007387 */ /* 0x000fe80000100a00 */
[----:B------:R-:W-:Y:S04]  /*2a140*/  STL.64 [R1+0xfe0], R60 ;  /* 0x000fe03c01007387 */ /* 0x000fe80000100a00 */
[----:B------:R2:W-:Y:S02]  /*2a150*/  STL.64 [R1+0xfe8], R62 ;  /* 0x000fe83e01007387 */ /* 0x0005e40000100a00 */
[C---:B--2---:R-:W-:Y:S02]  /*2a160*/  HMMA.1688.F32.TF32 R60, R76.reuse, R42, R68 ;  /* 0x0000002a4c3c723c */ /* 0x044fe40000081044 */
[----:B------:R-:W-:Y:S04]  /*2a170*/  STL.64 [R1+0x1190], R100 ;  /* 0x0011906401007387 */ /* 0x000fe80000100a00 */
[----:B------:R-:W-:Y:S02]  /*2a180*/  STL.64 [R1+0x1198], R102 ;  /* 0x0011986601007387 */ /* 0x000fe40000100a00 */
[C---:B------:R-:W-:Y:S02]  /*2a190*/  HMMA.1688.F32.TF32 R68, R76.reuse, R38, R92 ;  /* 0x000000264c44723c */ /* 0x040fe4000008105c */
[----:B------:R-:W-:Y:S04]  /*2a1a0*/  STL.64 [R1+0x12b0], R64 ;  /* 0x0012b04001007387 */ /* 0x000fe80000100a00 */
[----:B------:R2:W-:Y:S09]  /*2a1b0*/  STL.64 [R1+0x12b8], R66 ;  /* 0x0012b84201007387 */ /* 0x0005f20000100a00 */
[----:B------:R-:W-:Y:S01]  /*2a1c0*/  STL.64 [R1+0x1430], R60 ;  /* 0x0014303c01007387 */ /* 0x000fe20000100a00 */
[C---:B--2---:R-:W-:Y:S03]  /*2a1d0*/  HMMA.1688.F32.TF32 R64, R76.reuse, R34, R96 ;  /* 0x000000224c40723c */ /* 0x044fe60000081060 */
[----:B------:R2:W-:Y:S05]  /*2a1e0*/  STL.64 [R1+0x1438], R62 ;  /* 0x0014383e01007387 */ /* 0x0005ea0000100a00 */
[----:B--2---:R-:W-:Y:S01]  /*2a1f0*/  HMMA.1688.F32.TF32 R60, R76, R30, R104 ;  /* 0x0000001e4c3c723c */ /* 0x004fe20000081068 */
[----:B------:R-:W-:Y:S04]  /*2a200*/  STL.64 [R1+0x1420], R68 ;  /* 0x0014204401007387 */ /* 0x000fe80000100a00 */
[----:B------:R-:W-:Y:S10]  /*2a210*/  STL.64 [R1+0x1428], R70 ;  /* 0x0014284601007387 */ /* 0x000ff40000100a00 */
[----:B------:R2:W-:Y:S04]  /*2a220*/  STL.64 [R1+0x1410], R64 ;  /* 0x0014104001007387 */ /* 0x0005e80000100a00 */
[----:B------:R3:W-:Y:S04]  /*2a230*/  STL.64 [R1+0x1418], R66 ;  /* 0x0014184201007387 */ /* 0x0007e80000100a00 */
[----:B------:R-:W-:Y:S04]  /*2a240*/  LDS R68, [R3+0x4180] ;  /* 0x0041800003447984 */ /* 0x000fe80000000800 */
[----:B------:R-:W-:Y:S04]  /*2a250*/  LDS R70, [R3+0x6180] ;  /* 0x0061800003467984 */ /* 0x000fe80000000800 */
[----:B------:R-:W-:Y:S04]  /*2a260*/  STL.64 [R1+0x1400], R60 ;  /* 0x0014003c01007387 */ /* 0x000fe80000100a00 */
[----:B------:R1:W-:Y:S04]  /*2a270*/  STL.64 [R1+0x1408], R62 ;  /* 0x0014083e01007387 */ /* 0x0003e80000100a00 */
[----:B------:R-:W4:Y:S04]  /*2a280*/  LDL.LU R244, [R1+0x1b0] ;  /* 0x0001b00001f47983 */ /* 0x000f280000300800 */
        /* <DEDUP_REMOVED lines=31> */
[----:B--2---:R-:W2:Y:S04]  /*2a480*/  LDL.LU R64, [R1+0x620] ;  /* 0x0006200001407983 */ /* 0x004ea80000300800 */
[----:B------:R-:W2:Y:S04]  /*2a490*/  LDL.LU R65, [R1+0x624] ;  /* 0x0006240001417983 */ /* 0x000ea80000300800 */
[----:B---3--:R-:W2:Y:S04]  /*2a4a0*/  LDL.LU R66, [R1+0x628] ;  /* 0x0006280001427983 */ /* 0x008ea80000300800 */
[----:B------:R-:W2:Y:S01]  /*2a4b0*/  LDL.LU R67, [R1+0x62c] ;  /* 0x00062c0001437983 */ /* 0x000ea20000300800 */
[----:B-1----:R-:W-:Y:S03]  /*2a4c0*/  HMMA.1688.F32.TF32 R60, R164, R46, R248 ;  /* 0x0000002ea43c723c */ /* 0x002fe600000810f8 */
        /* <DEDUP_REMOVED lines=15> */
[----:B------:R-:W3:Y:S01]  /*2a5c0*/  LDL.LU R187, [R1+0x91c] ;  /* 0x00091c0001bb7983 */ /* 0x000ee20000300800 */
[----:B------:R-:W-:-:S03]  /*2a5d0*/  MOV R41, R60 ;  /* 0x0000003c00297202 */ /* 0x000fc60000000f00 */
[----:B------:R-:W3:Y:S01]  /*2a5e0*/  LDL.LU R124, [R1+0x7d0] ;  /* 0x0007d000017c7983 */ /* 0x000ee20000300800 */
[----:B------:R-:W-:-:S03]  /*2a5f0*/  IMAD.MOV.U32 R40, RZ, RZ, R61 ;  /* 0x000000ffff287224 */ /* 0x000fc600078e003d */
[----:B------:R-:W3:Y:S01]  /*2a600*/  LDL.LU R125, [R1+0x7d4] ;  /* 0x0007d400017d7983 */ /* 0x000ee20000300800 */
[----:B------:R-:W-:-:S03]  /*2a610*/  IMAD.MOV.U32 R37, RZ, RZ, R62 ;  /* 0x000000ffff257224 */ /* 0x000fc600078e003e */
[----:B------:R-:W3:Y:S01]  /*2a620*/  LDL.LU R126, [R1+0x7d8] ;  /* 0x0007d800017e7983 */ /* 0x000ee20000300800 */
[----:B------:R-:W-:-:S03]  /*2a630*/  IMAD.MOV.U32 R36, RZ, RZ, R63 ;  /* 0x000000ffff247224 */ /* 0x000fc600078e003f */
[----:B------:R-:W3:Y:S04]  /*2a640*/  LDL.LU R127, [R1+0x7dc] ;  /* 0x0007dc00017f7983 */ /* 0x000ee80000300800 */
[----:B------:R-:W3:Y:S04]  /*2a650*/  LDL.LU R60, [R1+0x610] ;  /* 0x00061000013c7983 */ /* 0x000ee80000300800 */
[----:B------:R-:W3:Y:S04]  /*2a660*/  LDL.LU R61, [R1+0x614] ;  /* 0x00061400013d7983 */ /* 0x000ee80000300800 */
[----:B------:R-:W3:Y:S04]  /*2a670*/  LDL.LU R62, [R1+0x618] ;  /* 0x00061800013e7983 */ /* 0x000ee80000300800 */
[----:B------:R-:W3:Y:S04]  /*2a680*/  LDL.LU R63, [R1+0x61c] ;  /* 0x00061c00013f7983 */ /* 0x000ee80000300800 */
[----:B------:R-:W-:Y:S04]  /*2a690*/  LDS R69, [R240+0x4180] ;  /* 0x00418000f0457984 */ /* 0x000fe80000000800 */
[----:B------:R-:W1:Y:S01]  /*2a6a0*/  LDS R71, [R240+0x6180] ;  /* 0x00618000f0477984 */ /* 0x000e620000000800 */
[C---:B----4-:R-:W-:Y:S08]  /*2a6b0*/  HMMA.1688.F32.TF32 R108, R164.reuse, R74, R108 ;  /* 0x0000004aa46c723c */ /* 0x050ff0000008106c */
[C---:B------:R-:W-:Y:S08]  /*2a6c0*/  HMMA.1688.F32.TF32 R100, R164.reuse, R162, R100 ;  /* 0x000000a2a464723c */ /* 0x040ff00000081064 */
[----:B--2---:R-:W-:Y:S08]  /*2a6d0*/  HMMA.1688.F32.TF32 R64, R164, R10, R64 ;  /* 0x0000000aa440723c */ /* 0x004ff00000081040 */
[----:B------:R-:W-:Y:S01]  /*2a6e0*/  IMAD.MOV.U32 R24, RZ, RZ, R110 ;  /* 0x000000ffff187224 */ /* 0x000fe200078e006e */
[----:B------:R-:W-:Y:S01]  /*2a6f0*/  MOV R20, R108 ;  /* 0x0000006c00147202 */ /* 0x000fe20000000f00 */
[----:B------:R-:W-:-:S02]  /*2a700*/  IMAD.MOV.U32 R25, RZ, RZ, R111 ;  /* 0x000000ffff197224 */ /* 0x000fc400078e006f */
[----:B------:R-:W-:Y:S01]  /*2a710*/  IMAD.MOV.U32 R21, RZ, RZ, R109 ;  /* 0x000000ffff157224 */ /* 0x000fe200078e006d */
[----:B------:R-:W2:Y:S04]  /*2a720*/  LDL.LU.64 R110, [R1+0x3100] ;  /* 0x00310000016e7983 */ /* 0x000ea80000300a00 */
[----:B------:R-:W2:Y:S04]  /*2a730*/  LDL.LU.64 R108, [R1+0x30f8] ;  /* 0x0030f800016c7983 */ /* 0x000ea80000300a00 */
[----:B------:R-:W-:Y:S04]  /*2a740*/  STL.64 [R1+0xa30], R100 ;  /* 0x000a306401007387 */ /* 0x000fe80000100a00 */
[----:B------:R4:W-:Y:S04]  /*2a750*/  STL.64 [R1+0xa38], R102 ;  /* 0x000a386601007387 */ /* 0x0009e80000100a00 */
[----:B----4-:R-:W4:Y:S04]  /*2a760*/  LDL.LU.64 R102, [R1+0x30f0] ;  /* 0x0030f00001667983 */ /* 0x010f280000300a00 */
[----:B------:R-:W4:Y:S04]  /*2a770*/  LDL.LU.64 R100, [R1+0x30e8] ;  /* 0x0030e80001647983 */ /* 0x000f280000300a00 */
[----:B------:R-:W-:Y:S04]  /*2a780*/  STL.64 [R1+0xa50], R64 ;  /* 0x000a504001007387 */ /* 0x000fe80000100a00 */
[----:B------:R1:W-:Y:S04]  /*2a790*/  STL.64 [R1+0xa58], R66 ;  /* 0x000a584201007387 */ /* 0x0003e80000100a00 */
[----:B-1----:R-:W2:Y:S04]  /*2a7a0*/  LDL.LU.64 R66, [R1+0x30e0] ;  /* 0x0030e00001427983 */ /* 0x002ea80000300a00 */
[----:B------:R-:W2:Y:S01]  /*2a7b0*/  LDL.LU.64 R64, [R1+0x30d8] ;  /* 0x0030d80001407983 */ /* 0x000ea20000300a00 */
[C---:B------:R-:W-:Y:S08]  /*2a7c0*/  HMMA.1688.F32.TF32 R76, R164.reuse, R6, R76 ;  /* 0x00000006a44c723c */ /* 0x040ff0000008104c */
[C---:B------:R-:W-:Y:S11]  /*2a7d0*/  HMMA.1688.F32.TF32 R104, R164.reuse, R18, R104 ;  /* 0x00000012a468723c */ /* 0x040ff60000081068 */
[----:B------:R-:W-:Y:S04]  /*2a7e0*/  @!UPT UIADD3 URZ, URZ, URZ, URZ ;  /* 0x0000003f3f3ff290 */ /* 0x000fe8000fffe03f */
[----:B------:R-:W-:Y:S04]  /*2a7f0*/  STL.64 [R1+0xb40], R76 ;  /* 0x000b404c01007387 */ /* 0x000fe80000100a00 */
[----:B------:R1:W-:Y:S02]  /*2a800*/  STL.64 [R1+0xb48], R78 ;  /* 0x000b484e01007387 */ /* 0x0003e40000100a00 */
[C---:B-1----:R-:W-:Y:S02]  /*2a810*/  HMMA.1688.F32.TF32 R76, R164.reuse, R14, R96 ;  /* 0x0000000ea44c723c */ /* 0x042fe40000081060 */
[----:B------:R-:W-:Y:S04]  /*2a820*/  STL.64 [R1+0xbb0], R104 ;  /* 0x000bb06801007387 */ /* 0x000fe80000100a00 */
[----:B------:R-:W-:Y:S02]  /*2a830*/  STL.64 [R1+0xbb8], R106 ;  /* 0x000bb86a01007387 */ /* 0x000fe40000100a00 */
[C---:B---3--:R-:W-:Y:S08]  /*2a840*/  HMMA.1688.F32.TF32 R96, R164.reuse, R26, R92 ;  /* 0x0000001aa460723c */ /* 0x048ff0000008105c */
[C---:B------:R-:W-:Y:S07]  /*2a850*/  HMMA.1688.F32.TF32 R92, R164.reuse, R22, R236 ;  /* 0x00000016a45c723c */ /* 0x040fee00000810ec */
[----:B------:R-:W-:Y:S04]  /*2a860*/  STL.64 [R1+0xc90], R76 ;  /* 0x000c904c01007387 */ /* 0x000fe80000100a00 */
[----:B------:R1:W-:Y:S02]  /*2a870*/  STL.64 [R1+0xc98], R78 ;  /* 0x000c984e01007387 */ /* 0x0003e40000100a00 */
[C---:B-1----:R-:W-:Y:S02]  /*2a880*/  HMMA.1688.F32.TF32 R76, R164.reuse, R90, R168 ;  /* 0x0000005aa44c723c */ /* 0x042fe400000810a8 */
[----:B------:R-:W-:Y:S04]  /*2a890*/  STL.64 [R1+0xd20], R96 ;  /* 0x000d206001007387 */ /* 0x000fe80000100a00 */
[----:B------:R1:W-:Y:S04]  /*2a8a0*/  STL.64 [R1+0xd28], R98 ;  /* 0x000d286201007387 */ /* 0x0003e80000100a00 */
[----:B------:R-:W-:Y:S04]  /*2a8b0*/  STL.64 [R1+0xdf0], R92 ;  /* 0x000df05c01007387 */ /* 0x000fe80000100a00 */
[----:B------:R-:W-:Y:S01]  /*2a8c0*/  STL.64 [R1+0xdf8], R94 ;  /* 0x000df85e01007387 */ /* 0x000fe20000100a00 */
[----:B-1----:R-:W-:Y:S08]  /*2a8d0*/  HMMA.1688.F32.TF32 R96, R164, R86, R244 ;  /* 0x00000056a460723c */ /* 0x002ff000000810f4 */
[----:B------:R-:W-:Y:S04]  /*2a8e0*/  STL.64 [R1+0xee0], R76 ;  /* 0x000ee04c01007387 */ /* 0x000fe80000100a00 */
[----:B------:R-:W-:Y:S11]  /*2a8f0*/  STL.64 [R1+0xee8], R78 ;  /* 0x000ee84e01007387 */ /* 0x000ff60000100a00 */
[----:B------:R-:W-:Y:S04]  /*2a900*/  STL.64 [R1+0x1000], R96 ;  /* 0x0010006001007387 */ /* 0x000fe80000100a00 */
[----:B------:R1:W-:Y:S02]  /*2a910*/  STL.64 [R1+0x1008], R98 ;  /* 0x0010086201007387 */ /* 0x0003e40000100a00 */
[----:B-1----:R-:W-:Y:S08]  /*2a920*/  HMMA.1688.F32.TF32 R96, R68, R74, R124 ;  /* 0x0000004a4460723c */ /* 0x002ff0000008107c */
[C---:B----4-:R-:W-:Y:S08]  /*2a930*/  HMMA.1688.F32.TF32 R76, R164.reuse, R42, R100 ;  /* 0x0000002aa44c723c */ /* 0x050ff00000081064 */
[C---:B--2---:R-:W-:Y:S08]  /*2a940*/  HMMA.1688.F32.TF32 R92, R164.reuse, R82, R64 ;  /* 0x00000052a45c723c */ /* 0x044ff00000081040 */
[C---:B------:R-:W-:Y:S11]  /*2a950*/  HMMA.1688.F32.TF32 R64, R164.reuse, R38, R108 ;  /* 0x00000026a440723c */ /* 0x040ff6000008106c */
[----:B------:R-:W-:Y:S04]  /*2a960*/  @!UPT UIADD3 URZ, URZ, URZ, URZ ;  /* 0x0000003f3f3ff290 */ /* 0x000fe8000fffe03f */
[----:B------:R-:W-:Y:S04]  /*2a970*/  STL.64 [R1+0x1160], R92 ;  /* 0x0011605c01007387 */ /* 0x000fe80000100a00 */
[----:B------:R1:W-:Y:S04]  /*2a980*/  STL.64 [R1+0x1168], R94 ;  /* 0x0011685e01007387 */ /* 0x0003e80000100a00 */
[----:B------:R-:W-:Y:S04]  /*2a990*/  STL.64 [R1+0x1390], R76 ;  /* 0x0013904c01007387 */ /* 0x000fe80000100a00 */
[----:B------:R2:W-:Y:S01]  /*2a9a0*/  STL.64 [R1+0x1398], R78 ;  /* 0x0013984e01007387 */ /* 0x0005e20000100a00 */
[C---:B-1----:R-:W-:Y:S08]  /*2a9b0*/  HMMA.1688.F32.TF32 R92, R164.reuse, R34, R112 ;  /* 0x00000022a45c723c */ /* 0x042ff00000081070 */
[----:B--2---:R-:W-:Y:S01]  /*2a9c0*/  HMMA.1688.F32.TF32 R76, R164, R30, R120 ;  /* 0x0000001ea44c723c */ /* 0x004fe20000081078 */
[----:B------:R-:W-:Y:S04]  /*2a9d0*/  STL.64 [R1+0x1320], R64 ;  /* 0x0013204001007387 */ /* 0x000fe80000100a00 */
[----:B------:R-:W-:Y:S04]  /*2a9e0*/  STL.64 [R1+0x1328], R66 ;  /* 0x0013284201007387 */ /* 0x000fe80000100a00 */
[----:B------:R-:W-:Y:S04]  /*2a9f0*/  LDS R64, [R3+0x4200] ;  /* 0x0042000003407984 */ /* 0x000fe80000000800 */
[----:B------:R-:W-:Y:S04]  /*2aa00*/  LDS R66, [R3+0x6200] ;  /* 0x0062000003427984 */ /* 0x000fe80000000800 */
[----:B------:R-:W-:Y:S04]  /*2aa10*/  STL.64 [R1+0x1310], R92 ;  /* 0x0013105c01007387 */ /* 0x000fe80000100a00 */
[----:B------:R-:W-:Y:S04]  /*2aa20*/  STL.64 [R1+0x1318], R94 ;  /* 0x0013185e01007387 */ /* 0x000fe80000100a00 */
[----:B------:R-:W-:Y:S04]  /*2aa30*/  STL.64 [R1+0x1300], R76 ;  /* 0x0013004c01007387 */ /* 0x000fe80000100a00 */
[----:B------:R1:W-:Y:S04]  /*2aa40*/  STL.64 [R1+0x1308], R78 ;  /* 0x0013084e01007387 */ /* 0x0003e80000100a00 */
[----:B------:R-:W-:Y:S04]  /*2aa50*/  LDS R65, [R240+0x4200] ;  /* 0x00420000f0417984 */ /* 0x000fe80000000800 */
[----:B------:R-:W2:Y:S01]  /*2aa60*/  LDS R67, [R240+0x6200] ;  /* 0x00620000f0437984 */ /* 0x000ea20000000800 */
[C---:B-1----:R-:W-:Y:S08]  /*2aa70*/  HMMA.1688.F32.TF32 R76, R68.reuse, R46, R184 ;  /* 0x0000002e444c723c */ /* 0x042ff000000810b8 */
[C---:B------:R-:W-:Y:S11]  /*2aa80*/  HMMA.1688.F32.TF32 R92, R68.reuse, R162, R116 ;  /* 0x000000a2445c723c */ /* 0x040ff60000081074 */
[----:B------:R-:W-:Y:S05]  /*2aa90*/  @!UPT UIADD3 URZ, URZ, URZ, URZ ;  /* 0x0000003f3f3ff290 */ /* 0x000fea000fffe03f */
[----:B------:R-:W-:Y:S01]  /*2aaa0*/  MOV R85, R76 ;  /* 0x0000004c00557202 */ /* 0x000fe20000000f00 */
[----:B------:R-:W-:Y:S02]  /*2aab0*/  IMAD.MOV.U32 R84, RZ, RZ, R77 ;  /* 0x000000ffff547224 */ /* 0x000fe400078e004d */
[----:B------:R-:W-:Y:S02]  /*2aac0*/  IMAD.MOV.U32 R81, RZ, RZ, R78 ;  /* 0x000000ffff517224 */ /* 0x000fe400078e004e */
[----:B------:R-:W-:Y:S02]  /*2aad0*/  IMAD.MOV.U32 R80, RZ, RZ, R79 ;  /* 0x000000ffff507224 */ /* 0x000fe400078e004f */
[C---:B------:R-:W-:Y:S08]  /*2aae0*/  HMMA.1688.F32.TF32 R76, R68.reuse, R10, R60 ;  /* 0x0000000a444c723c */ /* 0x040ff0000008103c */
[C---:B------:R-:W-:Y:S01]  /*2aaf0*/  HMMA.1688.F32.TF32 R60, R68.reuse, R6, R248 ;  /* 0x00000006443c723c */ /* 0x040fe200000810f8 */
[----:B------:R1:W-:Y:S04]  /*2ab00*/  STL.64 [R1+0x810], R96 ;  /* 0x0008106001007387 */ /* 0x0003e80000100a00 */
[----:B------:R3:W-:Y:S04]  /*2ab10*/  STL.64 [R1+0x818], R98 ;  /* 0x0008186201007387 */ /* 0x0007e80000100a00 */
[----:B------:R-:W-:Y:S04]  /*2ab20*/  STL.64 [R1+0x860], R92 ;  /* 0x0008605c01007387 */ /* 0x000fe80000100a00 */
[----:B------:R-:W-:Y:S04]  /*2ab30*/  STL.64 [R1+0x868], R94 ;  /* 0x0008685e01007387 */ /* 0x000fe80000100a00 */
[----:B------:R-:W4:Y:S04]  /*2ab40*/  LDL.LU R244, [R1+0x100] ;  /* 0x0001000001f47983 */ /* 0x000f280000300800 */
[----:B------:R-:W-:Y:S04]  /*2ab50*/  STL.64 [R1+0x8b0], R76 ;  /* 0x0008b04c01007387 */ /* 0x000fe80000100a00 */
[----:B------:R-:W-:Y:S04]  /*2ab60*/  STL.64 [R1+0x8b8], R78 ;  /* 0x0008b84e01007387 */ /* 0x000fe80000100a00 */
[----:B------:R1:W-:Y:S04]  /*2ab70*/  STL.64 [R1+0x930], R60 ;  /* 0x0009303c01007387 */ /* 0x0003e80000100a00 */
[----:B------:R1:W-:Y:S04]  /*2ab80*/  STL.64 [R1+0x938], R62 ;  /* 0x0009383e01007387 */ /* 0x0003e80000100a00 */
        /* <DEDUP_REMOVED lines=11> */
[----:B-1----:R-:W2:Y:S04]  /*2ac40*/  LDL.LU R96, [R1+0x450] ;  /* 0x0004500001607983 */ /* 0x002ea80000300800 */
[----:B------:R-:W2:Y:S04]  /*2ac50*/  LDL.LU R97, [R1+0x454] ;  /* 0x0004540001617983 */ /* 0x000ea80000300800 */
[----:B---3--:R-:W3:Y:S04]  /*2ac60*/  LDL.LU R98, [R1+0x458] ;  /* 0x0004580001627983 */ /* 0x008ee80000300800 */
[----:B------:R-:W3:Y:S04]  /*2ac70*/  LDL.LU R99, [R1+0x45c] ;  /* 0x00045c0001637983 */ /* 0x000ee80000300800 */
        /* <DEDUP_REMOVED lines=49> */
[----:B------:R-:W4:Y:S01]  /*2af90*/  LDL.LU R185, [R1+0xf4] ;  /* 0x0000f40001b97983 */ /* 0x000f220000300800 */
[C---:B--2---:R-:W-:Y:S08]  /*2afa0*/  HMMA.1688.F32.TF32 R116, R68.reuse, R14, R116 ;  /* 0x0000000e4474723c */ /* 0x044ff00000081074 */
[C---:B---3--:R-:W-:Y:S08]  /*2afb0*/  HMMA.1688.F32.TF32 R124, R68.reuse, R18, R124 ;  /* 0x00000012447c723c */ /* 0x048ff0000008107c */
[C---:B----4-:R-:W-:Y:S11]  /*2afc0*/  HMMA.1688.F32.TF32 R60, R68.reuse, R26, R60 ;  /* 0x0000001a443c723c */ /* 0x050ff6000008103c */
[----:B------:R-:W-:Y:S04]  /*2afd0*/  @!UPT UIADD3 URZ, URZ, URZ, URZ ;  /* 0x0000003f3f3ff290 */ /* 0x000fe8000fffe03f */
[----:B------:R-:W-:Y:S04]  /*2afe0*/  STL.64 [R1+0x9d0], R124 ;  /* 0x0009d07c01007387 */ /* 0x000fe80000100a00 */
[----:B------:R1:W-:Y:S04]  /*2aff0*/  STL.64 [R1+0x9d8], R126 ;  /* 0x0009d87e01007387 */ /* 0x0003e80000100a00 */
[----:B-1----:R-:W2:Y:S04]  /*2b000*/  LDL.LU.64 R126, [R1+0x30d0] ;  /* 0x0030d000017e7983 */ /* 0x002ea80000300a00 */
[----:B------:R-:W2:Y:S04]  /*2b010*/  LDL.LU.64 R124, [R1+0x30c8] ;  /* 0x0030c800017c7983 */ /* 0x000ea80000300a00 */
[----:B------:R-:W-:Y:S04]  /*2b020*/  STL.64 [R1+0xae0], R116 ;  /* 0x000ae07401007387 */ /* 0x000fe80000100a00 */
[----:B------:R1:W-:Y:S04]  /*2b030*/  STL.64 [R1+0xae8], R118 ;  /* 0x000ae87601007387 */ /* 0x0003e80000100a00 */
[----:B-1----:R-:W3:Y:S04]  /*2b040*/  LDL.LU.64 R118, [R1+0x30c0] ;  /* 0x0030c00001767983 */ /* 0x002ee80000300a00 */
[----:B------:R-:W3:Y:S04]  /*2b050*/  LDL.LU.64 R116, [R1+0x30b8] ;  /* 0x0030b80001747983 */ /* 0x000ee80000300a00 */
[----:B------:R-:W-:Y:S04]  /*2b060*/  STL.64 [R1+0xba0], R60 ;  /* 0x000ba03c01007387 */ /* 0x000fe80000100a00 */
[----:B------:R1:W-:Y:S04]  /*2b070*/  STL.64 [R1+0xba8], R62 ;  /* 0x000ba83e01007387 */ /* 0x0003e80000100a00 */
[----:B-1----:R-:W4:Y:S04]  /*2b080*/  LDL.LU.64 R62, [R1+0x30b0] ;  /* 0x0030b000013e7983 */ /* 0x002f280000300a00 */
[----:B------:R-:W4:Y:S01]  /*2b090*/  LDL.LU.64 R60, [R1+0x30a8] ;  /* 0x0030a800013c7983 */ /* 0x000f220000300a00 */
[C---:B------:R-:W-:Y:S08]  /*2b0a0*/  HMMA.1688.F32.TF32 R248, R68.reuse, R22, R248 ;  /* 0x0000001644f8723c */ /* 0x040ff000000810f8 */
[C---:B------:R-:W-:Y:S08]  /*2b0b0*/  HMMA.1688.F32.TF32 R164, R68.reuse, R90, R164 ;  /* 0x0000005a44a4723c */ /* 0x040ff000000810a4 */
[----:B------:R-:W-:Y:S07]  /*2b0c0*/  HMMA.1688.F32.TF32 R120, R68, R86, R120 ;  /* 0x000000564478723c */ /* 0x000fee0000081078 */
[----:B------:R-:W-:Y:S04]  /*2b0d0*/  STL.64 [R1+0xcc0], R248 ;  /* 0x000cc0f801007387 */ /* 0x000fe80000100a00 */
[----:B------:R1:W-:Y:S01]  /*2b0e0*/  STL.64 [R1+0xcc8], R250 ;  /* 0x000cc8fa01007387 */ /* 0x0003e20000100a00 */
[----:B------:R-:W-:Y:S03]  /*2b0f0*/  HMMA.1688.F32.TF32 R112, R64, R46, R112 ;  /* 0x0000002e4070723c */ /* 0x000fe60000081070 */
[----:B-1----:R-:W2:Y:S04]  /*2b100*/  LDL.LU.64 R250, [R1+0x30a0] ;  /* 0x0030a00001fa7983 */ /* 0x002ea80000300a00 */
[----:B------:R-:W2:Y:S04]  /*2b110*/  LDL.LU.64 R248, [R1+0x3098] ;  /* 0x0030980001f87983 */ /* 0x000ea80000300a00 */
[----:B------:R-:W-:Y:S04]  /*2b120*/  STL.64 [R1+0xd80], R164 ;  /* 0x000d80a401007387 */ /* 0x000fe80000100a00 */
[----:B------:R-:W-:Y:S04]  /*2b130*/  STL.64 [R1+0xd88], R166 ;  /* 0x000d88a601007387 */ /* 0x000fe80000100a00 */
[----:B------:R-:W-:Y:S04]  /*2b140*/  STL.64 [R1+0xed0], R120 ;  /* 0x000ed07801007387 */ /* 0x000fe80000100a00 */
[----:B------:R3:W-:Y:S01]  /*2b150*/  STL.64 [R1+0xed8], R122 ;  /* 0x000ed87a01007387 */ /* 0x0007e20000100a00 */
[----:B------:R-:W-:Y:S01]  /*2b160*/  MOV R186, R89 ;  /* 0x0000005900ba7202 */ /* 0x000fe20000000f00 */
[----:B------:R-:W-:Y:S01]  /*2b170*/  IMAD.MOV.U32 R187, RZ, RZ, R88 ;  /* 0x000000ffffbb7224 */ /* 0x000fe200078e0058 */
[----:B------:R-:W-:Y:S01]  /*2b180*/  MOV R89, R114 ;  /* 0x0000007200597202 */ /* 0x000fe20000000f00 */
[----:B------:R-:W-:Y:S01]  /*2b190*/  IMAD.MOV.U32 R88, RZ, RZ, R115 ;  /* 0x000000ffff587224 */ /* 0x000fe200078e0073 */
[C---:B---3--:R-:W-:Y:S08]  /*2b1a0*/  HMMA.1688.F32.TF32 R120, R68.reuse, R42, R116 ;  /* 0x0000002a4478723c */ /* 0x048ff00000081074 */
[C---:B------:R-:W-:Y:S08]  /*2b1b0*/  HMMA.1688.F32.TF32 R116, R68.reuse, R34, R128 ;  /* 0x000000224474723c */ /* 0x040ff00000081080 */
[C---:B----4-:R-:W-:Y:S08]  /*2b1c0*/  HMMA.1688.F32.TF32 R164, R68.reuse, R82, R60 ;  /* 0x0000005244a4723c */ /* 0x050ff0000008103c */
[C---:B--2---:R-:W-:Y:S08]  /*2b1d0*/  HMMA.1688.F32.TF32 R60, R68.reuse, R38, R124 ;  /* 0x00000026443c723c */ /* 0x044ff0000008107c */
[----:B------:R-:W-:Y:S07]  /*2b1e0*/  HMMA.1688.F32.TF32 R68, R68, R30, R136 ;  /* 0x0000001e4444723c */ /* 0x000fee0000081088 */
[----:B------:R1:W-:Y:S04]  /*2b1f0*/  STL.64 [R1+0xfd0], R164 ;  /* 0x000fd0a401007387 */ /* 0x0003e80000100a00 */
[----:B------:R-:W-:Y:S04]  /*2b200*/  STL.64 [R1+0xfd8], R166 ;  /* 0x000fd8a601007387 */ /* 0x000fe80000100a00 */
[----:B------:R-:W-:Y:S04]  /*2b210*/  STL.64 [R1+0x12a0], R120 ;  /* 0x0012a07801007387 */ /* 0x000fe80000100a00 */
[----:B------:R-:W-:Y:S01]  /*2b220*/  STL.64 [R1+0x12a8], R122 ;  /* 0x0012a87a01007387 */ /* 0x000fe20000100a00 */
[----:B-1----:R-:W-:-:S02]  /*2b230*/  IMAD.MOV.U32 R165, RZ, RZ, R112 ;  /* 0x000000ffffa57224 */ /* 0x002fc400078e0070 */
[----:B------:R-:W-:Y:S01]  /*2b240*/  IMAD.MOV.U32 R164, RZ, RZ, R113 ;  /* 0x000000ffffa47224 */ /* 0x000fe200078e0071 */
[----:B------:R-:W-:Y:S01]  /*2b250*/  STL.64 [R1+0x1290], R60 ;  /* 0x0012903c01007387 */ /* 0x000fe20000100a00 */
[C---:B------:R-:W-:Y:S03]  /*2b260*/  HMMA.1688.F32.TF32 R112, R64.reuse, R74, R108 ;  /* 0x0000004a4070723c */ /* 0x040fe6000008106c */
[----:B------:R-:W-:Y:S04]  /*2b270*/  STL.64 [R1+0x1298], R62 ;  /* 0x0012983e01007387 */ /* 0x000fe80000100a00 */
[----:B------:R-:W-:Y:S01]  /*2b280*/  STL.64 [R1+0x1250], R116 ;  /* 0x0012507401007387 */ /* 0x000fe20000100a00 */
[C---:B------:R-:W-:Y:S03]  /*2b290*/  HMMA.1688.F32.TF32 R108, R64.reuse, R162, R100 ;  /* 0x000000a2406c723c */ /* 0x040fe60000081064 */
[----:B------:R-:W-:Y:S04]  /*2b2a0*/  STL.64 [R1+0x1258], R118 ;  /* 0x0012587601007387 */ /* 0x000fe80000100a00 */
[----:B------:R-:W-:Y:S04]  /*2b2b0*/  STL.64 [R1+0x1240], R68 ;  /* 0x0012404401007387 */ /* 0x000fe80000100a00 */
[----:B------:R1:W-:Y:S04]  /*2b2c0*/  STL.64 [R1+0x1248], R70 ;  /* 0x0012484601007387 */ /* 0x0003e80000100a00 */
[----:B------:R-:W-:Y:S04]  /*2b2d0*/  LDS R60, [R3+0x4280] ;  /* 0x00428000033c7984 */ /* 0x000fe80000000800 */
[----:B------:R-:W-:Y:S01]  /*2b2e0*/  LDS R62, [R3+0x6280] ;  /* 0x00628000033e7984 */ /* 0x000fe20000000800 */
[C---:B-1----:R-:W-:Y:S03]  /*2b2f0*/  HMMA.1688.F32.TF32 R68, R64.reuse, R10, R76 ;  /* 0x0000000a4044723c */ /* 0x042fe6000008104c */
[----:B------:R-:W-:Y:S04]  /*2b300*/  STL.64 [R1+0x2f28], R164 ;  /* 0x002f28a401007387 */ /* 0x000fe80000100a00 */
[----:B------:R-:W-:Y:S01]  /*2b310*/  STL.64 [R1+0x5e0], R112 ;  /* 0x0005e07001007387 */ /* 0x000fe20000100a00 */
[C---:B------:R-:W-:Y:S03]  /*2b320*/  HMMA.1688.F32.TF32 R100, R64.reuse, R6, R104 ;  /* 0x000000064064723c */ /* 0x040fe60000081068 */
[----:B------:R-:W-:Y:S04]  /*2b330*/  STL.64 [R1+0x5e8], R114 ;  /* 0x0005e87201007387 */ /* 0x000fe80000100a00 */
[----:B------:R-:W-:Y:S01]  /*2b340*/  STL.64 [R1+0x610], R108 ;  /* 0x0006106c01007387 */ /* 0x000fe20000100a00 */
[C---:B------:R-:W-:Y:S03]  /*2b350*/  HMMA.1688.F32.TF32 R76, R64.reuse, R18, R96 ;  /* 0x00000012404c723c */ /* 0x040fe60000081060 */
[----:B------:R-:W-:Y:S04]  /*2b360*/  STL.64 [R1+0x618], R110 ;  /* 0x0006186e01007387 */ /* 0x000fe80000100a00 */
[----:B------:R-:W-:Y:S04]  /*2b370*/  LDS R61, [R240+0x4280] ;  /* 0x00428000f03d7984 */ /* 0x000fe80000000800 */
[----:B------:R-:W-:Y:S04]  /*2b380*/  STL.64 [R1+0x630], R68 ;  /* 0x0006304401007387 */ /* 0x000fe80000100a00 */
[----:B------:R1:W-:Y:S04]  /*2b390*/  STL.64 [R1+0x638], R70 ;  /* 0x0006384601007387 */ /* 0x0003e80000100a00 */
[----:B------:R-:W2:Y:S01]  /*2b3a0*/  LDS R63, [R240+0x6280] ;  /* 0x00628000f03f7984 */ /* 0x000ea20000000800 */
[C---:B-1----:R-:W-:Y:S03]  /*2b3b0*/  HMMA.1688.F32.TF32 R68, R64.reuse, R14, R92 ;  /* 0x0000000e4044723c */ /* 0x042fe6000008105c */
[----:B------:R-:W-:Y:S04]  /*2b3c0*/  STL.64 [R1+0x700], R100 ;  /* 0x0007006401007387 */ /* 0x000fe80000100a00 */
[----:B------:R-:W-:Y:S01]  /*2b3d0*/  STL.64 [R1+0x708], R102 ;  /* 0x0007086601007387 */ /* 0x000fe20000100a00 */
[C---:B------:R-:W-:Y:S03]  /*2b3e0*/  HMMA.1688.F32.TF32 R92, R64.reuse, R26, R236 ;  /* 0x0000001a405c723c */ /* 0x040fe600000810ec */
[----:B------:R-:W-:Y:S04]  /*2b3f0*/  STL.64 [R1+0x710], R76 ;  /* 0x0007104c01007387 */ /* 0x000fe80000100a00 */
[----:B------:R1:W-:Y:S08]  /*2b400*/  STL.64 [R1+0x718], R78 ;  /* 0x0007184e01007387 */ /* 0x0003f00000100a00 */
[----:B------:R-:W-:Y:S01]  /*2b410*/  STL.64 [R1+0x920], R68 ;  /* 0x0009204401007387 */ /* 0x000fe20000100a00 */
[C---:B-1----:R-:W-:Y:S03]  /*2b420*/  HMMA.1688.F32.TF32 R76, R64.reuse, R22, R168 ;  /* 0x00000016404c723c */ /* 0x042fe600000810a8 */
[----:B------:R1:W-:Y:S05]  /*2b430*/  STL.64 [R1+0x928], R70 ;  /* 0x0009284601007387 */ /* 0x0003ea0000100a00 */
[C---:B-1----:R-:W-:Y:S01]  /*2b440*/  HMMA.1688.F32.TF32 R68, R64.reuse, R90, R244 ;  /* 0x0000005a4044723c */ /* 0x042fe200000810f4 */
[----:B------:R-:W-:Y:S04]  /*2b450*/  STL.64 [R1+0x940], R92 ;  /* 0x0009405c01007387 */ /* 0x000fe80000100a00 */
[----:B------:R1:W-:Y:S10]  /*2b460*/  STL.64 [R1+0x948], R94 ;  /* 0x0009485e01007387 */ /* 0x0003f40000100a00 */
[----:B------:R-:W-:Y:S04]  /*2b470*/  STL.64 [R1+0xad0], R76 ;  /* 0x000ad04c01007387 */ /* 0x000fe80000100a00 */
[----:B------:R3:W-:Y:S01]  /*2b480*/  STL.64 [R1+0xad8], R78 ;  /* 0x000ad84e01007387 */ /* 0x0007e20000100a00 */
[C---:B-1----:R-:W-:Y:S03]  /*2b490*/  HMMA.1688.F32.TF32 R92, R64.reuse, R86, R184 ;  /* 0x00000056405c723c */ /* 0x042fe600000810b8 */
[----:B------:R-:W-:Y:S05]  /*2b4a0*/  STL.64 [R1+0xbf0], R68 ;  /* 0x000bf04401007387 */ /* 0x000fea0000100a00 */
[C---:B---3--:R-:W-:Y:S01]  /*2b4b0*/  HMMA.1688.F32.TF32 R76, R64.reuse, R82, R56 ;  /* 0x00000052404c723c */ /* 0x048fe20000081038 */
[----:B------:R1:W-:Y:S07]  /*2b4c0*/  STL.64 [R1+0xbf8], R70 ;  /* 0x000bf84601007387 */ /* 0x0003ee0000100a00 */
[C---:B------:R-:W-:Y:S08]  /*2b4d0*/  HMMA.1688.F32.TF32 R56, R64.reuse, R38, R140 ;  /* 0x000000264038723c */ /* 0x040ff0000008108c */
[C---:B-1----:R-:W-:Y:S01]  /*2b4e0*/  HMMA.1688.F32.TF32 R68, R64.reuse, R42, R132 ;  /* 0x0000002a4044723c */ /* 0x042fe20000081084 */
[----:B------:R1:W-:Y:S04]  /*2b4f0*/  STL.64 [R1+0xd50], R92 ;  /* 0x000d505c01007387 */ /* 0x0003e80000100a00 */
[----:B------:R3:W-:Y:S04]  /*2b500*/  STL.64 [R1+0xd58], R94 ;  /* 0x000d585e01007387 */ /* 0x0007e80000100a00 */
[----:B------:R4:W-:Y:S04]  /*2b510*/  STL.64 [R1+0xe90], R76 ;  /* 0x000e904c01007387 */ /* 0x0009e80000100a00 */
[----:B------:R1:W-:Y:S04]  /*2b520*/  STL.64 [R1+0xe98], R78 ;  /* 0x000e984e01007387 */ /* 0x0003e80000100a00 */
[----:B------:R-:W2:Y:S06]  /*2b530*/  LDL.LU R236, [R1+0xc0] ;  /* 0x0000c00001ec7983 */ /* 0x000eac0000300800 */
[----:B------:R-:W-:Y:S04]  /*2b540*/  STL.64 [R1+0x1140], R68 ;  /* 0x0011404401007387 */ /* 0x000fe80000100a00 */
[----:B------:R1:W-:Y:S04]  /*2b550*/  STL.64 [R1+0x1148], R70 ;  /* 0x0011484601007387 */ /* 0x0003e80000100a00 */
[----:B------:R-:W-:Y:S04]  /*2b560*/  STL.64 [R1+0x1130], R56 ;  /* 0x0011303801007387 */ /* 0x000fe80000100a00 */
[----:B------:R1:W-:Y:S04]  /*2b570*/  STL.64 [R1+0x1138], R58 ;  /* 0x0011383a01007387 */ /* 0x0003e80000100a00 */
        /* <DEDUP_REMOVED lines=11> */
[----:B----4-:R-:W4:Y:S04]  /*2b630*/  LDL.LU R76, [R1+0x440] ;  /* 0x00044000014c7983 */ /* 0x010f280000300800 */
        /* <DEDUP_REMOVED lines=31> */
[C---:B------:R-:W-:Y:S03]  /*2b830*/  HMMA.1688.F32.TF32 R68, R64.reuse, R34, R144 ;  /* 0x000000224044723c */ /* 0x040fe60000081090 */
[----:B------:R-:W4:Y:S05]  /*2b840*/  LDL.LU R184, [R1+0xa40] ;  /* 0x000a400001b87983 */ /* 0x000f2a0000300800 */
[----:B------:R-:W-:Y:S11]  /*2b850*/  HMMA.1688.F32.TF32 R56, R64, R30, R152 ;  /* 0x0000001e4038723c */ /* 0x000ff60000081098 */
[----:B------:R-:W-:Y:S04]  /*2b860*/  @!UPT UIADD3 URZ, URZ, URZ, URZ ;  /* 0x0000003f3f3ff290 */ /* 0x000fe8000fffe03f */
[----:B------:R-:W-:Y:S04]  /*2b870*/  STL.64 [R1+0x1120], R68 ;  /* 0x0011204401007387 */ /* 0x000fe80000100a00 */
[----:B------:R1:W-:Y:S04]  /*2b880*/  STL.64 [R1+0x1128], R70 ;  /* 0x0011284601007387 */ /* 0x0003e80000100a00 */
[----:B------:R-:W-:Y:S04]  /*2b890*/  STL.64 [R1+0x1100], R56 ;  /* 0x0011003801007387 */ /* 0x000fe80000100a00 */
[----:B------:R-:W-:Y:S04]  /*2b8a0*/  STL.64 [R1+0x1108], R58 ;  /* 0x0011083a01007387 */ /* 0x000fe80000100a00 */
[----:B------:R-:W4:Y:S04]  /*2b8b0*/  LDL.LU R185, [R1+0xa44] ;  /* 0x000a440001b97983 */ /* 0x000f280000300800 */
[----:B------:R-:W4:Y:S04]  /*2b8c0*/  LDL.LU R186, [R1+0xa48] ;  /* 0x000a480001ba7983 */ /* 0x000f280000300800 */
[----:B------:R-:W4:Y:S04]  /*2b8d0*/  LDL.LU R187, [R1+0xa4c] ;  /* 0x000a4c0001bb7983 */ /* 0x000f280000300800 */
[----:B------:R-:W4:Y:S04]  /*2b8e0*/  LDL.LU R244, [R1+0xd10] ;  /* 0x000d100001f47983 */ /* 0x000f280000300800 */
        /* <DEDUP_REMOVED lines=8> */
[C---:B---3--:R-:W-:Y:S11]  /*2b970*/  HMMA.1688.F32.TF32 R116, R60.reuse, R74, R120 ;  /* 0x0000004a3c74723c */ /* 0x048ff60000081078 */
[----:B------:R-:W-:Y:S05]  /*2b980*/  @!UPT UIADD3 URZ, URZ, URZ, URZ ;  /* 0x0000003f3f3ff290 */ /* 0x000fea000fffe03f */
[----:B------:R-:W-:Y:S01]  /*2b990*/  IMAD.MOV.U32 R155, RZ, RZ, R64 ;  /* 0x000000ffff9b7224 */ /* 0x000fe200078e0040 */
[----:B------:R-:W-:Y:S01]  /*2b9a0*/  MOV R153, R66 ;  /* 0x0000004200997202 */ /* 0x000fe20000000f00 */
[----:B------:R-:W-:Y:S02]  /*2b9b0*/  IMAD.MOV.U32 R154, RZ, RZ, R65 ;  /* 0x000000ffff9a7224 */ /* 0x000fe400078e0041 */
[----:B------:R-:W-:Y:S02]  /*2b9c0*/  IMAD.MOV.U32 R152, RZ, RZ, R67 ;  /* 0x000000ffff987224 */ /* 0x000fe400078e0043 */
[C---:B----4-:R-:W-:Y:S01]  /*2b9d0*/  HMMA.1688.F32.TF32 R64, R60.reuse, R162, R112 ;  /* 0x000000a23c40723c */ /* 0x050fe20000081070 */
[----:B------:R-:W-:Y:S04]  /*2b9e0*/  STL.64 [R1+0x2f38], R154 ;  /* 0x002f389a01007387 */ /* 0x000fe80000100a00 */
[----:B------:R-:W-:Y:S03]  /*2b9f0*/  STL.64 [R1+0x2f30], R152 ;  /* 0x002f309801007387 */ /* 0x000fe60000100a00 */
[C---:B-1----:R-:W-:Y:S01]  /*2ba00*/  HMMA.1688.F32.TF32 R68, R60.reuse, R10, R108 ;  /* 0x0000000a3c44723c */ /* 0x042fe2000008106c */
[----:B------:R-:W-:Y:S04]  /*2ba10*/  STL.64 [R1+0x150], R116 ;  /* 0x0001507401007387 */ /* 0x000fe80000100a00 */
[----:B------:R-:W-:Y:S03]  /*2ba20*/  STL.64 [R1+0x158], R118 ;  /* 0x0001587601007387 */ /* 0x000fe60000100a00 */
[C---:B------:R-:W-:Y:S07]  /*2ba30*/  HMMA.1688.F32.TF32 R100, R60.reuse, R6, R100 ;  /* 0x000000063c64723c */ /* 0x040fee0000081064 */
[----:B------:R-:W-:Y:S04]  /*2ba40*/  STL.64 [R1+0x1c0], R64 ;  /* 0x0001c04001007387 */ /* 0x000fe80000100a00 */
[----:B------:R1:W-:Y:S02]  /*2ba50*/  STL.64 [R1+0x1c8], R66 ;  /* 0x0001c84201007387 */ /* 0x0003e40000100a00 */
[C---:B-1----:R-:W-:Y:S02]  /*2ba60*/  HMMA.1688.F32.TF32 R64, R60.reuse, R18, R76 ;  /* 0x000000123c40723c */ /* 0x042fe4000008104c */
[----:B------:R-:W-:Y:S04]  /*2ba70*/  STL.64 [R1+0x200], R68 ;  /* 0x0002004401007387 */ /* 0x000fe80000100a00 */
[----:B------:R1:W-:Y:S04]  /*2ba80*/  STL.64 [R1+0x208], R70 ;  /* 0x0002084601007387 */ /* 0x0003e80000100a00 */
[----:B------:R-:W-:Y:S01]  /*2ba90*/  STL.64 [R1+0x550], R100 ;  /* 0x0005506401007387 */ /* 0x000fe20000100a00 */
[C---:B------:R-:W-:Y:S03]  /*2baa0*/  HMMA.1688.F32.TF32 R76, R60.reuse, R26, R96 ;  /* 0x0000001a3c4c723c */ /* 0x040fe60000081060 */
[----:B------:R-:W-:Y:S05]  /*2bab0*/  STL.64 [R1+0x558], R102 ;  /* 0x0005586601007387 */ /* 0x000fea0000100a00 */
[C---:B-1----:R-:W-:Y:S04]  /*2bac0*/  HMMA.1688.F32.TF32 R68, R60.reuse, R14, R104 ;  /* 0x0000000e3c44723c */ /* 0x042fe80000081068 */
[----:B------:R-:W-:Y:S04]  /*2bad0*/  STL.64 [R1+0x5d0], R64 ;  /* 0x0005d04001007387 */ /* 0x000fe80000100a00 */
[----:B------:R1:W-:Y:S02]  /*2bae0*/  STL.64 [R1+0x5d8], R66 ;  /* 0x0005d84201007387 */ /* 0x0003e40000100a00 */
[C---:B-1----:R-:W-:Y:S11]  /*2baf0*/  HMMA.1688.F32.TF32 R64, R60.reuse, R22, R92 ;  /* 0x000000163c40723c */ /* 0x042ff6000008105c */
[----:B------:R-:W-:Y:S02]  /*2bb00*/  @!UPT UIADD3 URZ, URZ, URZ, URZ ;  /* 0x0000003f3f3ff290 */ /* 0x000fe4000fffe03f */
[----:B------:R-:W-:Y:S04]  /*2bb10*/  STL.64 [R1+0x620], R68 ;  /* 0x0006204401007387 */ /* 0x000fe80000100a00 */
[----:B------:R1:W-:Y:S04]  /*2bb20*/  STL.64 [R1+0x628], R70 ;  /* 0x0006284601007387 */ /* 0x0003e80000100a00 */
[----:B------:R-:W-:Y:S04]  /*2bb30*/  STL.64 [R1+0x6f0], R76 ;  /* 0x0006f04c01007387 */ /* 0x000fe80000100a00 */
[----:B------:R2:W-:Y:S01]  /*2bb40*/  STL.64 [R1+0x6f8], R78 ;  /* 0x0006f84e01007387 */ /* 0x0005e20000100a00 */
[C---:B-1----:R-:W-:Y:S03]  /*2bb50*/  HMMA.1688.F32.TF32 R68, R60.reuse, R90, R236 ;  /* 0x0000005a3c44723c */ /* 0x042fe600000810ec */
[----:B------:R-:W-:Y:S05]  /*2bb60*/  STL.64 [R1+0x840], R64 ;  /* 0x0008404001007387 */ /* 0x000fea0000100a00 */
[C---:B--2---:R-:W-:Y:S01]  /*2bb70*/  HMMA.1688.F32.TF32 R76, R60.reuse, R86, R168 ;  /* 0x000000563c4c723c */ /* 0x044fe200000810a8 */
[----:B------:R1:W-:Y:S07]  /*2bb80*/  STL.64 [R1+0x848], R66 ;  /* 0x0008484201007387 */ /* 0x0003ee0000100a00 */
[C---:B-1----:R-:W-:Y:S07]  /*2bb90*/  HMMA.1688.F32.TF32 R64, R60.reuse, R82, R52 ;  /* 0x000000523c40723c */ /* 0x042fee0000081034 */
[----:B------:R-:W-:Y:S04]  /*2bba0*/  STL.64 [R1+0x990], R68 ;  /* 0x0009904401007387 */ /* 0x000fe80000100a00 */
[----:B------:R1:W-:Y:S01]  /*2bbb0*/  STL.64 [R1+0x998], R70 ;  /* 0x0009984601007387 */ /* 0x0003e20000100a00 */
[C---:B------:R-:W-:Y:S03]  /*2bbc0*/  HMMA.1688.F32.TF32 R52, R60.reuse, R38, R156 ;  /* 0x000000263c34723c */ /* 0x040fe6000008109c */
[----:B------:R-:W-:Y:S04]  /*2bbd0*/  STL.64 [R1+0xb60], R76 ;  /* 0x000b604c01007387 */ /* 0x000fe80000100a00 */
[----:B------:R-:W-:Y:S01]  /*2bbe0*/  STL.64 [R1+0xb68], R78 ;  /* 0x000b684e01007387 */ /* 0x000fe20000100a00 */
[C---:B-1----:R-:W-:Y:S03]  /*2bbf0*/  HMMA.1688.F32.TF32 R68, R60.reuse, R42, R148 ;  /* 0x0000002a3c44723c */ /* 0x042fe60000081094 */
[----:B------:R-:W-:Y:S04]  /*2bc00*/  STL.64 [R1+0xce0], R64 ;  /* 0x000ce04001007387 */ /* 0x000fe80000100a00 */
[----:B------:R1:W-:Y:S02]  /*2bc10*/  STL.64 [R1+0xce8], R66 ;  /* 0x000ce84201007387 */ /* 0x0003e40000100a00 */
[C---:B-1----:R-:W-:Y:S08]  /*2bc20*/  HMMA.1688.F32.TF32 R64, R60.reuse, R34, R200 ;  /* 0x000000223c40723c */ /* 0x042ff000000810c8 */
[----:B------:R-:W-:Y:S06]  /*2bc30*/  HMMA.1688.F32.TF32 R60, R60, R30, R208 ;  /* 0x0000001e3c3c723c */ /* 0x000fec00000810d0 */
[----:B------:R-:W-:Y:S04]  /*2bc40*/  STL.64 [R1+0x1030], R68 ;  /* 0x0010304401007387 */ /* 0x000fe80000100a00 */
[----:B------:R-:W-:Y:S04]  /*2bc50*/  STL.64 [R1+0x1038], R70 ;  /* 0x0010384601007387 */ /* 0x000fe80000100a00 */
[----:B------:R-:W-:Y:S04]  /*2bc60*/  STL.64 [R1+0x1020], R52 ;  /* 0x0010203401007387 */ /* 0x000fe80000100a00 */
[----:B------:R-:W-:Y:S04]  /*2bc70*/  STL.64 [R1+0x1028], R54 ;  /* 0x0010283601007387 */ /* 0x000fe80000100a00 */
[----:B------:R-:W-:Y:S04]  /*2bc80*/  STL.64 [R1+0x1010], R64 ;  /* 0x0010104001007387 */ /* 0x000fe80000100a00 */
[----:B------:R1:W-:Y:S04]  /*2bc90*/  STL.64 [R1+0x1018], R66 ;  /* 0x0010184201007387 */ /* 0x0003e80000100a00 */
[----:B------:R-:W-:Y:S04]  /*2bca0*/  STL.64 [R1+0xff0], R60 ;  /* 0x000ff03c01007387 */ /* 0x000fe80000100a00 */
[----:B------:R-:W-:Y:S01]  /*2bcb0*/  LDS R52, [R3+0x4380] ;  /* 0x0043800003347984 */ /* 0x000fe20000000800 */
[C---:B-1----:R-:W-:Y:S03]  /*2bcc0*/  HMMA.1688.F32.TF32 R64, R56.reuse, R46, R244 ;  /* 0x0000002e3840723c */ /* 0x042fe600000810f4 */
[----:B------:R1:W-:Y:S04]  /*2bcd0*/  STL.64 [R1+0xff8], R62 ;  /* 0x000ff83e01007387 */ /* 0x0003e80000100a00 */
[----:B------:R-:W-:Y:S04]  /*2bce0*/  LDS R54, [R3+0x6380] ;  /* 0x0063800003367984 */ /* 0x000fe80000000800 */
[----:B------:R-:W-:Y:S01]  /*2bcf0*/  LDS R53, [R240+0x4380] ;  /* 0x00438000f0357984 */ /* 0x000fe20000000800 */
[----:B-1----:R-:W-:Y:S03]  /*2bd00*/  HMMA.1688.F32.TF32 R60, R56, R74, R184 ;  /* 0x0000004a383c723c */ /* 0x002fe600000810b8 */
[----:B------:R-:W1:Y:S09]  /*2bd10*/  LDS R55, [R240+0x6380] ;  /* 0x00638000f0377984 */ /* 0x000e720000000800 */
[----:B------:R-:W-:Y:S01]  /*2bd20*/  IMAD.MOV.U32 R159, RZ, RZ, R64 ;  /* 0x000000ffff9f7224 */ /* 0x000fe200078e0040 */
[----:B------:R-:W-:Y:S01]  /*2bd30*/  MOV R157, R66 ;  /* 0x00000042009d7202 */ /* 0x000fe20000000f00 */
[----:B------:R-:W-:-:S02]  /*2bd40*/  IMAD.MOV.U32 R158, RZ, RZ, R65 ;  /* 0x000000ffff9e7224 */ /* 0x000fc400078e0041 */
[----:B------:R-:W-:-:S03]  /*2bd50*/  IMAD.MOV.U32 R156, RZ, RZ, R67 ;  /* 0x000000ffff9c7224 */ /* 0x000fc600078e0043 */
[----:B------:R-:W-:Y:S04]  /*2bd60*/  STL.64 [R1+0x2f48], R158 ;  /* 0x002f489e01007387 */ /* 0x000fe80000100a00 */
[----:B------:R-:W-:Y:S04]  /*2bd70*/  STL.64 [R1+0x2f40], R156 ;  /* 0x002f409c01007387 */ /* 0x000fe80000100a00 */
[----:B------:R-:W2:Y:S04]  /*2bd80*/  LDL.LU R244, [R1+0x2b0] ;  /* 0x0002b00001f47983 */ /* 0x000ea80000300800 */
[----:B------:R-:W-:Y:S04]  /*2bd90*/  STL.64 [R1+0xf0], R60 ;  /* 0x0000f03c01007387 */ /* 0x000fe80000100a00 */
[----:B------:R3:W-:Y:S04]  /*2bda0*/  STL.64 [R1+0xf8], R62 ;  /* 0x0000f83e01007387 */ /* 0x0007e80000100a00 */
[----:B------:R-:W2:Y:S04]  /*2bdb0*/  LDL.LU R245, [R1+0x2b4] ;  /* 0x0002b40001f57983 */ /* 0x000ea80000300800 */
[----:B------:R-:W2:Y:S04]  /*2bdc0*/  LDL.LU R246, [R1+0x2b8] ;  /* 0x0002b80001f67983 */ /* 0x000ea80000300800 */
[----:B------:R-:W2:Y:S04]  /*2bdd0*/  LDL.LU R247, [R1+0x2bc] ;  /* 0x0002bc0001f77983 */ /* 0x000ea80000300800 */
[----:B------:R-:W4:Y:S04]  /*2bde0*/  LDL.LU R168, [R1+0x2c0] ;  /* 0x0002c00001a87983 */ /* 0x000f280000300800 */
        /* <DEDUP_REMOVED lines=15> */
[----:B------:R-:W2:Y:S04]  /*2bee0*/  LDL.LU R120, [R1] ;  /* 0x0000000001787983 */ /* 0x000ea80000300800 */
        /* <DEDUP_REMOVED lines=23> */
[----:B------:R-:W2:Y:S04]  /*2c060*/  LDL.LU R68, [R1+0x5b0] ;  /* 0x0005b00001447983 */ /* 0x000ea80000300800 */
[----:B------:R-:W2:Y:S04]  /*2c070*/  LDL.LU R69, [R1+0x5b4] ;  /* 0x0005b40001457983 */ /* 0x000ea80000300800 */
        /* <DEDUP_REMOVED lines=14> */
[----:B------:R-:W1:Y:S04]  /*2c160*/  LDL.LU R112, [R1+0xda0] ;  /* 0x000da00001707983 */ /* 0x000e680000300800 */
[----:B------:R-:W1:Y:S04]  /*2c170*/  LDL.LU R113, [R1+0xda4] ;  /* 0x000da40001717983 */ /* 0x000e680000300800 */
[----:B------:R-:W1:Y:S04]  /*2c180*/  LDL.LU R114, [R1+0xda8] ;  /* 0x000da80001727983 */ /* 0x000e680000300800 */
[----:B------:R-:W1:Y:S04]  /*2c190*/  LDL.LU R115, [R1+0xdac] ;  /* 0x000dac0001737983 */ /* 0x000e680000300800 */
        /* <DEDUP_REMOVED lines=12> */
[C---:B---3--:R-:W-:Y:S08]  /*2c260*/  HMMA.1688.F32.TF32 R60, R56.reuse, R162, R132 ;  /* 0x000000a2383c723c */ /* 0x048ff00000081084 */
[C---:B--2---:R-:W-:Y:S08]  /*2c270*/  HMMA.1688.F32.TF32 R132, R56.reuse, R10, R164 ;  /* 0x0000000a3884723c */ /* 0x044ff000000810a4 */
[C---:B----4-:R-:W-:Y:S07]  /*2c280*/  HMMA.1688.F32.TF32 R64, R56.reuse, R6, R68 ;  /* 0x000000063840723c */ /* 0x050fee0000081044 */
        /* <DEDUP_REMOVED lines=11> */
[C---:B--2---:R-:W-:Y:S01]  /*2c340*/  HMMA.1688.F32.TF32 R60, R56.reuse, R22, R116 ;  /* 0x00000016383c723c */ /* 0x044fe20000081074 */
[----:B------:R-:W-:Y:S04]  /*2c350*/  STL.64 [R1+0x540], R68 ;  /* 0x0005404401007387 */ /* 0x000fe80000100a00 */
[----:B------:R2:W-:Y:S10]  /*2c360*/  STL.64 [R1+0x548], R70 ;  /* 0x0005484601007387 */ /* 0x0005f40000100a00 */
[----:B------:R-:W-:Y:S04]  /*2c370*/  STL.64 [R1+0x590], R64 ;  /* 0x0005904001007387 */ /* 0x000fe80000100a00 */
[----:B------:R3:W-:Y:S01]  /*2c380*/  STL.64 [R1+0x598], R66 ;  /* 0x0005984201007387 */ /* 0x0007e20000100a00 */
[C---:B--2---:R-:W-:Y:S03]  /*2c390*/  HMMA.1688.F32.TF32 R68, R56.reuse, R90, R120 ;  /* 0x0000005a3844723c */ /* 0x044fe60000081078 */
[----:B------:R-:W-:Y:S05]  /*2c3a0*/  STL.64 [R1+0x600], R60 ;  /* 0x0006003c01007387 */ /* 0x000fea0000100a00 */
[C---:B---3--:R-:W-:Y:S01]  /*2c3b0*/  HMMA.1688.F32.TF32 R64, R56.reuse, R86, R248 ;  /* 0x000000563840723c */ /* 0x048fe200000810f8 */
[----:B------:R2:W-:Y:S07]  /*2c3c0*/  STL.64 [R1+0x608], R62 ;  /* 0x0006083e01007387 */ /* 0x0005ee0000100a00 */
[C---:B--2---:R-:W-:Y:S08]  /*2c3d0*/  HMMA.1688.F32.TF32 R60, R56.reuse, R82, R48 ;  /* 0x00000052383c723c */ /* 0x044ff00000081030 */
[C---:B------:R-:W-:Y:S01]  /*2c3e0*/  HMMA.1688.F32.TF32 R48, R56.reuse, R42, R204 ;  /* 0x0000002a3830723c */ /* 0x040fe200000810cc */
[----:B------:R-:W-:Y:S04]  /*2c3f0*/  STL.64 [R1+0x6e0], R68 ;  /* 0x0006e04401007387 */ /* 0x000fe80000100a00 */
[----:B------:R-:W-:Y:S04]  /*2c400*/  STL.64 [R1+0x6e8], R70 ;  /* 0x0006e84601007387 */ /* 0x000fe80000100a00 */
[----:B------:R-:W-:Y:S04]  /*2c410*/  STL.64 [R1+0x910], R64 ;  /* 0x0009104001007387 */ /* 0x000fe80000100a00 */
[----:B------:R2:W-:Y:S04]  /*2c420*/  STL.64 [R1+0x918], R66 ;  /* 0x0009184201007387 */ /* 0x0005e80000100a00 */
[----:B------:R-:W-:Y:S04]  /*2c430*/  STL.64 [R1+0xa80], R60 ;  /* 0x000a803c01007387 */ /* 0x000fe80000100a00 */
[----:B------:R3:W-:Y:S01]  /*2c440*/  STL.64 [R1+0xa88], R62 ;  /* 0x000a883e01007387 */ /* 0x0007e20000100a00 */
[C---:B--2---:R-:W-:Y:S03]  /*2c450*/  HMMA.1688.F32.TF32 R64, R56.reuse, R38, R212 ;  /* 0x000000263840723c */ /* 0x044fe600000810d4 */
[----:B------:R-:W-:Y:S04]  /*2c460*/  STL.64 [R1+0xf30], R48 ;  /* 0x000f303001007387 */ /* 0x000fe80000100a00 */
[----:B------:R2:W-:Y:S01]  /*2c470*/  STL.64 [R1+0xf38], R50 ;  /* 0x000f383201007387 */ /* 0x0005e20000100a00 */
[C---:B---3--:R-:W-:Y:S03]  /*2c480*/  HMMA.1688.F32.TF32 R60, R56.reuse, R34, R216 ;  /* 0x00000022383c723c */ /* 0x048fe600000810d8 */
[----:B------:R-:W-:Y:S04]  /*2c490*/  LDS R68, [R3+0x4480] ;  /* 0x0044800003447984 */ /* 0x000fe80000000800 */
[----:B------:R-:W-:Y:S01]  /*2c4a0*/  LDS R70, [R3+0x6480] ;  /* 0x0064800003467984 */ /* 0x000fe20000000800 */
[----:B--2---:R-:W-:Y:S03]  /*2c4b0*/  HMMA.1688.F32.TF32 R48, R56, R30, R224 ;  /* 0x0000001e3830723c */ /* 0x004fe600000810e0 */
[----:B------:R-:W-:Y:S04]  /*2c4c0*/  LDS R56, [R3+0x4400] ;  /* 0x0044000003387984 */ /* 0x000fe80000000800 */
[----:B------:R-:W-:Y:S01]  /*2c4d0*/  LDS R58, [R3+0x6400] ;  /* 0x00640000033a7984 */ /* 0x000fe20000000800 */
[C---:B-1----:R-:W-:Y:S03]  /*2c4e0*/  HMMA.1688.F32.TF32 R248, R52.reuse, R46, R112 ;  /* 0x0000002e34f8723c */ /* 0x042fe60000081070 */
[----:B------:R-:W-:Y:S04]  /*2c4f0*/  STL.64 [R1+0xf20], R64 ;  /* 0x000f204001007387 */ /* 0x000fe80000100a00 */
[----:B------:R1:W-:Y:S04]  /*2c500*/  STL.64 [R1+0xf28], R66 ;  /* 0x000f284201007387 */ /* 0x0003e80000100a00 */
[----:B------:R-:W-:Y:S04]  /*2c510*/  STL.64 [R1+0xf10], R60 ;  /* 0x000f103c01007387 */ /* 0x000fe80000100a00 */
[----:B------:R2:W-:Y:S01]  /*2c520*/  STL.64 [R1+0xf18], R62 ;  /* 0x000f183e01007387 */ /* 0x0005e20000100a00 */
[C---:B-1----:R-:W-:Y:S03]  /*2c530*/  HMMA.1688.F32.TF32 R64, R52.reuse, R74, R108 ;  /* 0x0000004a3440723c */ /* 0x042fe6000008106c */
[----:B------:R-:W-:Y:S04]  /*2c540*/  STL.64 [R1+0xf00], R48 ;  /* 0x000f003001007387 */ /* 0x000fe80000100a00 */
[----:B------:R1:W-:Y:S01]  /*2c550*/  STL.64 [R1+0xf08], R50 ;  /* 0x000f083201007387 */ /* 0x0003e20000100a00 */
[C---:B--2---:R-:W-:Y:S03]  /*2c560*/  HMMA.1688.F32.TF32 R60, R52.reuse, R162, R100 ;  /* 0x000000a2343c723c */ /* 0x044fe60000081064 */
[----:B------:R-:W-:Y:S04]  /*2c570*/  LDS R57, [R240+0x4400] ;  /* 0x00440000f0397984 */ /* 0x000fe80000000800 */
[----:B------:R-:W2:Y:S01]  /*2c580*/  LDS R59, [R240+0x6400] ;  /* 0x00640000f03b7984 */ /* 0x000ea20000000800 */
[C---:B-1----:R-:W-:Y:S03]  /*2c590*/  HMMA.1688.F32.TF32 R48, R52.reuse, R10, R76 ;  /* 0x0000000a3430723c */ /* 0x042fe6000008104c */
[----:B------:R-:W-:Y:S04]  /*2c5a0*/  STL.64 [R1+0x2ea0], R250 ;  /* 0x002ea0fa01007387 */ /* 0x000fe80000100a00 */
[----:B------:R-:W-:Y:S04]  /*2c5b0*/  STL.64 [R1+0x2e98], R248 ;  /* 0x002e98f801007387 */ /* 0x000fe80000100a00 */
[----:B------:R-:W-:Y:S04]  /*2c5c0*/  STL.64 [R1+0x70], R64 ;  /* 0x0000704001007387 */ /* 0x000fe80000100a00 */
[----:B------:R1:W-:Y:S04]  /*2c5d0*/  STL.64 [R1+0x78], R66 ;  /* 0x0000784201007387 */ /* 0x0003e80000100a00 */
[----:B------:R-:W-:Y:S04]  /*2c5e0*/  STL.64 [R1+0x60], R60 ;  /* 0x0000603c01007387 */ /* 0x000fe80000100a00 */
[----:B------:R3:W-:Y:S01]  /*2c5f0*/  STL.64 [R1+0x68], R62 ;  /* 0x0000683e01007387 */ /* 0x0007e20000100a00 */
[C---:B-1----:R-:W-:Y:S03]  /*2c600*/  HMMA.1688.F32.TF32 R64, R52.reuse, R6, R104 ;  /* 0x000000063440723c */ /* 0x042fe60000081068 */
[----:B------:R-:W-:Y:S04]  /*2c610*/  STL.64 [R1+0x80], R48 ;  /* 0x0000803001007387 */ /* 0x000fe80000100a00 */
[----:B------:R1:W-:Y:S01]  /*2c620*/  STL.64 [R1+0x88], R50 ;  /* 0x0000883201007387 */ /* 0x0003e20000100a00 */
[C---:B---3--:R-:W-:Y:S03]  /*2c630*/  HMMA.1688.F32.TF32 R60, R52.reuse, R18, R96 ;  /* 0x00000012343c723c */ /* 0x048fe60000081060 */
[----:B------:R-:W-:Y:S04]  /*2c640*/  LDS R69, [R240+0x4480] ;  /* 0x00448000f0457984 */ /* 0x000fe80000000800 */
[----:B------:R-:W3:Y:S01]  /*2c650*/  LDS R71, [R240+0x6480] ;  /* 0x00648000f0477984 */ /* 0x000ee20000000800 */
[C---:B-1----:R-:W-:Y:S07]  /*2c660*/  HMMA.1688.F32.TF32 R48, R52.reuse, R14, R92 ;  /* 0x0000000e3430723c */ /* 0x042fee000008105c */
[----:B------:R-:W-:Y:S04]  /*2c670*/  STL.64 [R1+0xe0], R64 ;  /* 0x0000e04001007387 */ /* 0x000fe80000100a00 */
[----:B------:R1:W-:Y:S04]  /*2c680*/  STL.64 [R1+0xe8], R66 ;  /* 0x0000e84201007387 */ /* 0x0003e80000100a00 */
[----:B------:R-:W-:Y:S04]  /*2c690*/  STL.64 [R1+0x110], R60 ;  /* 0x0001103c01007387 */ /* 0x000fe80000100a00 */
[----:B------:R4:W-:Y:S01]  /*2c6a0*/  STL.64 [R1+0x118], R62 ;  /* 0x0001183e01007387 */ /* 0x0009e20000100a00 */
[C---:B-1----:R-:W-:Y:S03]  /*2c6b0*/  HMMA.1688.F32.TF32 R64, R52.reuse, R26, R236 ;  /* 0x0000001a3440723c */ /* 0x042fe600000810ec */
[----:B------:R-:W-:Y:S04]  /*2c6c0*/  STL.64 [R1+0x470], R48 ;  /* 0x0004703001007387 */ /* 0x000fe80000100a00 */
[----:B------:R1:W-:Y:S01]  /*2c6d0*/  STL.64 [R1+0x478], R50 ;  /* 0x0004783201007387 */ /* 0x0003e20000100a00 */
[C---:B----4-:R-:W-:Y:S08]  /*2c6e0*/  HMMA.1688.F32.TF32 R60, R52.reuse, R22, R168 ;  /* 0x00000016343c723c */ /* 0x050ff000000810a8 */
        /* <DEDUP_REMOVED lines=18> */
[----:B-1----:R-:W-:Y:S07]  /*2c810*/  HMMA.1688.F32.TF32 R48, R52, R30, R192 ;  /* 0x0000001e3430723c */ /* 0x002fee00000810c0 */
[----:B------:R-:W-:Y:S04]  /*2c820*/  STL.64 [R1+0xdd0], R64 ;  /* 0x000dd04001007387 */ /* 0x000fe80000100a00 */
[----:B------:R-:W-:Y:S04]  /*2c830*/  STL.64 [R1+0xdd8], R66 ;  /* 0x000dd84201007387 */ /* 0x000fe80000100a00 */
[----:B------:R-:W4:Y:S04]  /*2c840*/  LDL.LU R92, [R1+0x260] ;  /* 0x00026000015c7983 */ /* 0x000f280000300800 */
[----:B------:R-:W-:Y:S04]  /*2c850*/  STL.64 [R1+0xdb0], R60 ;  /* 0x000db03c01007387 */ /* 0x000fe80000100a00 */
[----:B------:R-:W-:Y:S04]  /*2c860*/  STL.64 [R1+0xdb8], R62 ;  /* 0x000db83e01007387 */ /* 0x000fe80000100a00 */
[----:B------:R-:W-:Y:S04]  /*2c870*/  STL.64 [R1+0xda0], R48 ;  /* 0x000da03001007387 */ /* 0x000fe80000100a00 */
        /* <DEDUP_REMOVED lines=66> */
[C---:B----4-:R-:W-:Y:S07]  /*2cca0*/  HMMA.1688.F32.TF32 R52, R56.reuse, R162, R128 ;  /* 0x000000a23834723c */ /* 0x050fee0000081080 */
[----:B------:R-:W-:Y:S04]  /*2ccb0*/  STL.64 [R1+0x2eb0], R50 ;  /* 0x002eb03201007387 */ /* 0x000fe80000100a00 */
[----:B------:R1:W-:Y:S01]  /*2ccc0*/  STL.64 [R1+0x2ea8], R48 ;  /* 0x002ea83001007387 */ /* 0x0003e20000100a00 */
[C---:B------:R-:W-:Y:S03]  /*2ccd0*/  HMMA.1688.F32.TF32 R244, R56.reuse, R10, R244 ;  /* 0x0000000a38f4723c */ /* 0x040fe600000810f4 */
[----:B------:R-:W-:Y:S04]  /*2cce0*/  STL.64 [R1+0x2e70], R186 ;  /* 0x002e70ba01007387 */ /* 0x000fe80000100a00 */
[----:B------:R-:W-:Y:S01]  /*2ccf0*/  STL.64 [R1+0x2e68], R184 ;  /* 0x002e68b801007387 */ /* 0x000fe20000100a00 */
[C---:B------:R-:W-:Y:S03]  /*2cd00*/  HMMA.1688.F32.TF32 R236, R56.reuse, R6, R236 ;  /* 0x0000000638ec723c */ /* 0x040fe600000810ec */
[----:B------:R-:W-:Y:S05]  /*2cd10*/  STL.64 [R1+0x2e80], R54 ;  /* 0x002e803601007387 */ /* 0x000fea0000100a00 */
[C---:B-1----:R-:W-:Y:S01]  /*2cd20*/  HMMA.1688.F32.TF32 R48, R56.reuse, R14, R116 ;  /* 0x0000000e3830723c */ /* 0x042fe20000081074 */
[----:B------:R1:W-:Y:S07]  /*2cd30*/  STL.64 [R1+0x2e78], R52 ;  /* 0x002e783401007387 */ /* 0x0003ee0000100a00 */
[C---:B-1----:R-:W-:Y:S01]  /*2cd40*/  HMMA.1688.F32.TF32 R52, R56.reuse, R18, R124 ;  /* 0x000000123834723c */ /* 0x042fe2000008107c */
[----:B------:R-:W-:Y:S04]  /*2cd50*/  STL.64 [R1+0x2e90], R246 ;  /* 0x002e90f601007387 */ /* 0x000fe80000100a00 */
[----:B------:R-:W-:Y:S04]  /*2cd60*/  STL.64 [R1+0x2e88], R244 ;  /* 0x002e88f401007387 */ /* 0x000fe80000100a00 */
[----:B------:R-:W-:Y:S01]  /*2cd70*/  STL.64 [R1+0x2ec0], R238 ;  /* 0x002ec0ee01007387 */ /* 0x000fe20000100a00 */
[C---:B------:R-:W-:Y:S03]  /*2cd80*/  HMMA.1688.F32.TF32 R60, R56.reuse, R26, R120 ;  /* 0x0000001a383c723c */ /* 0x040fe60000081078 */
[----:B------:R-:W-:Y:S10]  /*2cd90*/  STL.64 [R1+0x2eb8], R236 ;  /* 0x002eb8ec01007387 */ /* 0x000ff40000100a00 */
[----:B------:R-:W-:Y:S04]  /*2cda0*/  STL.64 [R1+0x90], R52 ;  /* 0x0000903401007387 */ /* 0x000fe80000100a00 */
[----:B------:R1:W-:Y:S04]  /*2cdb0*/  STL.64 [R1+0x98], R54 ;  /* 0x0000983601007387 */ /* 0x0003e80000100a00 */
[----:B------:R-:W-:Y:S04]  /*2cdc0*/  STL.64 [R1+0x400], R48 ;  /* 0x0004003001007387 */ /* 0x000fe80000100a00 */
[----:B------:R2:W-:Y:S01]  /*2cdd0*/  STL.64 [R1+0x408], R50 ;  /* 0x0004083201007387 */ /* 0x0005e20000100a00 */
[C---:B-1----:R-:W-:Y:S08]  /*2cde0*/  HMMA.1688.F32.TF32 R52, R56.reuse, R22, R112 ;  /* 0x000000163834723c */ /* 0x042ff00000081070 */
[C---:B--2---:R-:W-:Y:S01]  /*2cdf0*/  HMMA.1688.F32.TF32 R48, R56.reuse, R90, R108 ;  /* 0x0000005a3830723c */ /* 0x044fe2000008106c */
[----:B------:R-:W-:Y:S04]  /*2ce00*/  STL.64 [R1+0x420], R60 ;  /* 0x0004203c01007387 */ /* 0x000fe80000100a00 */
[----:B------:R1:W-:Y:S10]  /*2ce10*/  STL.64 [R1+0x428], R62 ;  /* 0x0004283e01007387 */ /* 0x0003f40000100a00 */
[----:B------:R-:W-:Y:S01]  /*2ce20*/  STL.64 [R1+0x460], R52 ;  /* 0x0004603401007387 */ /* 0x000fe20000100a00 */
[C---:B-1----:R-:W-:Y:S03]  /*2ce30*/  HMMA.1688.F32.TF32 R60, R56.reuse, R86, R100 ;  /* 0x00000056383c723c */ /* 0x042fe60000081064 */
[----:B------:R1:W-:Y:S04]  /*2ce40*/  STL.64 [R1+0x468], R54 ;  /* 0x0004683601007387 */ /* 0x0003e80000100a00 */
[----:B------:R-:W-:Y:S04]  /*2ce50*/  STL.64 [R1+0x4a0], R48 ;  /* 0x0004a03001007387 */ /* 0x000fe80000100a00 */
[----:B------:R2:W-:Y:S01]  /*2ce60*/  STL.64 [R1+0x4a8], R50 ;  /* 0x0004a83201007387 */ /* 0x0005e20000100a00 */
[C---:B-1----:R-:W-:Y:S08]  /*2ce70*/  HMMA.1688.F32.TF32 R52, R56.reuse, R82, R76 ;  /* 0x000000523834723c */ /* 0x042ff0000008104c */
[C---:B--2---:R-:W-:Y:S03]  /*2ce80*/  HMMA.1688.F32.TF32 R48, R56.reuse, R42, R104 ;  /* 0x0000002a3830723c */ /* 0x044fe60000081068 */
[----:B------:R-:W-:Y:S04]  /*2ce90*/  STL.64 [R1+0x530], R60 ;  /* 0x0005303c01007387 */ /* 0x000fe80000100a00 */
[----:B------:R1:W-:Y:S08]  /*2cea0*/  STL.64 [R1+0x538], R62 ;  /* 0x0005383e01007387 */ /* 0x0003f00000100a00 */
[----:B------:R-:W-:Y:S01]  /*2ceb0*/  STL.64 [R1+0x560], R52 ;  /* 0x0005603401007387 */ /* 0x000fe20000100a00 */
[C---:B-1----:R-:W-:Y:S03]  /*2cec0*/  HMMA.1688.F32.TF32 R60, R56.reuse, R38, R96 ;  /* 0x00000026383c723c */ /* 0x042fe60000081060 */
[----:B------:R1:W-:Y:S04]  /*2ced0*/  STL.64 [R1+0x568], R54 ;  /* 0x0005683601007387 */ /* 0x0003e80000100a00 */
[----:B------:R-:W-:Y:S04]  /*2cee0*/  STL.64 [R1+0xc80], R48 ;  /* 0x000c803001007387 */ /* 0x000fe80000100a00 */
[----:B------:R2:W-:Y:S01]  /*2cef0*/  STL.64 [R1+0xc88], R50 ;  /* 0x000c883201007387 */ /* 0x0005e20000100a00 */
[C---:B-1----:R-:W-:Y:S03]  /*2cf00*/  HMMA.1688.F32.TF32 R52, R56.reuse, R34, R92 ;  /* 0x000000223834723c */ /* 0x042fe6000008105c */
[----:B------:R-:W-:Y:S04]  /*2cf10*/  LDS R96, [R3+0x4500] ;  /* 0x0045000003607984 */ /* 0x000fe80000000800 */
[----:B------:R-:W-:Y:S01]  /*2cf20*/  LDS R98, [R3+0x6500] ;  /* 0x0065000003627984 */ /* 0x000fe20000000800 */
[----:B--2---:R-:W-:Y:S03]  /*2cf30*/  HMMA.1688.F32.TF32 R48, R56, R30, R188 ;  /* 0x0000001e3830723c */ /* 0x004fe600000810bc */
[----:B------:R-:W-:Y:S04]  /*2cf40*/  STL.64 [R1+0xc70], R60 ;  /* 0x000c703c01007387 */ /* 0x000fe80000100a00 */
[----:B------:R-:W-:Y:S04]  /*2cf50*/  STL.64 [R1+0xc78], R62 ;  /* 0x000c783e01007387 */ /* 0x000fe80000100a00 */
[----:B------:R-:W-:Y:S04]  /*2cf60*/  LDS R97, [R240+0x4500] ;  /* 0x00450000f0617984 */ /* 0x000fe80000000800 */
[----:B------:R-:W1:Y:S04]  /*2cf70*/  LDS R99, [R240+0x6500] ;  /* 0x00650000f0637984 */ /* 0x000e680000000800 */
[----:B------:R-:W-:Y:S04]  /*2cf80*/  STL.64 [R1+0xc60], R52 ;  /* 0x000c603401007387 */ /* 0x000fe80000100a00 */
[----:B------:R-:W-:Y:S04]  /*2cf90*/  STL.64 [R1+0xc68], R54 ;  /* 0x000c683601007387 */ /* 0x000fe80000100a00 */
[----:B------:R-:W-:Y:S04]  /*2cfa0*/  STL.64 [R1+0xc50], R48 ;  /* 0x000c503001007387 */ /* 0x000fe80000100a00 */
[----:B------:R2:W-:Y:S04]  /*2cfb0*/  STL.64 [R1+0xc58], R50 ;  /* 0x000c583201007387 */ /* 0x0005e80000100a00 */
        /* <DEDUP_REMOVED lines=63> */
[----:B------:R-:W1:Y:S01]  /*2d3b0*/  LDL.LU R95, [R1+0x133c] ;  /* 0x00133c00015f7983 */ /* 0x000e620000300800 */
[C---:B------:R-:W-:Y:S03]  /*2d3c0*/  HMMA.1688.F32.TF32 R56, R68.reuse, R46, R168 ;  /* 0x0000002e4438723c */ /* 0x040fe600000810a8 */
[----:B------:R-:W4:Y:S04]  /*2d3d0*/  LDL.LU R168, [R1+0x11a0] ;  /* 0x0011a00001a87983 */ /* 0x000f280000300800 */
[----:B------:R-:W4:Y:S04]  /*2d3e0*/  LDL.LU R169, [R1+0x11a4] ;  /* 0x0011a40001a97983 */ /* 0x000f280000300800 */
[----:B------:R-:W4:Y:S04]  /*2d3f0*/  LDL.LU R170, [R1+0x11a8] ;  /* 0x0011a80001aa7983 */ /* 0x000f280000300800 */
[----:B------:R-:W4:Y:S08]  /*2d400*/  LDL.LU R171, [R1+0x11ac] ;  /* 0x0011ac0001ab7983 */ /* 0x000f300000300800 */
[----:B------:R-:W-:Y:S04]  /*2d410*/  STL.64 [R1+0x2ed0], R58 ;  /* 0x002ed03a01007387 */ /* 0x000fe80000100a00 */
[----:B------:R2:W-:Y:S02]  /*2d420*/  STL.64 [R1+0x2ec8], R56 ;  /* 0x002ec83801007387 */ /* 0x0005e40000100a00 */
[C---:B--2---:R-:W-:Y:S08]  /*2d430*/  HMMA.1688.F32.TF32 R48, R68.reuse, R14, R136 ;  /* 0x0000000e4430723c */ /* 0x044ff00000081088 */
[C---:B---3--:R-:W-:Y:S08]  /*2d440*/  HMMA.1688.F32.TF32 R60, R68.reuse, R74, R64 ;  /* 0x0000004a443c723c */ /* 0x048ff00000081040 */
[C---:B------:R-:W-:Y:S08]  /*2d450*/  HMMA.1688.F32.TF32 R64, R68.reuse, R162, R144 ;  /* 0x000000a24440723c */ /* 0x040ff00000081090 */
[C---:B----4-:R-:W-:Y:S08]  /*2d460*/  HMMA.1688.F32.TF32 R232, R68.reuse, R10, R140 ;  /* 0x0000000a44e8723c */ /* 0x050ff0000008108c */
[C---:B------:R-:W-:Y:S01]  /*2d470*/  HMMA.1688.F32.TF32 R228, R68.reuse, R6, R132 ;  /* 0x0000000644e4723c */ /* 0x040fe20000081084 */
[----:B------:R-:W-:Y:S07]  /*2d480*/  STL.64 [R1+0x2ee0], R62 ;  /* 0x002ee03e01007387 */ /* 0x000fee0000100a00 */
[C---:B------:R-:W-:Y:S01]  /*2d490*/  HMMA.1688.F32.TF32 R52, R68.reuse, R18, R164 ;  /* 0x000000124434723c */ /* 0x040fe200000810a4 */
[----:B------:R-:W-:Y:S04]  /*2d4a0*/  STL.64 [R1+0x2ed8], R60 ;  /* 0x002ed83c01007387 */ /* 0x000fe80000100a00 */
[----:B------:R-:W-:Y:S04]  /*2d4b0*/  STL.64 [R1+0x2ef0], R66 ;  /* 0x002ef04201007387 */ /* 0x000fe80000100a00 */
[----:B------:R-:W-:Y:S04]  /*2d4c0*/  STL.64 [R1+0x2ee8], R64 ;  /* 0x002ee84001007387 */ /* 0x000fe80000100a00 */
[----:B------:R-:W-:Y:S01]  /*2d4d0*/  STL.64 [R1+0x2f00], R234 ;  /* 0x002f00ea01007387 */ /* 0x000fe20000100a00 */
[C---:B------:R-:W-:Y:S03]  /*2d4e0*/  HMMA.1688.F32.TF32 R56, R68.reuse, R26, R128 ;  /* 0x0000001a4438723c */ /* 0x040fe60000081080 */
[----:B------:R-:W-:Y:S04]  /*2d4f0*/  STL.64 [R1+0x2ef8], R232 ;  /* 0x002ef8e801007387 */ /* 0x000fe80000100a00 */
[----:B------:R-:W-:Y:S04]  /*2d500*/  STL.64 [R1+0x2f58], R230 ;  /* 0x002f58e601007387 */ /* 0x000fe80000100a00 */
[----:B------:R-:W-:Y:S04]  /*2d510*/  STL.64 [R1+0x2f50], R228 ;  /* 0x002f50e401007387 */ /* 0x000fe80000100a00 */
[----:B------:R-:W-:Y:S04]  /*2d520*/  STL.64 [R1+0x50], R52 ;  /* 0x0000503401007387 */ /* 0x000fe80000100a00 */
[----:B------:R2:W-:Y:S04]  /*2d530*/  STL.64 [R1+0x58], R54 ;  /* 0x0000583601007387 */ /* 0x0005e80000100a00 */
[----:B------:R-:W-:Y:S04]  /*2d540*/  STL.64 [R1+0x190], R48 ;  /* 0x0001903001007387 */ /* 0x000fe80000100a00 */
[----:B------:R3:W-:Y:S01]  /*2d550*/  STL.64 [R1+0x198], R50 ;  /* 0x0001983201007387 */ /* 0x0007e20000100a00 */
[C---:B--2---:R-:W-:Y:S08]  /*2d560*/  HMMA.1688.F32.TF32 R52, R68.reuse, R22, R124 ;  /* 0x000000164434723c */ /* 0x044ff0000008107c */
[C---:B---3--:R-:W-:Y:S01]  /*2d570*/  HMMA.1688.F32.TF32 R48, R68.reuse, R90, R116 ;  /* 0x0000005a4430723c */ /* 0x048fe20000081074 */
[----:B------:R-:W-:Y:S04]  /*2d580*/  STL.64 [R1+0x2a0], R56 ;  /* 0x0002a03801007387 */ /* 0x000fe80000100a00 */
[----:B------:R2:W-:Y:S10]  /*2d590*/  STL.64 [R1+0x2a8], R58 ;  /* 0x0002a83a01007387 */ /* 0x0005f40000100a00 */
[----:B------:R-:W-:Y:S01]  /*2d5a0*/  STL.64 [R1+0x3e0], R52 ;  /* 0x0003e03401007387 */ /* 0x000fe20000100a00 */
[C---:B--2---:R-:W-:Y:S03]  /*2d5b0*/  HMMA.1688.F32.TF32 R56, R68.reuse, R86, R120 ;  /* 0x000000564438723c */ /* 0x044fe60000081078 */
[----:B------:R2:W-:Y:S04]  /*2d5c0*/  STL.64 [R1+0x3e8], R54 ;  /* 0x0003e83601007387 */ /* 0x0005e80000100a00 */
[----:B------:R-:W-:Y:S04]  /*2d5d0*/  STL.64 [R1+0x440], R48 ;  /* 0x0004403001007387 */ /* 0x000fe80000100a00 */
[----:B------:R3:W-:Y:S01]  /*2d5e0*/  STL.64 [R1+0x448], R50 ;  /* 0x0004483201007387 */ /* 0x0007e20000100a00 */
[C---:B--2---:R-:W-:Y:S08]  /*2d5f0*/  HMMA.1688.F32.TF32 R52, R68.reuse, R82, R112 ;  /* 0x000000524434723c */ /* 0x044ff00000081070 */
[C---:B---3--:R-:W-:Y:S03]  /*2d600*/  HMMA.1688.F32.TF32 R48, R68.reuse, R42, R108 ;  /* 0x0000002a4430723c */ /* 0x048fe6000008106c */
[----:B------:R-:W-:Y:S04]  /*2d610*/  STL.64 [R1+0x480], R56 ;  /* 0x0004803801007387 */ /* 0x000fe80000100a00 */
[----:B------:R2:W-:Y:S04]  /*2d620*/  STL.64 [R1+0x488], R58 ;  /* 0x0004883a01007387 */ /* 0x0005e80000100a00 */
[----:B------:R-:W-:Y:S04]  /*2d630*/  LDS R108, [R3+0x4580] ;  /* 0x00458000036c7984 */ /* 0x000fe80000000800 */
[----:B------:R-:W-:Y:S01]  /*2d640*/  LDS R110, [R3+0x6580] ;  /* 0x00658000036e7984 */ /* 0x000fe20000000800 */
[C---:B--2---:R-:W-:Y:S03]  /*2d650*/  HMMA.1688.F32.TF32 R56, R68.reuse, R38, R100 ;  /* 0x000000264438723c */ /* 0x044fe60000081064 */
[----:B------:R-:W-:Y:S04]  /*2d660*/  STL.64 [R1+0x4e0], R52 ;  /* 0x0004e03401007387 */ /* 0x000fe80000100a00 */
[----:B------:R2:W-:Y:S04]  /*2d670*/  STL.64 [R1+0x4e8], R54 ;  /* 0x0004e83601007387 */ /* 0x0005e80000100a00 */
[----:B------:R-:W-:Y:S04]  /*2d680*/  STL.64 [R1+0xac0], R48 ;  /* 0x000ac03001007387 */ /* 0x000fe80000100a00 */
[----:B------:R3:W-:Y:S01]  /*2d690*/  STL.64 [R1+0xac8], R50 ;  /* 0x000ac83201007387 */ /* 0x0007e20000100a00 */
[C---:B--2---:R-:W-:Y:S03]  /*2d6a0*/  HMMA.1688.F32.TF32 R52, R68.reuse, R34, R76 ;  /* 0x000000224434723c */ /* 0x044fe6000008104c */
[----:B------:R-:W-:Y:S04]  /*2d6b0*/  LDS R109, [R240+0x4580] ;  /* 0x00458000f06d7984 */ /* 0x000fe80000000800 */
[----:B------:R-:W2:Y:S01]  /*2d6c0*/  LDS R111, [R240+0x6580] ;  /* 0x00658000f06f7984 */ /* 0x000ea20000000800 */
[----:B---3--:R-:W-:Y:S08]  /*2d6d0*/  HMMA.1688.F32.TF32 R48, R68, R30, R104 ;  /* 0x0000001e4430723c */ /* 0x008ff00000081068 */
[C---:B-1----:R-:W-:Y:S01]  /*2d6e0*/  HMMA.1688.F32.TF32 R68, R96.reuse, R46, R92 ;  /* 0x0000002e6044723c */ /* 0x042fe2000008105c */
[----:B------:R-:W-:Y:S04]  /*2d6f0*/  STL.64 [R1+0xab0], R56 ;  /* 0x000ab03801007387 */ /* 0x000fe80000100a00 */
[----:B------:R-:W-:Y:S04]  /*2d700*/  STL.64 [R1+0xab8], R58 ;  /* 0x000ab83a01007387 */ /* 0x000fe80000100a00 */
[----:B------:R-:W-:Y:S04]  /*2d710*/  STL.64 [R1+0xaa0], R52 ;  /* 0x000aa03401007387 */ /* 0x000fe80000100a00 */
[----:B------:R-:W-:Y:S04]  /*2d720*/  STL.64 [R1+0xaa8], R54 ;  /* 0x000aa83601007387 */ /* 0x000fe80000100a00 */
[----:B------:R-:W-:Y:S04]  /*2d730*/  STL.64 [R1+0xa70], R48 ;  /* 0x000a703001007387 */ /* 0x000fe80000100a00 */
[----:B------:R1:W-:Y:S04]  /*2d740*/  STL.64 [R1+0xa78], R50 ;  /* 0x000a783201007387 */ /* 0x0003e80000100a00 */
[----:B------:R-:W-:Y:S04]  /*2d750*/  STL.64 [R1+0x2f68], R70 ;  /* 0x002f684601007387 */ /* 0x000fe80000100a00 */
[----:B------:R-:W-:Y:S04]  /*2d760*/  STL.64 [R1+0x2f60], R68 ;  /* 0x002f604401007387 */ /* 0x000fe80000100a00 */
        /* <DEDUP_REMOVED lines=24> */
[----:B------:R-:W1:Y:S04]  /*2d8f0*/  LDL.LU R140, [R1+0x6d0] ;  /* 0x0006d000018c7983 */ /* 0x000e680000300800 */
[----:B------:R-:W1:Y:S04]  /*2d900*/  LDL.LU R141, [R1+0x6d4] ;  /* 0x0006d400018d7983 */ /* 0x000e680000300800 */
[----:B------:R-:W1:Y:S04]  /*2d910*/  LDL.LU R142, [R1+0x6d8] ;  /* 0x0006d800018e7983 */ /* 0x000e680000300800 */
[----:B------:R-:W1:Y:S04]  /*2d920*/  LDL.LU R143, [R1+0x6dc] ;  /* 0x0006dc00018f7983 */ /* 0x000e680000300800 */
        /* <DEDUP_REMOVED lines=33> */
[----:B------:R-:W4:Y:S04]  /*2db40*/  LDL.LU R168, [R1+0x11b0] ;  /* 0x0011b00001a87983 */ /* 0x000f280000300800 */
[----:B------:R-:W4:Y:S04]  /*2db50*/  LDL.LU R169, [R1+0x11b4] ;  /* 0x0011b40001a97983 */ /* 0x000f280000300800 */
[----:B------:R-:W4:Y:S04]  /*2db60*/  LDL.LU R170, [R1+0x11b8] ;  /* 0x0011b80001aa7983 */ /* 0x000f280000300800 */
[----:B------:R-:W4:Y:S08]  /*2db70*/  LDL.LU R171, [R1+0x11bc] ;  /* 0x0011bc0001ab7983 */ /* 0x000f300000300800 */
[----:B------:R-:W-:Y:S04]  /*2db80*/  STL.64 [R1+0x2f78], R78 ;  /* 0x002f784e01007387 */ /* 0x000fe80000100a00 */
[----:B------:R-:W-:Y:S01]  /*2db90*/  STL.64 [R1+0x2f70], R76 ;  /* 0x002f704c01007387 */ /* 0x000fe20000100a00 */
[C---:B-1----:R-:W-:Y:S08]  /*2dba0*/  HMMA.1688.F32.TF32 R48, R96.reuse, R14, R140 ;  /* 0x0000000e6030723c */ /* 0x042ff0000008108c */
[C---:B--2---:R-:W-:Y:S08]  /*2dbb0*/  HMMA.1688.F32.TF32 R224, R96.reuse, R10, R148 ;  /* 0x0000000a60e0723c */ /* 0x044ff00000081094 */
[C---:B---3--:R-:W-:Y:S08]  /*2dbc0*/  HMMA.1688.F32.TF32 R92, R96.reuse, R162, R92 ;  /* 0x000000a2605c723c */ /* 0x048ff0000008105c */
[C---:B----4-:R-:W-:Y:S08]  /*2dbd0*/  HMMA.1688.F32.TF32 R220, R96.reuse, R6, R152 ;  /* 0x0000000660dc723c */ /* 0x050ff00000081098 */
[C---:B------:R-:W-:Y:S07]  /*2dbe0*/  HMMA.1688.F32.TF32 R52, R96.reuse, R18, R144 ;  /* 0x000000126034723c */ /* 0x040fee0000081090 */
        /* <DEDUP_REMOVED lines=20> */
[C---:B-1----:R-:W-:Y:S01]  /*2dd30*/  HMMA.1688.F32.TF32 R52, R96.reuse, R82, R124 ;  /* 0x000000526034723c */ /* 0x042fe2000008107c */
[----:B------:R-:W-:Y:S01]  /*2dd40*/  IMAD.MOV.U32 R128, RZ, RZ, R176 ;  /* 0x000000ffff807224 */ /* 0x000fe200078e00b0 */
[----:B------:R-:W-:Y:S01]  /*2dd50*/  MOV R130, R178 ;  /* 0x000000b200827202 */ /* 0x000fe20000000f00 */
[----:B------:R-:W-:Y:S01]  /*2dd60*/  IMAD.MOV.U32 R129, RZ, RZ, R177 ;  /* 0x000000ffff817224 */ /* 0x000fe200078e00b1 */
[----:B------:R-:W-:Y:S04]  /*2dd70*/  LDS R124, [R3+0x4600] ;  /* 0x00460000037c7984 */ /* 0x000fe80000000800 */
[----:B--2---:R-:W-:Y:S03]  /*2dd80*/  HMMA.1688.F32.TF32 R48, R96, R42, R116 ;  /* 0x0000002a6030723c */ /* 0x004fe60000081074 */
[----:B------:R-:W-:Y:S04]  /*2dd90*/  STL.64 [R1+0x3f0], R56 ;  /* 0x0003f03801007387 */ /* 0x000fe80000100a00 */
[----:B------:R1:W-:Y:S01]  /*2dda0*/  STL.64 [R1+0x3f8], R58 ;  /* 0x0003f83a01007387 */ /* 0x0003e20000100a00 */
[----:B------:R-:W-:-:S03]  /*2ddb0*/  IMAD.MOV.U32 R131, RZ, RZ, R179 ;  /* 0x000000ffff837224 */ /* 0x000fc600078e00b3 */
        /* <DEDUP_REMOVED lines=8> */
[----:B------:R-:W1:Y:S05]  /*2de40*/  LDS R127, [R240+0x6600] ;  /* 0x00660000f07f7984 */ /* 0x000e6a0000000800 */
[----:B--2---:R-:W-:Y:S08]  /*2de50*/  HMMA.1688.F32.TF32 R48, R96, R30, R180 ;  /* 0x0000001e6030723c */ /* 0x004ff000000810b4 */
[C---:B------:R-:W-:Y:S08]  /*2de60*/  HMMA.1688.F32.TF32 R96, R108.reuse, R46, R100 ;  /* 0x0000002e6c60723c */ /* 0x040ff00000081064 */
[C---:B------:R-:W-:Y:S01]  /*2de70*/  HMMA.1688.F32.TF32 R100, R108.reuse, R74, R104 ;  /* 0x0000004a6c64723c */ /* 0x040fe20000081068 */
[----:B------:R-:W-:Y:S04]  /*2de80*/  STL.64 [R1+0x970], R56 ;  /* 0x0009703801007387 */ /* 0x000fe80000100a00 */
[----:B------:R-:W-:Y:S04]  /*2de90*/  STL.64 [R1+0x978], R58 ;  /* 0x0009783a01007387 */ /* 0x000fe80000100a00 */
[----:B------:R-:W-:Y:S04]  /*2dea0*/  STL.64 [R1+0x960], R52 ;  /* 0x0009603401007387 */ /* 0x000fe80000100a00 */
[----:B------:R-:W-:Y:S04]  /*2deb0*/  STL.64 [R1+0x968], R54 ;  /* 0x0009683601007387 */ /* 0x000fe80000100a00 */
[----:B------:R2:W-:Y:S04]  /*2dec0*/  STL.64 [R1+0x850], R48 ;  /* 0x0008503001007387 */ /* 0x0005e80000100a00 */
[----:B------:R3:W-:Y:S01]  /*2ded0*/  STL.64 [R1+0x858], R50 ;  /* 0x0008583201007387 */ /* 0x0007e20000100a00 */
[C---:B------:R-:W-:Y:S03]  /*2dee0*/  HMMA.1688.F32.TF32 R104, R108.reuse, R162, R168 ;  /* 0x000000a26c68723c */ /* 0x040fe600000810a8 */
[----:B------:R-:W-:Y:S04]  /*2def0*/  STL.64 [R1+0x2fb8], R98 ;  /* 0x002fb86201007387 */ /* 0x000fe80000100a00 */
[----:B------:R-:W-:Y:S04]  /*2df00*/  STL.64 [R1+0x2fb0], R96 ;  /* 0x002fb06001007387 */ /* 0x000fe80000100a00 */
        /* <DEDUP_REMOVED lines=106> */
[----:B------:R-:W-:Y:S04]  /*2e5b0*/  STL.64 [R1+0x2fd8], R106 ;  /* 0x002fd86a01007387 */ /* 0x000fe80000100a00 */
[----:B------:R-:W-:Y:S01]  /*2e5c0*/  STL.64 [R1+0x2fd0], R104 ;  /* 0x002fd06801007387 */ /* 0x000fe20000100a00 */
[C---:B--2---:R-:W-:Y:S08]  /*2e5d0*/  HMMA.1688.F32.TF32 R48, R108.reuse, R90, R48 ;  /* 0x0000005a6c30723c */ /* 0x044ff00000081030 */
[C---:B---3--:R-:W-:Y:S08]  /*2e5e0*/  HMMA.1688.F32.TF32 R60, R108.reuse, R14, R244 ;  /* 0x0000000e6c3c723c */ /* 0x048ff000000810f4 */
[C---:B----4-:R-:W-:Y:S11]  /*2e5f0*/  HMMA.1688.F32.TF32 R64, R108.reuse, R18, R236 ;  /* 0x000000126c40723c */ /* 0x050ff600000810ec */
[----:B------:R-:W-:Y:S11]  /*2e600*/  @!UPT UIADD3 URZ, URZ, URZ, URZ ;  /* 0x0000003f3f3ff290 */ /* 0x000ff6000fffe03f */
[----:B------:R-:W-:Y:S01]  /*2e610*/  @!UPT UIADD3 URZ, URZ, URZ, URZ ;  /* 0x0000003f3f3ff290 */ /* 0x000fe2000fffe03f */
[----:B------:R-:W-:Y:S04]  /*2e620*/  STL.64 [R1+0x30], R64 ;  /* 0x0000304001007387 */ /* 0x000fe80000100a00 */
[----:B------:R-:W-:Y:S01]  /*2e630*/  STL.64 [R1+0x38], R66 ;  /* 0x0000384201007387 */ /* 0x000fe20000100a00 */
[C---:B------:R-:W-:Y:S08]  /*2e640*/  HMMA.1688.F32.TF32 R56, R108.reuse, R26, R52 ;  /* 0x0000001a6c38723c */ /* 0x040ff00000081034 */
[C---:B------:R-:W-:Y:S01]  /*2e650*/  HMMA.1688.F32.TF32 R52, R108.reuse, R22, R184 ;  /* 0x000000166c34723c */ /* 0x040fe200000810b8 */
[----:B------:R-:W-:Y:S04]  /*2e660*/  STL.64 [R1+0x170], R60 ;  /* 0x0001703c01007387 */ /* 0x000fe80000100a00 */
[----:B------:R-:W-:Y:S10]  /*2e670*/  STL.64 [R1+0x178], R62 ;  /* 0x0001783e01007387 */ /* 0x000ff40000100a00 */
[----:B------:R-:W-:Y:S04]  /*2e680*/  STL.64 [R1+0x1f0], R56 ;  /* 0x0001f03801007387 */ /* 0x000fe80000100a00 */
[----:B------:R2:W-:Y:S04]  /*2e690*/  STL.64 [R1+0x1f8], R58 ;  /* 0x0001f83a01007387 */ /* 0x0005e80000100a00 */
[----:B------:R-:W-:Y:S04]  /*2e6a0*/  STL.64 [R1+0x280], R52 ;  /* 0x0002803401007387 */ /* 0x000fe80000100a00 */
[----:B------:R3:W-:Y:S01]  /*2e6b0*/  STL.64 [R1+0x288], R54 ;  /* 0x0002883601007387 */ /* 0x0007e20000100a00 */
[C---:B--2---:R-:W-:Y:S03]  /*2e6c0*/  HMMA.1688.F32.TF32 R56, R108.reuse, R86, R192 ;  /* 0x000000566c38723c */ /* 0x044fe600000810c0 */
[----:B------:R-:W-:Y:S04]  /*2e6d0*/  STL.64 [R1+0x320], R48 ;  /* 0x0003203001007387 */ /* 0x000fe80000100a00 */
[----:B------:R2:W-:Y:S01]  /*2e6e0*/  STL.64 [R1+0x328], R50 ;  /* 0x0003283201007387 */ /* 0x0005e20000100a00 */
[C---:B---3--:R-:W-:Y:S08]  /*2e6f0*/  HMMA.1688.F32.TF32 R52, R108.reuse, R82, R196 ;  /* 0x000000526c34723c */ /* 0x048ff000000810c4 */
[C---:B--2---:R-:W-:Y:S07]  /*2e700*/  HMMA.1688.F32.TF32 R48, R108.reuse, R42, R248 ;  /* 0x0000002a6c30723c */ /* 0x044fee00000810f8 */
[----:B------:R-:W-:Y:S04]  /*2e710*/  STL.64 [R1+0x360], R56 ;  /* 0x0003603801007387 */ /* 0x000fe80000100a00 */
[----:B------:R2:W-:Y:S04]  /*2e720*/  STL.64 [R1+0x368], R58 ;  /* 0x0003683a01007387 */ /* 0x0005e80000100a00 */
[----:B------:R-:W-:Y:S04]  /*2e730*/  STL.64 [R1+0x3d0], R52 ;  /* 0x0003d03401007387 */ /* 0x000fe80000100a00 */
[----:B------:R3:W-:Y:S01]  /*2e740*/  STL.64 [R1+0x3d8], R54 ;  /* 0x0003d83601007387 */ /* 0x0007e20000100a00 */
[C---:B--2---:R-:W-:Y:S03]  /*2e750*/  HMMA.1688.F32.TF32 R56, R108.reuse, R38, R204 ;  /* 0x000000266c38723c */ /* 0x044fe600000810cc */
[----:B------:R-:W-:Y:S04]  /*2e760*/  STL.64 [R1+0x7b0], R48 ;  /* 0x0007b03001007387 */ /* 0x000fe80000100a00 */
[----:B------:R2:W-:Y:S01]  /*2e770*/  STL.64 [R1+0x7b8], R50 ;  /* 0x0007b83201007387 */ /* 0x0005e20000100a00 */
[----:B---3--:R-:W-:Y:S01]  /*2e780*/  HMMA.1688.F32.TF32 R52, R108, R34, R120 ;  /* 0x000000226c34723c */ /* 0x008fe20000081078 */
[----:B------:R-:W-:-:S07]  /*2e790*/  IMAD.MOV.U32 R248, RZ, RZ, R175 ;  /* 0x000000fffff87224 */ /* 0x000fce00078e00af */
[----:B------:R-:W-:Y:S01]  /*2e7a0*/  HMMA.1688.F32.TF32 R216, R108, R10, R216 ;  /* 0x0000000a6cd8723c */ /* 0x000fe200000810d8 */
[----:B------:R-:W-:-:S07]  /*2e7b0*/  IMAD.MOV.U32 R249, RZ, RZ, R174 ;  /* 0x000000fffff97224 */ /* 0x000fce00078e00ae */
[C---:B------:R-:W-:Y:S08]  /*2e7c0*/  HMMA.1688.F32.TF32 R212, R108.reuse, R6, R212 ;  /* 0x000000066cd4723c */ /* 0x040ff000000810d4 */
[----:B--2---:R-:W-:Y:S01]  /*2e7d0*/  HMMA.1688.F32.TF32 R48, R108, R30, R176 ;  /* 0x0000001e6c30723c */ /* 0x004fe200000810b0 */
[----:B------:R-:W-:Y:S04]  /*2e7e0*/  STL.64 [R1+0x680], R56 ;  /* 0x0006803801007387 */ /* 0x000fe80000100a00 */
[----:B------:R1:W-:Y:S04]  /*2e7f0*/  STL.64 [R1+0x688], R58 ;  /* 0x0006883a01007387 */ /* 0x0003e80000100a00 */
[----:B------:R-:W-:Y:S04]  /*2e800*/  STL.64 [R1+0x760], R52 ;  /* 0x0007603401007387 */ /* 0x000fe80000100a00 */
[----:B------:R2:W-:Y:S01]  /*2e810*/  STL.64 [R1+0x768], R54 ;  /* 0x0007683601007387 */ /* 0x0005e20000100a00 */
[C---:B-1----:R-:W-:Y:S01]  /*2e820*/  HMMA.1688.F32.TF32 R56, R124.reuse, R18, R148 ;  /* 0x000000127c38723c */ /* 0x042fe20000081094 */
[----:B------:R-:W-:Y:S01]  /*2e830*/  MOV R250, R173 ;  /* 0x000000ad00fa7202 */ /* 0x000fe20000000f00 */
[----:B------:R-:W-:Y:S01]  /*2e840*/  IMAD.MOV.U32 R251, RZ, RZ, R172 ;  /* 0x000000fffffb7224 */ /* 0x000fe200078e00ac */
[----:B------:R-:W-:Y:S06]  /*2e850*/  LDS R120, [R3+0x4680] ;  /* 0x0046800003787984 */ /* 0x000fec0000000800 */
[----:B------:R-:W-:Y:S01]  /*2e860*/  STL.64 [R1+0x750], R48 ;  /* 0x0007503001007387 */ /* 0x000fe20000100a00 */
[C---:B--2---:R-:W-:Y:S03]  /*2e870*/  HMMA.1688.F32.TF32 R52, R124.reuse, R14, R152 ;  /* 0x0000000e7c34723c */ /* 0x044fe60000081098 */
[----:B------:R1:W-:Y:S04]  /*2e880*/  STL.64 [R1+0x758], R50 ;  /* 0x0007583201007387 */ /* 0x0003e80000100a00 */
[----:B------:R-:W-:Y:S01]  /*2e890*/  LDS R122, [R3+0x6680] ;  /* 0x00668000037a7984 */ /* 0x000fe20000000800 */
[C---:B------:R-:W-:Y:S03]  /*2e8a0*/  HMMA.1688.F32.TF32 R204, R124.reuse, R6, R200 ;  /* 0x000000067ccc723c */ /* 0x040fe600000810c8 */
[----:B------:R-:W-:Y:S04]  /*2e8b0*/  LDS R121, [R240+0x4680] ;  /* 0x00468000f0797984 */ /* 0x000fe80000000800 */
[----:B------:R-:W2:Y:S01]  /*2e8c0*/  LDS R123, [R240+0x6680] ;  /* 0x00668000f07b7984 */ /* 0x000ea20000000800 */
[C---:B-1----:R-:W-:Y:S03]  /*2e8d0*/  HMMA.1688.F32.TF32 R48, R124.reuse, R26, R144 ;  /* 0x0000001a7c30723c */ /* 0x042fe60000081090 */
[----:B------:R-:W-:Y:S04]  /*2e8e0*/  STL.64 [R1+0x20], R56 ;  /* 0x0000203801007387 */ /* 0x000fe80000100a00 */
[----:B------:R1:W-:Y:S04]  /*2e8f0*/  STL.64 [R1+0x28], R58 ;  /* 0x0000283a01007387 */ /* 0x0003e80000100a00 */
[----:B------:R-:W-:Y:S04]  /*2e900*/  STL.64 [R1+0x160], R52 ;  /* 0x0001603401007387 */ /* 0x000fe80000100a00 */
[----:B------:R3:W-:Y:S01]  /*2e910*/  STL.64 [R1+0x168], R54 ;  /* 0x0001683601007387 */ /* 0x0007e20000100a00 */
[C---:B-1----:R-:W-:Y:S07]  /*2e920*/  HMMA.1688.F32.TF32 R56, R124.reuse, R22, R140 ;  /* 0x000000167c38723c */ /* 0x042fee000008108c */
[----:B------:R-:W-:Y:S01]  /*2e930*/  STL.64 [R1+0x1e0], R48 ;  /* 0x0001e03001007387 */ /* 0x000fe20000100a00 */
[C---:B---3--:R-:W-:Y:S03]  /*2e940*/  HMMA.1688.F32.TF32 R52, R124.reuse, R90, R132 ;  /* 0x0000005a7c34723c */ /* 0x048fe60000081084 */
[----:B------:R1:W-:Y:S05]  /*2e950*/  STL.64 [R1+0x1e8], R50 ;  /* 0x0001e83201007387 */ /* 0x0003ea0000100a00 */
[C---:B-1----:R-:W-:Y:S07]  /*2e960*/  HMMA.1688.F32.TF32 R48, R124.reuse, R86, R164 ;  /* 0x000000567c30723c */ /* 0x042fee00000810a4 */
[----:B------:R-:W-:Y:S04]  /*2e970*/  STL.64 [R1+0x270], R56 ;  /* 0x0002703801007387 */ /* 0x000fe80000100a00 */
[----:B------:R1:W-:Y:S04]  /*2e980*/  STL.64 [R1+0x278], R58 ;  /* 0x0002783a01007387 */ /* 0x0003e80000100a00 */
[----:B------:R-:W-:Y:S04]  /*2e990*/  STL.64 [R1+0x310], R52 ;  /* 0x0003103401007387 */ /* 0x000fe80000100a00 */
[----:B------:R3:W-:Y:S01]  /*2e9a0*/  STL.64 [R1+0x318], R54 ;  /* 0x0003183601007387 */ /* 0x0007e20000100a00 */
[C---:B-1----:R-:W-:Y:S03]  /*2e9b0*/  HMMA.1688.F32.TF32 R56, R124.reuse, R82, R136 ;  /* 0x000000527c38723c */ /* 0x042fe60000081088 */
[----:B------:R-:W-:Y:S05]  /*2e9c0*/  STL.64 [R1+0x350], R48 ;  /* 0x0003503001007387 */ /* 0x000fea0000100a00 */
[C---:B---3--:R-:W-:Y:S01]  /*2e9d0*/  HMMA.1688.F32.TF32 R52, R124.reuse, R42, R128 ;  /* 0x0000002a7c34723c */ /* 0x048fe20000081080 */
[----:B------:R1:W-:Y:S07]  /*2e9e0*/  STL.64 [R1+0x358], R50 ;  /* 0x0003583201007387 */ /* 0x0003ee0000100a00 */
[C---:B-1----:R-:W-:Y:S07]  /*2e9f0*/  HMMA.1688.F32.TF32 R48, R124.reuse, R38, R168 ;  /* 0x000000267c30723c */ /* 0x042fee00000810a8 */
[----:B------:R-:W-:Y:S04]  /*2ea00*/  STL.64 [R1+0x3c0], R56 ;  /* 0x0003c03801007387 */ /* 0x000fe80000100a00 */
[----:B------:R-:W-:Y:S04]  /*2ea10*/  STL.64 [R1+0x3c8], R58 ;  /* 0x0003c83a01007387 */ /* 0x000fe80000100a00 */
[----:B------:R-:W3:Y:S04]  /*2ea20*/  LDL.LU R164, [R1+0x13d0] ;  /* 0x0013d00001a47983 */ /* 0x000ee80000300800 */
[----:B------:R1:W-:Y:S04]  /*2ea30*/  STL.64 [R1+0x660], R52 ;  /* 0x0006603401007387 */ /* 0x0003e80000100a00 */
[----:B------:R4:W-:Y:S04]  /*2ea40*/  STL.64 [R1+0x668], R54 ;  /* 0x0006683601007387 */ /* 0x0009e80000100a00 */
[----:B------:R-:W-:Y:S04]  /*2ea50*/  STL.64 [R1+0x650], R48 ;  /* 0x0006503001007387 */ /* 0x000fe80000100a00 */
[----:B------:R1:W-:Y:S04]  /*2ea60*/  STL.64 [R1+0x658], R50 ;  /* 0x0006583201007387 */ /* 0x0003e80000100a00 */
[----:B------:R-:W3:Y:S04]  /*2ea70*/  LDL.LU R165, [R1+0x13d4] ;  /* 0x0013d40001a57983 */ /* 0x000ee80000300800 */
[----:B------:R-:W3:Y:S04]  /*2ea80*/  LDL.LU R166, [R1+0x13d8] ;  /* 0x0013d80001a67983 */ /* 0x000ee80000300800 */
[----:B------:R-:W3:Y:S04]  /*2ea90*/  LDL.LU R167, [R1+0x13dc] ;  /* 0x0013dc0001a77983 */ /* 0x000ee80000300800 */
[----:B------:R-:W2:Y:S04]  /*2eaa0*/  LDL.LU R136, [R1+0x1460] ;  /* 0x0014600001887983 */ /* 0x000ea80000300800 */
[----:B------:R-:W2:Y:S04]  /*2eab0*/  LDL.LU R137, [R1+0x1464] ;  /* 0x0014640001897983 */ /* 0x000ea80000300800 */
[----:B------:R-:W2:Y:S04]  /*2eac0*/  LDL.LU R138, [R1+0x1468] ;  /* 0x00146800018a7983 */ /* 0x000ea80000300800 */
[----:B------:R-:W2:Y:S01]  /*2ead0*/  LDL.LU R139, [R1+0x146c] ;  /* 0x00146c00018b7983 */ /* 0x000ea20000300800 */
[----:B------:R-:W-:Y:S03]  /*2eae0*/  HMMA.1688.F32.TF32 R108, R124, R46, R156 ;  /* 0x0000002e7c6c723c */ /* 0x000fe6000008109c */
        /* <DEDUP_REMOVED lines=20> */
[----:B-1----:R-:W3:Y:S04]  /*2ec30*/  LDL.LU R52, [R1+0xa20] ;  /* 0x000a200001347983 */ /* 0x002ee80000300800 */
[----:B------:R-:W3:Y:S04]  /*2ec40*/  LDL.LU R53, [R1+0xa24] ;  /* 0x000a240001357983 */ /* 0x000ee80000300800 */
[----:B----4-:R-:W4:Y:S04]  /*2ec50*/  LDL.LU R54, [R1+0xa28] ;  /* 0x000a280001367983 */ /* 0x010f280000300800 */
        /* <DEDUP_REMOVED lines=45> */
[----:B--2---:R-:W-:Y:S01]  /*2ef30*/  IMAD.MOV.U32 R51, RZ, RZ, R175 ;  /* 0x000000ffff337224 */ /* 0x004fe200078e00af */
[----:B---3--:R-:W-:Y:S01]  /*2ef40*/  MOV R50, R174 ;  /* 0x000000ae00327202 */ /* 0x008fe20000000f00 */
[----:B------:R-:W-:-:S02]  /*2ef50*/  IMAD.MOV.U32 R49, RZ, RZ, R173 ;  /* 0x000000ffff317224 */ /* 0x000fc400078e00ad */
[----:B------:R-:W-:Y:S02]  /*2ef60*/  IMAD.MOV.U32 R48, RZ, RZ, R172 ;  /* 0x000000ffff307224 */ /* 0x000fe400078e00ac */
        /* <DEDUP_REMOVED lines=12> */
[----:B------:R-:W-:Y:S08]  /*2f030*/  HMMA.1688.F32.TF32 R48, R120, R42, R48 ;  /* 0x0000002a7830723c */ /* 0x000ff00000081030 */
[C---:B----4-:R-:W-:Y:S01]  /*2f040*/  HMMA.1688.F32.TF32 R68, R124.reuse, R34, R148 ;  /* 0x000000227c44723c */ /* 0x050fe20000081094 */
[----:B------:R-:W-:Y:S04]  /*2f050*/  LDS R148, [R3+0x4700] ;  /* 0x0047000003947984 */ /* 0x000fe80000000800 */
[----:B------:R-:W-:Y:S04]  /*2f060*/  LDS R150, [R3+0x6700] ;  /* 0x0067000003967984 */ /* 0x000fe80000000800 */
[----:B------:R-:W-:Y:S04]  /*2f070*/  LDS R149, [R240+0x4700] ;  /* 0x00470000f0957984 */ /* 0x000fe80000000800 */
[----:B------:R-:W3:Y:S10]  /*2f080*/  LDS R151, [R240+0x6700] ;  /* 0x00670000f0977984 */ /* 0x000ef40000000800 */
[----:B------:R-:W-:Y:S04]  /*2f090*/  STL.64 [R1+0x640], R68 ;  /* 0x0006404401007387 */ /* 0x000fe80000100a00 */
[----:B------:R-:W-:Y:S01]  /*2f0a0*/  STL.64 [R1+0x648], R70 ;  /* 0x0006484601007387 */ /* 0x000fe20000100a00 */
[----:B--2---:R-:W-:Y:S11]  /*2f0b0*/  HMMA.1688.F32.TF32 R64, R124, R30, R172 ;  /* 0x0000001e7c40723c */ /* 0x004ff600000810ac */
[----:B------:R-:W-:Y:S11]  /*2f0c0*/  @!UPT UIADD3 URZ, URZ, URZ, URZ ;  /* 0x0000003f3f3ff290 */ /* 0x000ff6000fffe03f */
[----:B------:R-:W-:Y:S01]  /*2f0d0*/  @!UPT UIADD3 URZ, URZ, URZ, URZ ;  /* 0x0000003f3f3ff290 */ /* 0x000fe2000fffe03f */
[----:B------:R-:W-:Y:S04]  /*2f0e0*/  STL.64 [R1+0x580], R64 ;  /* 0x0005804001007387 */ /* 0x000fe80000100a00 */
[----:B------:R1:W-:Y:S02]  /*2f0f0*/  STL.64 [R1+0x588], R66 ;  /* 0x0005884201007387 */ /* 0x0003e40000100a00 */
[C---:B-1----:R-:W-:Y:S08]  /*2f100*/  HMMA.1688.F32.TF32 R64, R120.reuse, R18, R60 ;  /* 0x000000127840723c */ /* 0x042ff0000008103c */
[C---:B------:R-:W-:Y:S08]  /*2f110*/  HMMA.1688.F32.TF32 R60, R120.reuse, R14, R56 ;  /* 0x0000000e783c723c */ /* 0x040ff00000081038 */
[C---:B------:R-:W-:Y:S07]  /*2f120*/  HMMA.1688.F32.TF32 R56, R120.reuse, R26, R188 ;  /* 0x0000001a7838723c */ /* 0x040fee00000810bc */
[----:B------:R-:W-:Y:S04]  /*2f130*/  STL.64 [R1+0x10], R64 ;  /* 0x0000104001007387 */ /* 0x000fe80000100a00 */
[----:B------:R1:W-:Y:S04]  /*2f140*/  STL.64 [R1+0x18], R66 ;  /* 0x0000184201007387 */ /* 0x0003e80000100a00 */
[----:B------:R-:W-:Y:S04]  /*2f150*/  STL.64 [R1+0xc0], R60 ;  /* 0x0000c03c01007387 */ /* 0x000fe80000100a00 */
[----:B------:R2:W-:Y:S01]  /*2f160*/  STL.64 [R1+0xc8], R62 ;  /* 0x0000c83e01007387 */ /* 0x0005e20000100a00 */
[C---:B-1----:R-:W-:Y:S03]  /*2f170*/  HMMA.1688.F32.TF32 R64, R120.reuse, R22, R236 ;  /* 0x000000167840723c */ /* 0x042fe600000810ec */
[----:B------:R-:W-:Y:S04]  /*2f180*/  STL.64 [R1+0x1d0], R56 ;  /* 0x0001d03801007387 */ /* 0x000fe80000100a00 */
[----:B------:R1:W-:Y:S01]  /*2f190*/  STL.64 [R1+0x1d8], R58 ;  /* 0x0001d83a01007387 */ /* 0x0003e20000100a00 */
[C---:B--2---:R-:W-:Y:S08]  /*2f1a0*/  HMMA.1688.F32.TF32 R60, R120.reuse, R90, R244 ;  /* 0x0000005a783c723c */ /* 0x044ff000000810f4 */
[C---:B-1----:R-:W-:Y:S08]  /*2f1b0*/  HMMA.1688.F32.TF32 R56, R120.reuse, R86, R52 ;  /* 0x000000567838723c */ /* 0x042ff00000081034 */
[C---:B------:R-:W-:Y:S01]  /*2f1c0*/  HMMA.1688.F32.TF32 R52, R120.reuse, R82, R184 ;  /* 0x000000527834723c */ /* 0x040fe200000810b8 */
[----:B------:R-:W-:Y:S04]  /*2f1d0*/  STL.64 [R1+0x250], R64 ;  /* 0x0002504001007387 */ /* 0x000fe80000100a00 */
[----:B------:R-:W-:Y:S04]  /*2f1e0*/  STL.64 [R1+0x258], R66 ;  /* 0x0002584201007387 */ /* 0x000fe80000100a00 */
        /* <DEDUP_REMOVED lines=10> */
[----:B-1----:R-:W-:Y:S01]  /*2f290*/  HMMA.1688.F32.TF32 R48, R120, R30, R156 ;  /* 0x0000001e7830723c */ /* 0x002fe2000008109c */
[----:B------:R-:W-:-:S06]  /*2f2a0*/  IMAD.MOV.U32 R184, RZ, RZ, R45 ;  /* 0x000000ffffb87224 */ /* 0x000fcc00078e002d */
[----:B------:R-:W-:Y:S04]  /*2f2b0*/  STL.64 [R1+0x780], R56 ;  /* 0x0007803801007387 */ /* 0x000fe80000100a00 */
[----:B------:R-:W-:Y:S04]  /*2f2c0*/  STL.64 [R1+0x788], R58 ;  /* 0x0007883a01007387 */ /* 0x000fe80000100a00 */
[----:B------:R1:W-:Y:S01]  /*2f2d0*/  STL.64 [R1+0x7a0], R52 ;  /* 0x0007a03401007387 */ /* 0x0003e20000100a00 */
[----:B------:R-:W-:-:S03]  /*2f2e0*/  IMAD.MOV.U32 R185, RZ, RZ, R8 ;  /* 0x000000ffffb97224 */ /* 0x000fc600078e0008 */
[----:B------:R2:W-:Y:S01]  /*2f2f0*/  STL.64 [R1+0x7a8], R54 ;  /* 0x0007a83601007387 */ /* 0x0005e20000100a00 */
[----:B------:R-:W-:-:S03]  /*2f300*/  MOV R186, R2 ;  /* 0x0000000200ba7202 */ /* 0x000fc60000000f00 */
[----:B------:R2:W-:Y:S01]  /*2f310*/  STL.64 [R1+0x790], R48 ;  /* 0x0007903001007387 */ /* 0x0005e20000100a00 */
[----:B------:R-:W-:-:S03]  /*2f320*/  IMAD.MOV.U32 R187, RZ, RZ, R0 ;  /* 0x000000ffffbb7224 */ /* 0x000fc600078e0000 */
[----:B------:R3:W-:Y:S01]  /*2f330*/  STL.64 [R1+0x798], R50 ;  /* 0x0007983201007387 */ /* 0x0007e20000100a00 */
[----:B-1----:R-:W-:-:S03]  /*2f340*/  IMAD.MOV.U32 R52, RZ, RZ, R9 ;  /* 0x000000ffff347224 */ /* 0x002fc600078e0009 */
[----:B------:R-:W4:Y:S01]  /*2f350*/  LDL.LU R45, [R1+0x3064] ;  /* 0x00306400012d7983 */ /* 0x000f220000300800 */
[----:B------:R-:W-:-:S03]  /*2f360*/  IMAD.MOV.U32 R53, RZ, RZ, R243 ;  /* 0x000000ffff357224 */ /* 0x000fc600078e00f3 */
[----:B------:R-:W4:Y:S01]  /*2f370*/  LDL.LU R8, [R1+0x3060] ;  /* 0x0030600001087983 */ /* 0x000f220000300800 */
[----:B--2---:R-:W-:-:S03]  /*2f380*/  MOV R54, R73 ;  /* 0x0000004900367202 */ /* 0x004fc60000000f00 */
[----:B------:R-:W2:Y:S01]  /*2f390*/  LDL.LU R2, [R1+0x305c] ;  /* 0x00305c0001027983 */ /* 0x000ea20000300800 */
[----:B------:R-:W-:-:S03]  /*2f3a0*/  IMAD.MOV.U32 R55, RZ, RZ, R160 ;  /* 0x000000ffff377224 */ /* 0x000fc600078e00a0 */
[----:B------:R-:W2:Y:S04]  /*2f3b0*/  LDL.LU R0, [R1+0x3058] ;  /* 0x0030580001007983 */ /* 0x000ea80000300800 */
[----:B------:R-:W2:Y:S04]  /*2f3c0*/  LDL.LU R9, [R1+0x3054] ;  /* 0x0030540001097983 */ /* 0x000ea80000300800 */
[----:B------:R-:W2:Y:S04]  /*2f3d0*/  LDL.LU R243, [R1+0x3050] ;  /* 0x0030500001f37983 */ /* 0x000ea80000300800 */
[----:B------:R-:W2:Y:S04]  /*2f3e0*/  LDL.LU R73, [R1+0x304c] ;  /* 0x00304c0001497983 */ /* 0x000ea80000300800 */
[----:B------:R-:W4:Y:S01]  /*2f3f0*/  LDL.LU R160, [R1+0x3048] ;  /* 0x0030480001a07983 */ /* 0x000f220000300800 */
[----:B------:R-:W-:Y:S01]  /*2f400*/  IMAD.MOV.U32 R244, RZ, RZ, R72 ;  /* 0x000000fffff47224 */ /* 0x000fe200078e0048 */
[----:B------:R-:W-:Y:S01]  /*2f410*/  MOV R246, R241 ;  /* 0x000000f100f67202 */ /* 0x000fe20000000f00 */
[----:B------:R-:W-:Y:S01]  /*2f420*/  IMAD.MOV.U32 R245, RZ, RZ, R161 ;  /* 0x000000fffff57224 */ /* 0x000fe200078e00a1 */
[----:B------:R-:W4:Y:S01]  /*2f430*/  LDL.LU R72, [R1+0x3044] ;  /* 0x0030440001487983 */ /* 0x000f220000300800 */
[----:B------:R-:W-:-:S03]  /*2f440*/  IMAD.MOV.U32 R247, RZ, RZ, R242 ;  /* 0x000000fffff77224 */ /* 0x000fc600078e00f2 */
        /* <DEDUP_REMOVED lines=23> */
[----:B---3--:R-:W-:Y:S03]  /*2f5c0*/  HMMA.1688.F32.TF32 R188, R148, R6, R168 ;  /* 0x0000000694bc723c */ /* 0x008fe600000810a8 */
        /* <DEDUP_REMOVED lines=9> */
[----:B--2---:R-:W-:-:S02]  /*2f660*/  IMAD.MOV.U32 R158, RZ, RZ, R73 ;  /* 0x000000ffff9e7224 */ /* 0x004fc400078e0049 */
[----:B----4-:R-:W-:Y:S02]  /*2f670*/  IMAD.MOV.U32 R157, RZ, RZ, R160 ;  /* 0x000000ffff9d7224 */ /* 0x010fe400078e00a0 */
[----:B------:R-:W2:Y:S04]  /*2f680*/  LDL.LU R160, [R1+0x3034] ;  /* 0x0030340001a07983 */ /* 0x000ea80000300800 */
[----:B------:R-:W4:Y:S01]  /*2f690*/  LDL.LU R73, [R1+0x3030] ;  /* 0x0030300001497983 */ /* 0x000f220000300800 */
[----:B------:R-:W-:Y:S01]  /*2f6a0*/  MOV R159, R243 ;  /* 0x000000f3009f7202 */ /* 0x000fe20000000f00 */
[----:B------:R-:W-:Y:S02]  /*2f6b0*/  IMAD.MOV.U32 R230, RZ, RZ, R161 ;  /* 0x000000ffffe67224 */ /* 0x000fe400078e00a1 */
[----:B------:R-:W3:Y:S01]  /*2f6c0*/  LDL.LU R243, [R1+0x302c] ;  /* 0x00302c0001f37983 */ /* 0x000ee20000300800 */
[----:B------:R-:W-:Y:S01]  /*2f6d0*/  IMAD.MOV.U32 R229, RZ, RZ, R241 ;  /* 0x000000ffffe57224 */ /* 0x000fe200078e00f1 */
[----:B------:R-:W-:Y:S01]  /*2f6e0*/  MOV R231, R72 ;  /* 0x0000004800e77202 */ /* 0x000fe20000000f00 */
[----:B------:R-:W-:-:S02]  /*2f6f0*/  IMAD.MOV.U32 R228, RZ, RZ, R242 ;  /* 0x000000ffffe47224 */ /* 0x000fc400078e00f2 */
[----:B------:R-:W3:Y:S04]  /*2f700*/  LDL.LU R242, [R1+0x3028] ;  /* 0x0030280001f27983 */ /* 0x000ee80000300800 */
[----:B------:R-:W3:Y:S04]  /*2f710*/  LDL.LU R241, [R1+0x3024] ;  /* 0x0030240001f17983 */ /* 0x000ee80000300800 */
[----:B------:R-:W3:Y:S04]  /*2f720*/  LDL.LU R161, [R1+0x3020] ;  /* 0x0030200001a17983 */ /* 0x000ee80000300800 */
[----:B------:R-:W3:Y:S01]  /*2f730*/  LDL.LU R72, [R1+0x301c] ;  /* 0x00301c0001487983 */ /* 0x000ee20000300800 */
[----:B--2---:R-:W-:-:S02]  /*2f740*/  IMAD.MOV.U32 R69, RZ, RZ, R160 ;  /* 0x000000ffff457224 */ /* 0x004fc400078e00a0 */
[----:B----4-:R-:W-:Y:S02]  /*2f750*/  IMAD.MOV.U32 R68, RZ, RZ, R73 ;  /* 0x000000ffff447224 */ /* 0x010fe400078e0049 */
[----:B------:R-:W2:Y:S04]  /*2f760*/  LDL.LU R73, [R1+0x3018] ;  /* 0x0030180001497983 */ /* 0x000ea80000300800 */
[----:B------:R-:W4:Y:S04]  /*2f770*/  LDL.LU R160, [R1+0x3014] ;  /* 0x0030140001a07983 */ /* 0x000f280000300800 */
[----:B------:R-:W4:Y:S04]  /*2f780*/  LDL.LU R70, [R1+0xa08] ;  /* 0x000a080001467983 */ /* 0x000f280000300800 */
[----:B------:R-:W4:Y:S04]  /*2f790*/  LDL.LU R71, [R1+0xa0c] ;  /* 0x000a0c0001477983 */ /* 0x000f280000300800 */
[----:B------:R-:W4:Y:S01]  /*2f7a0*/  LDL.LU R92, [R1+0xc20] ;  /* 0x000c2000015c7983 */ /* 0x000f220000300800 */
[----:B---3--:R-:W-:-:S03]  /*2f7b0*/  IMAD.MOV.U32 R93, RZ, RZ, R72 ;  /* 0x000000ffff5d7224 */ /* 0x008fc600078e0048 */
[----:B------:R-:W3:Y:S01]  /*2f7c0*/  LDL.LU R72, [R1+0x3010] ;  /* 0x0030100001487983 */ /* 0x000ee20000300800 */
[----:B------:R-:W-:Y:S01]  /*2f7d0*/  IMAD.MOV.U32 R76, RZ, RZ, R161 ;  /* 0x000000ffff4c7224 */ /* 0x000fe200078e00a1 */
[----:B------:R-:W-:Y:S01]  /*2f7e0*/  HMMA.1688.F32.TF32 R112, R124, R74, R112 ;  /* 0x0000004a7c70723c */ /* 0x000fe20000081070 */
[----:B------:R-:W-:Y:S01]  /*2f7f0*/  IMAD.MOV.U32 R77, RZ, RZ, R241 ;  /* 0x000000ffff4d7224 */ /* 0x000fe200078e00f1 */
[----:B------:R-:W-:Y:S01]  /*2f800*/  MOV R78, R242 ;  /* 0x000000f2004e7202 */ /* 0x000fe20000000f00 */
[----:B------:R-:W-:-:S05]  /*2f810*/  IMAD.MOV.U32 R79, RZ, RZ, R243 ;  /* 0x000000ffff4f7224 */ /* 0x000fca00078e00f3 */
[C---:B------:R-:W-:Y:S08]  /*2f820*/  HMMA.1688.F32.TF32 R116, R124.reuse, R162, R116 ;  /* 0x000000a27c74723c */ /* 0x040ff00000081074 */
[----:B------:R-:W-:Y:S08]  /*2f830*/  HMMA.1688.F32.TF32 R208, R124, R10, R208 ;  /* 0x0000000a7cd0723c */ /* 0x000ff000000810d0 */
[C---:B------:R-:W-:Y:S01]  /*2f840*/  HMMA.1688.F32.TF32 R124, R120.reuse, R46, R144 ;  /* 0x0000002e787c723c */ /* 0x040fe20000081090 */
[----:B------:R-:W-:Y:S04]  /*2f850*/  LDS R144, [R3+0x4780] ;  /* 0x0047800003907984 */ /* 0x000fe80000000800 */
[----:B------:R-:W-:Y:S03]  /*2f860*/  LDS R146, [R3+0x6780] ;  /* 0x0067800003927984 */ /* 0x000fe60000000800 */
[C---:B------:R-:W-:Y:S01]  /*2f870*/  HMMA.1688.F32.TF32 R128, R120.reuse, R74, R128 ;  /* 0x0000004a7880723c */ /* 0x040fe20000081080 */
[----:B------:R-:W-:Y:S04]  /*2f880*/  LDS R145, [R240+0x4780] ;  /* 0x00478000f0917984 */ /* 0x000fe80000000800 */
[----:B------:R-:W1:Y:S03]  /*2f890*/  LDS R147, [R240+0x6780] ;  /* 0x00678000f0937984 */ /* 0x000e660000000800 */
[C---:B------:R-:W-:Y:S08]  /*2f8a0*/  HMMA.1688.F32.TF32 R132, R120.reuse, R162, R132 ;  /* 0x000000a27884723c */ /* 0x040ff00000081084 */
[C---:B------:R-:W-:Y:S08]  /*2f8b0*/  HMMA.1688.F32.TF32 R200, R120.reuse, R10, R200 ;  /* 0x0000000a78c8723c */ /* 0x040ff000000810c8 */
[----:B------:R-:W-:Y:S08]  /*2f8c0*/  HMMA.1688.F32.TF32 R196, R120, R6, R196 ;  /* 0x0000000678c4723c */ /* 0x000ff000000810c4 */
[----:B------:R-:W-:Y:S07]  /*2f8d0*/  HMMA.1688.F32.TF32 R120, R148, R46, R152 ;  /* 0x0000002e9478723c */ /* 0x000fee0000081098 */
[----:B------:R-:W-:Y:S01]  /*2f8e0*/  IMAD.MOV.U32 R152, RZ, RZ, R9 ;  /* 0x000000ffff987224 */ /* 0x000fe200078e0009 */
[----:B--2---:R-:W-:-:S02]  /*2f8f0*/  MOV R94, R73 ;  /* 0x00000049005e7202 */ /* 0x004fc40000000f00 */
[----:B------:R-:W2:Y:S01]  /*2f900*/  LDL.LU R73, [R1+0x300c] ;  /* 0x00300c0001497983 */ /* 0x000ea20000300800 */
[----:B----4-:R-:W-:-:S03]  /*2f910*/  IMAD.MOV.U32 R95, RZ, RZ, R160 ;  /* 0x000000ffff5f7224 */ /* 0x010fc600078e00a0 */
        /* <DEDUP_REMOVED lines=25> */
[----:B------:R-:W2:Y:S01]  /*2fab0*/  LDL.LU R9, [R1+0x2ff4] ;  /* 0x002ff40001097983 */ /* 0x000ea20000300800 */
[----:B------:R-:W-:Y:S01]  /*2fac0*/  IMAD.MOV.U32 R153, RZ, RZ, R0 ;  /* 0x000000ffff997224 */ /* 0x000fe200078e0000 */
[----:B------:R-:W-:Y:S01]  /*2fad0*/  MOV R154, R2 ;  /* 0x00000002009a7202 */ /* 0x000fe20000000f00 */
[----:B------:R-:W-:Y:S01]  /*2fae0*/  IMAD.MOV.U32 R155, RZ, RZ, R8 ;  /* 0x000000ffff9b7224 */ /* 0x000fe200078e0008 */
[----:B------:R-:W3:Y:S01]  /*2faf0*/  LDL.LU R0, [R1+0x2ff0] ;  /* 0x002ff00001007983 */ /* 0x000ee20000300800 */
[C---:B------:R-:W-:Y:S03]  /*2fb00*/  HMMA.1688.F32.TF32 R192, R148.reuse, R10, R164 ;  /* 0x0000000a94c0723c */ /* 0x040fe600000810a4 */
[----:B------:R-:W3:Y:S04]  /*2fb10*/  LDL.LU R2, [R1+0x2fec] ;  /* 0x002fec0001027983 */ /* 0x000ee80000300800 */
[----:B------:R-:W3:Y:S04]  /*2fb20*/  LDL.LU R8, [R1+0x2fe8] ;  /* 0x002fe80001087983 */ /* 0x000ee80000300800 */
[----:B------:R-:W3:Y:S04]  /*2fb30*/  LDL.LU R164, [R1+0x1510] ;  /* 0x0015100001a47983 */ /* 0x000ee80000300800 */
[----:B------:R-:W3:Y:S04]  /*2fb40*/  LDL.LU R165, [R1+0x1514] ;  /* 0x0015140001a57983 */ /* 0x000ee80000300800 */
[----:B------:R-:W3:Y:S04]  /*2fb50*/  LDL.LU R166, [R1+0x1518] ;  /* 0x0015180001a67983 */ /* 0x000ee80000300800 */
[----:B------:R-:W3:Y:S01]  /*2fb60*/  LDL.LU R167, [R1+0x151c] ;  /* 0x00151c0001a77983 */ /* 0x000ee20000300800 */
[C---:B------:R-:W-:Y:S08]  /*2fb70*/  HMMA.1688.F32.TF32 R92, R148.reuse, R86, R92 ;  /* 0x00000056945c723c */ /* 0x040ff0000008105c */
[----:B------:R-:W-:Y:S01]  /*2fb80*/  HMMA.1688.F32.TF32 R76, R148, R82, R76 ;  /* 0x00000052944c723c */ /* 0x000fe2000008104c */
[----:B--2---:R-:W-:-:S02]  /*2fb90*/  IMAD.MOV.U32 R180, RZ, RZ, R9 ;  /* 0x000000ffffb47224 */ /* 0x004fc400078e0009 */
[----:B------:R-:W2:Y:S05]  /*2fba0*/  LDL.LU R9, [R1+0x2fe4] ;  /* 0x002fe40001097983 */ /* 0x000eaa0000300800 */
[C---:B------:R-:W-:Y:S08]  /*2fbb0*/  HMMA.1688.F32.TF32 R104, R148.reuse, R18, R104 ;  /* 0x000000129468723c */ /* 0x040ff00000081068 */
[C---:B------:R-:W-:Y:S08]  /*2fbc0*/  HMMA.1688.F32.TF32 R100, R148.reuse, R14, R100 ;  /* 0x0000000e9464723c */ /* 0x040ff00000081064 */
[C---:B------:R-:W-:Y:S08]  /*2fbd0*/  HMMA.1688.F32.TF32 R96, R148.reuse, R26, R96 ;  /* 0x0000001a9460723c */ /* 0x040ff00000081060 */
[----:B------:R-:W-:Y:S01]  /*2fbe0*/  HMMA.1688.F32.TF32 R220, R148, R22, R220 ;  /* 0x0000001694dc723c */ /* 0x000fe200000810dc */
[----:B------:R-:W-:-:S02]  /*2fbf0*/  IMAD.MOV.U32 R181, RZ, RZ, R243 ;  /* 0x000000ffffb57224 */ /* 0x000fc400078e00f3 */
[----:B------:R-:W4:Y:S05]  /*2fc00*/  LDL.LU R243, [R1+0x2fe0] ;  /* 0x002fe00001f37983 */ /* 0x000f2a0000300800 */
[C---:B------:R-:W-:Y:S01]  /*2fc10*/  HMMA.1688.F32.TF32 R224, R148.reuse, R90, R224 ;  /* 0x0000005a94e0723c */ /* 0x040fe200000810e0 */
[----:B------:R-:W-:Y:S04]  /*2fc20*/  STL.64 [R1], R104 ;  /* 0x0000006801007387 */ /* 0x000fe80000100a00 */
[----:B------:R1:W-:Y:S03]  /*2fc30*/  STL.64 [R1+0x8], R106 ;  /* 0x0000086a01007387 */ /* 0x0003e60000100a00 */
[C---:B------:R-:W-:Y:S01]  /*2fc40*/  HMMA.1688.F32.TF32 R68, R148.reuse, R42, R68 ;  /* 0x0000002a9444723c */ /* 0x040fe20000081044 */
[----:B-1----:R-:W4:Y:S04]  /*2fc50*/  LDL.LU.64 R106, [R1+0x2fd8] ;  /* 0x002fd800016a7983 */ /* 0x002f280000300a00 */
[----:B------:R-:W4:Y:S04]  /*2fc60*/  LDL.LU.64 R104, [R1+0x2fd0] ;  /* 0x002fd00001687983 */ /* 0x000f280000300a00 */
[----:B------:R-:W-:Y:S04]  /*2fc70*/  STL.64 [R1+0xb0], R100 ;  /* 0x0000b06401007387 */ /* 0x000fe80000100a00 */
[----:B------:R1:W-:Y:S01]  /*2fc80*/  STL.64 [R1+0xb8], R102 ;  /* 0x0000b86601007387 */ /* 0x0003e20000100a00 */
[C---:B------:R-:W-:Y:S03]  /*2fc90*/  HMMA.1688.F32.TF32 R228, R148.reuse, R38, R228 ;  /* 0x0000002694e4723c */ /* 0x040fe600000810e4 */
        /* <DEDUP_REMOVED lines=10> */
[----:B-1----:R-:W4:Y:S05]  /*2fd40*/  LDL.LU.64 R222, [R1+0x2fa8] ;  /* 0x002fa80001de7983 */ /* 0x002f2a0000300a00 */
[C---:B------:R-:W-:Y:S01]  /*2fd50*/  HMMA.1688.F32.TF32 R136, R148.reuse, R162, R136 ;  /* 0x000000a29488723c */ /* 0x040fe20000081088 */
[----:B------:R-:W4:Y:S04]  /*2fd60*/  LDL.LU.64 R220, [R1+0x2fa0] ;  /* 0x002fa00001dc7983 */ /* 0x000f280000300a00 */
[----:B------:R-:W-:Y:S03]  /*2fd70*/  STL.64 [R1+0x2f0], R224 ;  /* 0x0002f0e001007387 */ /* 0x000fe60000100a00 */
[----:B------:R-:W-:Y:S01]  /*2fd80*/  HMMA.1688.F32.TF32 R148, R148, R30, R152 ;  /* 0x0000001e9494723c */ /* 0x000fe20000081098 */
[----:B------:R1:W-:Y:S04]  /*2fd90*/  STL.64 [R1+0x2f8], R226 ;  /* 0x0002f8e201007387 */ /* 0x0003e80000100a00 */
[----:B-1----:R-:W4:Y:S04]  /*2fda0*/  LDL.LU.64 R226, [R1+0x2f98] ;  /* 0x002f980001e27983 */ /* 0x002f280000300a00 */
[----:B------:R-:W4:Y:S04]  /*2fdb0*/  LDL.LU.64 R224, [R1+0x2f90] ;  /* 0x002f900001e07983 */ /* 0x000f280000300a00 */
[----:B------:R-:W-:Y:S04]  /*2fdc0*/  STL.64 [R1+0x330], R92 ;  /* 0x0003305c01007387 */ /* 0x000fe80000100a00 */
        /* <DEDUP_REMOVED lines=19> */
[----:B------:R-:W4:Y:S04]  /*2ff00*/  LDL.LU.64 R154, [R1+0x2f38] ;  /* 0x002f3800019a7983 */ /* 0x000f280000300a00 */
[----:B------:R-:W4:Y:S04]  /*2ff10*/  LDL.LU.64 R152, [R1+0x2f30] ;  /* 0x002f300001987983 */ /* 0x000f280000300a00 */
[----:B------:R3:W-:Y:S04]  /*2ff20*/  STL.64 [R1+0x7f0], R148 ;  /* 0x0007f09401007387 */ /* 0x0007e80000100a00 */
[----:B------:R1:W-:Y:S01]  /*2ff30*/  STL.64 [R1+0x7f8], R150 ;  /* 0x0007f89601007387 */ /* 0x0003e20000100a00 */
[----:B---3--:R-:W-:Y:S01]  /*2ff40*/  IMAD.MOV.U32 R149, RZ, RZ, R8 ;  /* 0x000000ffff957224 */ /* 0x008fe200078e0008 */
[----:B-1----:R-:W-:Y:S01]  /*2ff50*/  MOV R150, R2 ;  /* 0x0000000200967202 */ /* 0x002fe20000000f00 */
[----:B------:R-:W-:-:S02]  /*2ff60*/  IMAD.MOV.U32 R151, RZ, RZ, R0 ;  /* 0x000000ffff977224 */ /* 0x000fc400078e0000 */
[----:B--2---:R-:W-:Y:S01]  /*2ff70*/  IMAD.MOV.U32 R148, RZ, RZ, R9 ;  /* 0x000000ffff947224 */ /* 0x004fe200078e0009 */
[C---:B------:R-:W-:Y:S08]  /*2ff80*/  HMMA.1688.F32.TF32 R64, R144.reuse, R22, R64 ;  /* 0x000000169040723c */ /* 0x040ff00000081040 */
[C---:B------:R-:W-:Y:S08]  /*2ff90*/  HMMA.1688.F32.TF32 R8, R144.reuse, R10, R148 ;  /* 0x0000000a9008723c */ /* 0x040ff00000081094 */
[----:B------:R-:W-:Y:S01]  /*2ffa0*/  HMMA.1688.F32.TF32 R148, R144, R26, R232 ;  /* 0x0000001a9094723c */ /* 0x000fe200000810e8 */
[----:B------:R-:W-:Y:S01]  /*2ffb0*/  IMAD.MOV.U32 R236, RZ, RZ, R45 ;  /* 0x000000ffffec7224 */ /* 0x000fe200078e002d */
[----:B------:R-:W-:Y:S01]  /*2ffc0*/  MOV R62, R73 ;  /* 0x00000049003e7202 */ /* 0x000fe20000000f00 */
[----:B------:R-:W-:-:S02]  /*2ffd0*/  IMAD.MOV.U32 R237, RZ, RZ, R44 ;  /* 0x000000ffffed7224 */ /* 0x000fc400078e002c */
[----:B------:R-:W-:Y:S02]  /*2ffe0*/  IMAD.MOV.U32 R63, RZ, RZ, R72 ;  /* 0x000000ffff3f7224 */ /* 0x000fe400078e0048 */
[----:B------:R-:W-:Y:S01]  /*2fff0*/  IMAD.MOV.U32 R60, RZ, RZ, R161 ;  /* 0x000000ffff3c7224 */ /* 0x000fe200078e00a1 */
[C---:B------:R-:W-:Y:S01]  /*30000*/  HMMA.1688.F32.TF32 R44, R144.reuse, R46, R164 ;  /* 0x0000002e902c723c */ /* 0x040fe200000810a4 */
[----:B----4-:R-:W-:Y:S01]  /*30010*/  IMAD.MOV.U32 R61, RZ, RZ, R160 ;  /* 0x000000ffff3d7224 */ /* 0x010fe200078e00a0 */
[----:B------:R-:W2:Y:S01]  /*30020*/  LDL.LU.64 R164, [R1+0x2f28] ;  /* 0x002f280001a47983 */ /* 0x000ea20000300a00 */
[----:B------:R-:W-:Y:S01]  /*30030*/  MOV R238, R17 ;  /* 0x0000001100ee7202 */ /* 0x000fe20000000f00 */
[----:B------:R-:W-:Y:S01]  /*30040*/  IMAD.MOV.U32 R239, RZ, RZ, R16 ;  /* 0x000000ffffef7224 */ /* 0x000fe200078e0010 */
[----:B------:R-:W-:Y:S01]  /*30050*/  MOV R182, R242 ;  /* 0x000000f200b67202 */ /* 0x000fe20000000f00 */
[----:B------:R-:W-:Y:S01]  /*30060*/  IMAD.MOV.U32 R2, RZ, RZ, R66 ;  /* 0x000000ffff027224 */ /* 0x000fe200078e0042 */
[----:B------:R-:W-:Y:S01]  /*30070*/  MOV R0, R67 ;  /* 0x0000004300007202 */ /* 0x000fe20000000f00 */
[C---:B------:R-:W-:Y:S01]  /*30080*/  HMMA.1688.F32.TF32 R72, R144.reuse, R74, R168 ;  /* 0x0000004a9048723c */ /* 0x040fe200000810a8 */
[----:B------:R-:W2:Y:S04]  /*30090*/  LDL.LU.64 R170, [R1+0x2f20] ;  /* 0x002f200001aa7983 */ /* 0x000ea80000300a00 */
[----:B------:R-:W4:Y:S03]  /*300a0*/  LDL.LU.64 R168, [R1+0x2f18] ;  /* 0x002f180001a87983 */ /* 0x000f260000300a00 */
[----:B------:R-:W-:Y:S01]  /*300b0*/  HMMA.1688.F32.TF32 R160, R144, R162, R48 ;  /* 0x000000a290a0723c */ /* 0x000fe20000081030 */
[----:B------:R-:W2:Y:S01]  /*300c0*/  LDL R48, [R1+0x2164] ;  /* 0x0021640001307983 */ /* 0x000ea20000100800 */
[----:B------:R-:W-:-:S03]  /*300d0*/  IMAD.MOV.U32 R242, RZ, RZ, R65 ;  /* 0x000000fffff27224 */ /* 0x000fc600078e0041 */
[----:B------:R-:W-:Y:S04]  /*300e0*/  STL.64 [R1+0xa0], R148 ;  /* 0x0000a09401007387 */ /* 0x000fe80000100a00 */
[----:B------:R-:W-:Y:S04]  /*300f0*/  STL.64 [R1+0xa8], R150 ;  /* 0x0000a89601007387 */ /* 0x000fe80000100a00 */
[----:B------:R1:W-:Y:S01]  /*30100*/  STL [R1+0x1a0], R64 ;  /* 0x0001a04001007387 */ /* 0x0003e20000100800 */
[----:B------:R-:W-:Y:S01]  /*30110*/  IMAD.MOV.U32 R248, RZ, RZ, R13 ;  /* 0x000000fffff87224 */ /* 0x000fe200078e000d */
[----:B------:R-:W-:Y:S01]  /*30120*/  MOV R250, R5 ;  /* 0x0000000500fa7202 */ /* 0x000fe20000000f00 */
[----:B------:R-:W-:-:S02]  /*30130*/  IMAD.MOV.U32 R249, RZ, RZ, R12 ;  /* 0x000000fffff97224 */ /* 0x000fc400078e000c */
[----:B------:R-:W-:Y:S02]  /*30140*/  IMAD.MOV.U32 R251, RZ, RZ, R4 ;  /* 0x000000fffffb7224 */ /* 0x000fe400078e0004 */
[----:B------:R-:W-:Y:S01]  /*30150*/  IMAD.MOV.U32 R183, RZ, RZ, R241 ;  /* 0x000000ffffb77224 */ /* 0x000fe200078e00f1 */
[C---:B------:R-:W-:Y:S01]  /*30160*/  HMMA.1688.F32.TF32 R16, R144.reuse, R18, R176 ;  /* 0x000000129010723c */ /* 0x040fe200000810b0 */
[----:B------:R-:W-:Y:S04]  /*30170*/  LDS R176, [R3+0x8280] ;  /* 0x0082800003b07984 */ /* 0x000fe80000000800 */
[----:B------:R-:W-:Y:S03]  /*30180*/  LDS R178, [R3+0xa280] ;  /* 0x00a2800003b27984 */ /* 0x000fe60000000800 */
[C---:B-1----:R-:W-:Y:S01]  /*30190*/  HMMA.1688.F32.TF32 R64, R144.reuse, R90, R60 ;  /* 0x0000005a9040723c */ /* 0x042fe2000008103c */
[----:B------:R-:W-:Y:S04]  /*301a0*/  LDS R177, [R240+0x8280] ;  /* 0x00828000f0b17984 */ /* 0x000fe80000000800 */
[----:B------:R-:W-:Y:S03]  /*301b0*/  LDS R179, [R240+0xa280] ;  /* 0x00a28000f0b37984 */ /* 0x000fe60000000800 */
[C---:B------:R-:W-:Y:S01]  /*301c0*/  HMMA.1688.F32.TF32 R60, R144.reuse, R86, R56 ;  /* 0x00000056903c723c */ /* 0x040fe20000081038 */
[----:B------:R-:W-:Y:S04]  /*301d0*/  LDS R166, [R3+0xa400] ;  /* 0x00a4000003a67984 */ /* 0x000fe80000000800 */
[----:B------:R-:W-:Y:S03]  /*301e0*/  LDS R167, [R240+0xa400] ;  /* 0x00a40000f0a77984 */ /* 0x000fe60000000800 */
[C---:B------:R-:W-:Y:S01]  /*301f0*/  HMMA.1688.F32.TF32 R56, R144.reuse, R82, R236 ;  /* 0x000000529038723c */ /* 0x040fe200000810ec */
[----:B------:R-:W-:Y:S04]  /*30200*/  LDS R82, [R3+0xa100] ;  /* 0x00a1000003527984 */ /* 0x000fe80000000800 */
[----:B------:R-:W-:Y:S04]  /*30210*/  LDS R83, [R240+0xa100] ;  /* 0x00a10000f0537984 */ /* 0x000fe80000000800 */
[----:B------:R-:W-:Y:S04]  /*30220*/  STL.64 [R1+0x210], R64 ;  /* 0x0002104001007387 */ /* 0x000fe80000100a00 */
[----:B------:R1:W-:Y:S04]  /*30230*/  STL.64 [R1+0x218], R66 ;  /* 0x0002184201007387 */ /* 0x0003e80000100a00 */
[----:B------:R-:W-:Y:S04]  /*30240*/  STL.64 [R1+0x260], R60 ;  /* 0x0002603c01007387 */ /* 0x000fe80000100a00 */
[----:B------:R1:W-:Y:S02]  /*30250*/  STL.64 [R1+0x268], R62 ;  /* 0x0002683e01007387 */ /* 0x0003e40000100a00 */
[C---:B-1----:R-:W-:Y:S02]  /*30260*/  HMMA.1688.F32.TF32 R64, R144.reuse, R42, R244 ;  /* 0x0000002a9040723c */ /* 0x042fe400000810f4 */
[----:B------:R-:W-:Y:S04]  /*30270*/  STL.64 [R1+0x2e0], R56 ;  /* 0x0002e03801007387 */ /* 0x000fe80000100a00 */
[----:B------:R1:W-:Y:S02]  /*30280*/  STL.64 [R1+0x2e8], R58 ;  /* 0x0002e83a01007387 */ /* 0x0003e40000100a00 */
[C---:B------:R-:W-:Y:S02]  /*30290*/  HMMA.1688.F32.TF32 R60, R144.reuse, R38, R52 ;  /* 0x00000026903c723c */ /* 0x040fe40000081034 */
[----:B------:R-:W-:Y:S04]  /*302a0*/  LDS R38, [R3+0xa000] ;  /* 0x00a0000003267984 */ /* 0x000fe80000000800 */
[----:B------:R-:W-:Y:S02]  /*302b0*/  LDS R39, [R240+0xa000] ;  /* 0x00a00000f0277984 */ /* 0x000fe40000000800 */
[C---:B-1----:R-:W-:Y:S02]  /*302c0*/  HMMA.1688.F32.TF32 R56, R144.reuse, R34, R184 ;  /* 0x000000229038723c */ /* 0x042fe400000810b8 */
[----:B------:R-:W-:Y:S04]  /*302d0*/  LDS R42, [R3+0xa080] ;  /* 0x00a08000032a7984 */ /* 0x000fe80000000800 */
[----:B------:R-:W-:Y:S02]  /*302e0*/  LDS R43, [R240+0xa080] ;  /* 0x00a08000f02b7984 */ /* 0x000fe40000000800 */
[----:B------:R-:W-:Y:S02]  /*302f0*/  HMMA.1688.F32.TF32 R52, R144, R30, R248 ;  /* 0x0000001e9034723c */ /* 0x000fe400000810f8 */
[----:B------:R-:W-:Y:S04]  /*30300*/  STL.64 [R1+0x730], R64 ;  /* 0x0007304001007387 */ /* 0x000fe80000100a00 */
[----:B------:R-:W-:Y:S04]  /*30310*/  STL.64 [R1+0x738], R66 ;  /* 0x0007384201007387 */ /* 0x000fe80000100a00 */
[----:B------:R-:W-:Y:S04]  /*30320*/  STL.64 [R1+0x5f0], R60 ;  /* 0x0005f03c01007387 */ /* 0x000fe80000100a00 */
[----:B------:R1:W-:Y:S01]  /*30330*/  STL.64 [R1+0x5f8], R62 ;  /* 0x0005f83e01007387 */ /* 0x0003e20000100a00 */
[----:B------:R-:W-:-:S03]  /*30340*/  IMAD.MOV.U32 R184, RZ, RZ, R20 ;  /* 0x000000ffffb87224 */ /* 0x000fc600078e0014 */
[----:B------:R-:W-:Y:S01]  /*30350*/  STL.64 [R1+0x510], R56 ;  /* 0x0005103801007387 */ /* 0x000fe20000100a00 */
[----:B------:R-:W-:-:S03]  /*30360*/  IMAD.MOV.U32 R185, RZ, RZ, R21 ;  /* 0x000000ffffb97224 */ /* 0x000fc600078e0015 */
[----:B------:R1:W-:Y:S01]  /*30370*/  STL.64 [R1+0x518], R58 ;  /* 0x0005183a01007387 */ /* 0x0003e20000100a00 */
[----:B------:R-:W-:-:S03]  /*30380*/  MOV R186, R24 ;  /* 0x0000001800ba7202 */ /* 0x000fc60000000f00 */
[----:B------:R-:W-:Y:S01]  /*30390*/  STL.64 [R1+0x4b0], R52 ;  /* 0x0004b03401007387 */ /* 0x000fe20000100a00 */
[----:B------:R-:W-:-:S03]  /*303a0*/  IMAD.MOV.U32 R187, RZ, RZ, R25 ;  /* 0x000000ffffbb7224 */ /* 0x000fc600078e0019 */
[----:B------:R4:W-:Y:S04]  /*303b0*/  STL.64 [R1+0x4b8], R54 ;  /* 0x0004b83601007387 */ /* 0x0009e80000100a00 */
[----:B------:R-:W3:Y:S04]  /*303c0*/  LDL.LU R20, [R1+0x2f14] ;  /* 0x002f140001147983 */ /* 0x000ee80000300800 */
[----:B------:R-:W3:Y:S04]  /*303d0*/  LDL.LU R21, [R1+0x2f10] ;  /* 0x002f100001157983 */ /* 0x000ee80000300800 */
[----:B------:R-:W3:Y:S04]  /*303e0*/  LDL.LU R24, [R1+0x2f0c] ;  /* 0x002f0c0001187983 */ /* 0x000ee80000300800 */
[----:B------:R-:W3:Y:S01]  /*303f0*/  LDL.LU R25, [R1+0x2f08] ;  /* 0x002f080001197983 */ /* 0x000ee20000300800 */
[----:B-1----:R-:W-:-:S02]  /*30400*/  IMAD.MOV.U32 R62, RZ, RZ, R37 ;  /* 0x000000ffff3e7224 */ /* 0x002fc400078e0025 */
[----:B------:R-:W-:Y:S01]  /*30410*/  IMAD.MOV.U32 R63, RZ, RZ, R36 ;  /* 0x000000ffff3f7224 */ /* 0x000fe200078e0024 */
[----:B------:R-:W-:Y:S01]  /*30420*/  LDS R37, [R240+0x8000] ;  /* 0x00800000f0257984 */ /* 0x000fe20000000800 */
[----:B------:R-:W-:Y:S01]  /*30430*/  IMAD.MOV.U32 R60, RZ, RZ, R41 ;  /* 0x000000ffff3c7224 */ /* 0x000fe200078e0029 */
[----:B------:R-:W-:Y:S02]  /*30440*/  MOV R61, R40 ;  /* 0x00000028003d7202 */ /* 0x000fe40000000f00 */
[----:B------:R-:W-:Y:S04]  /*30450*/  LDS R36, [R3+0x8000] ;  /* 0x0080000003247984 */ /* 0x000fe80000000800 */
[----:B------:R-:W-:Y:S04]  /*30460*/  LDS R40, [R3+0x8080] ;  /* 0x0080800003287984 */ /* 0x000fe80000000800 */
[----:B------:R-:W-:Y:S01]  /*30470*/  LDS R41, [R240+0x8080] ;  /* 0x00808000f0297984 */ /* 0x000fe20000000800 */
[----:B------:R-:W-:-:S02]  /*30480*/  IMAD.MOV.U32 R58, RZ, RZ, R81 ;  /* 0x000000ffff3a7224 */ /* 0x000fc400078e0051 */
[----:B------:R-:W-:Y:S01]  /*30490*/  IMAD.MOV.U32 R59, RZ, RZ, R80 ;  /* 0x000000ffff3b7224 */ /* 0x000fe200078e0050 */
[----:B------:R-:W-:Y:S01]  /*304a0*/  LDS R81, [R240+0x8100] ;  /* 0x00810000f0517984 */ /* 0x000fe20000000800 */
[----:B------:R-:W-:-:S03]  /*304b0*/  IMAD.MOV.U32 R64, RZ, RZ, R33 ;  /* 0x000000ffff407224 */ /* 0x000fc600078e0021 */
[----:B------:R-:W-:Y:S01]  /*304c0*/  LDS R80, [R3+0x8100] ;  /* 0x0081000003507984 */ /* 0x000fe20000000800 */
[----:B------:R-:W-:-:S03]  /*304d0*/  MOV R65, R32 ;  /* 0x0000002000417202 */ /* 0x000fc60000000f00 */
[----:B------:R-:W-:Y:S01]  /*304e0*/  LDS R32, [R3+0x8180] ;  /* 0x0081800003207984 */ /* 0x000fe20000000800 */
[C---:B------:R-:W-:Y:S03]  /*304f0*/  HMMA.1688.F32.TF32 R12, R144.reuse, R14, R180 ;  /* 0x0000000e900c723c */ /* 0x040fe600000810b4 */
[----:B------:R-:W-:Y:S04]  /*30500*/  LDS R34, [R3+0xa180] ;  /* 0x00a1800003227984 */ /* 0x000fe80000000800 */
[----:B------:R-:W-:Y:S04]  /*30510*/  LDS R33, [R240+0x8180] ;  /* 0x00818000f0217984 */ /* 0x000fe80000000800 */
[----:B------:R-:W-:Y:S04]  /*30520*/  LDS R35, [R240+0xa180] ;  /* 0x00a18000f0237984 */ /* 0x000fe80000000800 */
[----:B------:R-:W-:Y:S04]  /*30530*/  LDS R180, [R3+0x8200] ;  /* 0x0082000003b47984 */ /* 0x000fe80000000800 */
[----:B------:R-:W-:Y:S04]  /*30540*/  LDS R182, [R3+0xa200] ;  /* 0x00a2000003b67984 */ /* 0x000fe80000000800 */
[----:B------:R-:W-:Y:S04]  /*30550*/  LDS R181, [R240+0x8200] ;  /* 0x00820000f0b57984 */ /* 0x000fe80000000800 */
[----:B------:R-:W-:Y:S01]  /*30560*/  LDS R183, [R240+0xa200] ;  /* 0x00a20000f0b77984 */ /* 0x000fe20000000800 */
[----:B------:R-:W-:Y:S03]  /*30570*/  HMMA.1688.F32.TF32 R4, R144, R6, R172 ;  /* 0x000000069004723c */ /* 0x000fe600000810ac */
[----:B------:R-:W-:Y:S04]  /*30580*/  LDS R172, [R3+0x8300] ;  /* 0x0083000003ac7984 */ /* 0x000fe80000000800 */
[----:B------:R-:W-:Y:S04]  /*30590*/  LDS R174, [R3+0xa300] ;  /* 0x00a3000003ae7984 */ /* 0x000fe80000000800 */
[----:B------:R-:W-:Y:S04]  /*305a0*/  LDS R173, [R240+0x8300] ;  /* 0x00830000f0ad7984 */ /* 0x000fe80000000800 */
[----:B------:R-:W-:Y:S01]  /*305b0*/  LDS R175, [R240+0xa300] ;  /* 0x00a30000f0af7984 */ /* 0x000fe20000000800 */
[----:B------:R-:W-:-:S02]  /*305c0*/  IMAD.MOV.U32 R66, RZ, RZ, R29 ;  /* 0x000000ffff427224 */ /* 0x000fc400078e001d */
[----:B------:R-:W-:Y:S01]  /*305d0*/  IMAD.MOV.U32 R67, RZ, RZ, R28 ;  /* 0x000000ffff437224 */ /* 0x000fe200078e001c */
[----:B------:R-:W-:Y:S01]  /*305e0*/  MOV R57, R84 ;  /* 0x0000005400397202 */ /* 0x000fe20000000f00 */
[----:B------:R-:W-:Y:S01]  /*305f0*/  IMAD.MOV.U32 R56, RZ, RZ, R85 ;  /* 0x000000ffff387224 */ /* 0x000fe200078e0055 */
[----:B------:R-:W3:Y:S01]  /*30600*/  LDL.LU R244, [R1+0xc10] ;  /* 0x000c100001f47983 */ /* 0x000ee20000300800 */
[----:B------:R-:W-:Y:S02]  /*30610*/  IMAD.MOV.U32 R238, RZ, RZ, R89 ;  /* 0x000000ffffee7224 */ /* 0x000fe400078e0059 */
[----:B------:R-:W-:Y:S01]  /*30620*/  IMAD.MOV.U32 R239, RZ, RZ, R88 ;  /* 0x000000ffffef7224 */ /* 0x000fe200078e0058 */
[----:B------:R-:W3:Y:S01]  /*30630*/  LDL.LU R245, [R1+0xc14] ;  /* 0x000c140001f57983 */ /* 0x000ee20000300800 */
[----:B------:R-:W-:Y:S01]  /*30640*/  IMAD.MOV.U32 R248, RZ, RZ, R159 ;  /* 0x000000fffff87224 */ /* 0x000fe200078e009f */
[----:B------:R-:W-:Y:S02]  /*30650*/  MOV R249, R158 ;  /* 0x0000009e00f97202 */ /* 0x000fe40000000f00 */
[----:B------:R-:W3:Y:S01]  /*30660*/  LDL.LU R246, [R1+0xc18] ;  /* 0x000c180001f67983 */ /* 0x000ee20000300800 */
[----:B------:R-:W-:Y:S01]  /*30670*/  IMAD.MOV.U32 R250, RZ, RZ, R157 ;  /* 0x000000fffffa7224 */ /* 0x000fe200078e009d */
[----:B------:R-:W-:Y:S01]  /*30680*/  MOV R49, R154 ;  /* 0x0000009a00317202 */ /* 0x000fe20000000f00 */
[----:B------:R-:W-:-:S02]  /*30690*/  IMAD.MOV.U32 R50, RZ, RZ, R153 ;  /* 0x000000ffff327224 */ /* 0x000fc400078e0099 */
[----:B------:R-:W-:Y:S01]  /*306a0*/  IMAD.MOV.U32 R51, RZ, RZ, R152 ;  /* 0x000000ffff337224 */ /* 0x000fe200078e0098 */
[----:B------:R-:W-:Y:S04]  /*306b0*/  LDS R148, [R3+0x8580] ;  /* 0x0085800003947984 */ /* 0x000fe80000000800 */
[----:B------:R-:W-:Y:S04]  /*306c0*/  LDS R150, [R3+0xa580] ;  /* 0x00a5800003967984 */ /* 0x000fe80000000800 */
[----:B------:R-:W-:Y:S04]  /*306d0*/  LDS R149, [R240+0x8580] ;  /* 0x00858000f0957984 */ /* 0x000fe80000000800 */
[----:B------:R-:W-:Y:S01]  /*306e0*/  LDS R151, [R240+0xa580] ;  /* 0x00a58000f0977984 */ /* 0x000fe20000000800 */
[----:B--2---:R-:W-:Y:S01]  /*306f0*/  IMAD R241, R243, 0x10000, R48 ;  /* 0x00010000f3f17824 */ /* 0x004fe200078e0230 */
[----:B------:R-:W-:Y:S01]  /*30700*/  MOV R237, R164 ;  /* 0x000000a400ed7202 */ /* 0x000fe20000000f00 */
[----:B------:R-:W-:Y:S01]  /*30710*/  IMAD.MOV.U32 R236, RZ, RZ, R165 ;  /* 0x000000ffffec7224 */ /* 0x000fe200078e00a5 */
[----:B------:R-:W-:Y:S01]  /*30720*/  STL [R1+0x22dc], R243 ;  /* 0x0022dcf301007387 */ /* 0x000fe20000100800 */
[----:B------:R-:W-:-:S02]  /*30730*/  IMAD.MOV.U32 R48, RZ, RZ, R155 ;  /* 0x000000ffff307224 */ /* 0x000fc400078e009b */
[----:B------:R-:W-:Y:S01]  /*30740*/  IMAD.MOV.U32 R251, RZ, RZ, R156 ;  /* 0x000000fffffb7224 */ /* 0x000fe200078e009c */
[----:B------:R-:W-:Y:S01]  /*30750*/  LDS R90, [R3+0xa700] ;  /* 0x00a70000035a7984 */ /* 0x000fe20000000800 */
[----:B------:R-:W-:Y:S01]  /*30760*/  IMAD.MOV.U32 R247, RZ, RZ, R252 ;  /* 0x000000fffff77224 */ /* 0x000fe200078e00fc */
[----:B----4-:R-:W-:Y:S01]  /*30770*/  MOV R54, R169 ;  /* 0x000000a900367202 */ /* 0x010fe20000000f00 */
[----:B------:R-:W-:Y:S01]  /*30780*/  IMAD.MOV.U32 R52, RZ, RZ, R171 ;  /* 0x000000ffff347224 */ /* 0x000fe200078e00ab */
[----:B------:R-:W-:Y:S01]  /*30790*/  LDS R169, [R240+0x8380] ;  /* 0x00838000f0a97984 */ /* 0x000fe20000000800 */
[----:B------:R-:W-:Y:S02]  /*307a0*/  IMAD.MOV.U32 R53, RZ, RZ, R170 ;  /* 0x000000ffff357224 */ /* 0x000fe400078e00aa */
[----:B------:R-:W-:Y:S01]  /*307b0*/  IMAD.MOV.U32 R55, RZ, RZ, R168 ;  /* 0x000000ffff377224 */ /* 0x000fe200078e00a8 */
        /* <DEDUP_REMOVED lines=28> */
[----:B---3--:R-:W-:Y:S01]  /*30980*/  MOV R233, R24 ;  /* 0x0000001800e97202 */ /* 0x008fe20000000f00 */
[----:B------:R-:W-:-:S02]  /*30990*/  IMAD.MOV.U32 R232, RZ, RZ, R25 ;  /* 0x000000ffffe87224 */ /* 0x000fc400078e0019 */
[----:B------:R-:W1:Y:S01]  /*309a0*/  LDSM.16.M88.4 R24, [R241+0x60000] ;  /* 0x06000000f118783b */ /* 0x000e620000000200 */
[----:B------:R-:W-:Y:S02]  /*309b0*/  IMAD.MOV.U32 R234, RZ, RZ, R21 ;  /* 0x000000ffffea7224 */ /* 0x000fe400078e0015 */
[----:B------:R-:W-:Y:S02]  /*309c0*/  IMAD.MOV.U32 R235, RZ, RZ, R20 ;  /* 0x000000ffffeb7224 */ /* 0x000fe400078e0014 */
[----:B------:R-:W2:Y:S05]  /*309d0*/  LDSM.16.M88.4 R20, [R241+0x61000] ;  /* 0x06100000f114783b */ /* 0x000eaa0000000200 */
[-C--:B-1----:R-:W-:Y:S08]  /*309e0*/  HMMA.1688.F32.TF32 R232, R36, R24.reuse, R232 ;  /* 0x0000001824e8723c */ /* 0x082ff000000810e8 */
[-C--:B------:R-:W-:Y:S08]  /*309f0*/  HMMA.1688.F32.TF32 R64, R40, R24.reuse, R64 ;  /* 0x000000182840723c */ /* 0x080ff00000081040 */
[-C--:B------:R-:W-:Y:S01]  /*30a00*/  HMMA.1688.F32.TF32 R60, R80, R24.reuse, R60 ;  /* 0x00000018503c723c */ /* 0x080fe2000008103c */
[----:B------:R-:W-:Y:S07]  /*30a10*/  STL [R1+0x2dd8], R26 ;  /* 0x002dd81a01007387 */ /* 0x000fee0000100800 */
[-C--:B------:R-:W-:Y:S01]  /*30a20*/  HMMA.1688.F32.TF32 R56, R32, R24.reuse, R56 ;  /* 0x000000182038723c */ /* 0x080fe20000081038 */
[----:B------:R-:W-:Y:S07]  /*30a30*/  STL [R1+0x2dd4], R27 ;  /* 0x002dd41b01007387 */ /* 0x000fee0000100800 */
[-C--:B------:R-:W-:Y:S01]  /*30a40*/  HMMA.1688.F32.TF32 R236, R180, R24.reuse, R236 ;  /* 0x00000018b4ec723c */ /* 0x080fe200000810ec */
[----:B--2---:R-:W-:Y:S04]  /*30a50*/  STL [R1+0x2de0], R22 ;  /* 0x002de01601007387 */ /* 0x004fe80000100800 */
[----:B------:R-:W-:Y:S03]  /*30a60*/  STL [R1+0x2ddc], R23 ;  /* 0x002ddc1701007387 */ /* 0x000fe60000100800 */
[----:B------:R-:W-:Y:S01]  /*30a70*/  HMMA.1688.F32.TF32 R48, R176, R24, R48 ;  /* 0x00000018b030723c */ /* 0x000fe20000081030 */
[----:B------:R-:W-:Y:S01]  /*30a80*/  STL.64 [R1+0x770], R232 ;  /* 0x000770e801007387 */ /* 0x000fe20000100a00 */
[----:B------:R-:W-:-:S03]  /*30a90*/  IMAD.MOV.U32 R252, RZ, RZ, R67 ;  /* 0x000000fffffc7224 */ /* 0x000fc600078e0043 */
[----:B------:R1:W-:Y:S03]  /*30aa0*/  STL.64 [R1+0x778], R234 ;  /* 0x000778ea01007387 */ /* 0x0003e60000100a00 */
[-C--:B------:R-:W-:Y:S01]  /*30ab0*/  HMMA.1688.F32.TF32 R248, R172, R24.reuse, R248 ;  /* 0x00000018acf8723c */ /* 0x080fe200000810f8 */
[----:B-1----:R-:W2:Y:S04]  /*30ac0*/  LDL.LU.64 R234, [R1+0x2f00] ;  /* 0x002f000001ea7983 */ /* 0x002ea80000300a00 */
[----:B------:R-:W2:Y:S04]  /*30ad0*/  LDL.LU.64 R232, [R1+0x2ef8] ;  /* 0x002ef80001e87983 */ /* 0x000ea80000300a00 */
[----:B------:R-:W-:Y:S04]  /*30ae0*/  STL.64 [R1+0x900], R64 ;  /* 0x0009004001007387 */ /* 0x000fe80000100a00 */
[----:B------:R1:W-:Y:S04]  /*30af0*/  STL [R1+0x908], R66 ;  /* 0x0009084201007387 */ /* 0x0003e80000100800 */
[----:B-1----:R-:W3:Y:S04]  /*30b00*/  LDL.LU.64 R66, [R1+0x2ef0] ;  /* 0x002ef00001427983 */ /* 0x002ee80000300a00 */
[----:B------:R-:W3:Y:S04]  /*30b10*/  LDL.LU.64 R64, [R1+0x2ee8] ;  /* 0x002ee80001407983 */ /* 0x000ee80000300a00 */
[----:B------:R-:W-:Y:S04]  /*30b20*/  STL [R1+0x2d88], R252 ;  /* 0x002d88fc01007387 */ /* 0x000fe80000100800 */
[----:B------:R-:W-:Y:S04]  /*30b30*/  STL.64 [R1+0xa40], R60 ;  /* 0x000a403c01007387 */ /* 0x000fe80000100a00 */
[----:B------:R1:W-:Y:S04]  /*30b40*/  STL.64 [R1+0xa48], R62 ;  /* 0x000a483e01007387 */ /* 0x0003e80000100a00 */
[----:B-1----:R-:W4:Y:S04]  /*30b50*/  LDL.LU.64 R62, [R1+0x2ee0] ;  /* 0x002ee000013e7983 */ /* 0x002f280000300a00 */
[----:B------:R-:W4:Y:S04]  /*30b60*/  LDL.LU.64 R60, [R1+0x2ed8] ;  /* 0x002ed800013c7983 */ /* 0x000f280000300a00 */
[----:B------:R-:W-:Y:S04]  /*30b70*/  STL.64 [R1+0xb90], R56 ;  /* 0x000b903801007387 */ /* 0x000fe80000100a00 */
[----:B------:R1:W-:Y:S04]  /*30b80*/  STL.64 [R1+0xb98], R58 ;  /* 0x000b983a01007387 */ /* 0x0003e80000100a00 */
[----:B-1----:R-:W2:Y:S04]  /*30b90*/  LDL.LU.64 R58, [R1+0x2ed0] ;  /* 0x002ed000013a7983 */ /* 0x002ea80000300a00 */
[----:B------:R-:W2:Y:S04]  /*30ba0*/  LDL.LU.64 R56, [R1+0x2ec8] ;  /* 0x002ec80001387983 */ /* 0x000ea80000300a00 */
        /* <DEDUP_REMOVED lines=10> */
[----:B-1----:R-:W3:Y:S04]  /*30c50*/  LDL.LU.64 R250, [R1+0x2ea0] ;  /* 0x002ea00001fa7983 */ /* 0x002ee80000300a00 */
[----:B------:R-:W3:Y:S01]  /*30c60*/  LDL.LU.64 R248, [R1+0x2e98] ;  /* 0x002e980001f87983 */ /* 0x000ee20000300a00 */
[-C--:B--2---:R-:W-:Y:S08]  /*30c70*/  HMMA.1688.F32.TF32 R48, R164, R24.reuse, R48 ;  /* 0x00000018a430723c */ /* 0x084ff00000081030 */
[-C--:B---3--:R-:W-:Y:S11]  /*30c80*/  HMMA.1688.F32.TF32 R248, R168, R24.reuse, R248 ;  /* 0x00000018a8f8723c */ /* 0x088ff600000810f8 */
[----:B------:R-:W-:Y:S11]  /*30c90*/  @!UPT UIADD3 URZ, URZ, URZ, URZ ;  /* 0x0000003f3f3ff290 */ /* 0x000ff6000fffe03f */
[----:B------:R-:W-:Y:S01]  /*30ca0*/  @!UPT UIADD3 URZ, URZ, URZ, URZ ;  /* 0x0000003f3f3ff290 */ /* 0x000fe2000fffe03f */
[----:B------:R-:W-:Y:S04]  /*30cb0*/  STL.64 [R1+0x1050], R248 ;  /* 0x001050f801007387 */ /* 0x000fe80000100a00 */
[----:B------:R1:W-:Y:S04]  /*30cc0*/  STL.64 [R1+0x1058], R250 ;  /* 0x001058fa01007387 */ /* 0x0003e80000100a00 */
[----:B------:R-:W-:Y:S04]  /*30cd0*/  STL.64 [R1+0x10d0], R48 ;  /* 0x0010d03001007387 */ /* 0x000fe80000100a00 */
[----:B------:R2:W-:Y:S01]  /*30ce0*/  STL.64 [R1+0x10d8], R50 ;  /* 0x0010d83201007387 */ /* 0x0005e20000100a00 */
[-C--:B-1----:R-:W-:Y:S08]  /*30cf0*/  HMMA.1688.F32.TF32 R248, R156, R24.reuse, R56 ;  /* 0x000000189cf8723c */ /* 0x082ff00000081038 */
[-C--:B--2---:R-:W-:Y:S08]  /*30d00*/  HMMA.1688.F32.TF32 R48, R152, R24.reuse, R68 ;  /* 0x000000189830723c */ /* 0x084ff00000081044 */
[-C--:B------:R-:W-:Y:S07]  /*30d10*/  HMMA.1688.F32.TF32 R56, R148, R24.reuse, R96 ;  /* 0x000000189438723c */ /* 0x080fee0000081060 */
[----:B------:R-:W-:Y:S01]  /*30d20*/  STL.64 [R1+0x11d0], R248 ;  /* 0x0011d0f801007387 */ /* 0x000fe20000100a00 */
[-C--:B------:R-:W-:Y:S03]  /*30d30*/  HMMA.1688.F32.TF32 R68, R144, R24.reuse, R108 ;  /* 0x000000189044723c */ /* 0x080fe6000008106c */
[----:B------:R-:W-:Y:S04]  /*30d40*/  STL.64 [R1+0x11d8], R250 ;  /* 0x0011d8fa01007387 */ /* 0x000fe80000100a00 */
[----:B------:R-:W-:Y:S04]  /*30d50*/  STL.64 [R1+0x1260], R48 ;  /* 0x0012603001007387 */ /* 0x000fe80000100a00 */
[----:B------:R1:W-:Y:S02]  /*30d60*/  STL.64 [R1+0x1268], R50 ;  /* 0x0012683201007387 */ /* 0x0003e40000100a00 */
[-C--:B-1----:R-:W-:Y:S02]  /*30d70*/  HMMA.1688.F32.TF32 R48, R28, R24.reuse, R124 ;  /* 0x000000181c30723c */ /* 0x082fe4000008107c */
[----:B------:R-:W-:Y:S04]  /*30d80*/  STL.64 [R1+0x1330], R56 ;  /* 0x0013303801007387 */ /* 0x000fe80000100a00 */
[----:B------:R1:W-:Y:S04]  /*30d90*/  STL.64 [R1+0x1338], R58 ;  /* 0x0013383a01007387 */ /* 0x0003e80000100a00 */
[----:B------:R-:W-:Y:S04]  /*30da0*/  STL.64 [R1+0x1380], R68 ;  /* 0x0013804401007387 */ /* 0x000fe80000100a00 */
[----:B------:R-:W-:Y:S01]  /*30db0*/  STL.64 [R1+0x1388], R70 ;  /* 0x0013884601007387 */ /* 0x000fe20000100a00 */
[-C--:B-1----:R-:W-:Y:S08]  /*30dc0*/  HMMA.1688.F32.TF32 R56, R88, R24.reuse, R120 ;  /* 0x000000185838723c */ /* 0x082ff00000081078 */
[----:B------:R-:W-:Y:S01]  /*30dd0*/  STL.64 [R1+0x13d0], R48 ;  /* 0x0013d03001007387 */ /* 0x000fe20000100a00 */
[----:B------:R-:W-:Y:S03]  /*30de0*/  HMMA.1688.F32.TF32 R24, R84, R24, R44 ;  /* 0x000000185418723c */ /* 0x000fe6000008102c */
[----:B------:R1:W-:Y:S05]  /*30df0*/  STL.64 [R1+0x13d8], R50 ;  /* 0x0013d83201007387 */ /* 0x0003ea0000100a00 */
[-C--:B-1----:R-:W-:Y:S06]  /*30e00*/  HMMA.1688.F32.TF32 R48, R36, R20.reuse, R244 ;  /* 0x000000142430723c */ /* 0x082fec00000810f4 */
[----:B------:R-:W-:Y:S04]  /*30e10*/  STL.64 [R1+0x1460], R56 ;  /* 0x0014603801007387 */ /* 0x000fe80000100a00 */
[----:B------:R-:W-:Y:S01]  /*30e20*/  STL.64 [R1+0x1468], R58 ;  /* 0x0014683a01007387 */ /* 0x000fe20000100a00 */
[----:B------:R-:W-:Y:S04]  /*30e30*/  HMMA.1688.F32.TF32 R44, R40, R20, R52 ;  /* 0x00000014282c723c */ /* 0x000fe80000081034 */
[----:B------:R-:W-:Y:S04]  /*30e40*/  STL.64 [R1+0x1470], R24 ;  /* 0x0014701801007387 */ /* 0x000fe80000100a00 */
[----:B------:R1:W-:Y:S05]  /*30e50*/  STL.64 [R1+0x1478], R26 ;  /* 0x0014781a01007387 */ /* 0x0003ea0000100a00 */
[----:B-1----:R-:W-:-:S02]  /*30e60*/  IMAD.MOV.U32 R27, RZ, RZ, R51 ;  /* 0x000000ffff1b7224 */ /* 0x002fc400078e0033 */
[----:B------:R-:W-:-:S03]  /*30e70*/  IMAD.MOV.U32 R26, RZ, RZ, R50 ;  /* 0x000000ffff1a7224 */ /* 0x000fc600078e0032 */
[----:B------:R-:W-:Y:S04]  /*30e80*/  STL [R1+0x2df0], R27 ;  /* 0x002df01b01007387 */ /* 0x000fe80000100800 */
[----:B------:R1:W-:Y:S02]  /*30e90*/  STL [R1+0x2dec], R26 ;  /* 0x002dec1a01007387 */ /* 0x0003e40000100800 */
[----:B-1----:R-:W-:Y:S01]  /*30ea0*/  HMMA.1688.F32.TF32 R24, R80, R20, R184 ;  /* 0x000000145018723c */ /* 0x002fe200000810b8 */
[----:B------:R-:W-:Y:S01]  /*30eb0*/  MOV R22, R48 ;  /* 0x0000003000167202 */ /* 0x000fe20000000f00 */
[----:B------:R-:W-:Y:S01]  /*30ec0*/  IMAD.MOV.U32 R23, RZ, RZ, R49 ;  /* 0x000000ffff177224 */ /* 0x000fe200078e0031 */
[----:B------:R-:W-:-:S03]  /*30ed0*/  MOV R252, R45 ;  /* 0x0000002d00fc7202 */ /* 0x000fc60000000f00 */
[----:B------:R-:W-:Y:S04]  /*30ee0*/  STL [R1+0x2de8], R22 ;  /* 0x002de81601007387 */ /* 0x000fe80000100800 */
[----:B------:R-:W-:Y:S04]  /*30ef0*/  STL [R1+0x2de4], R23 ;  /* 0x002de41701007387 */ /* 0x000fe80000100800 */
[----:B------:R1:W-:Y:S04]  /*30f00*/  STL [R1+0x430], R44 ;  /* 0x0004302c01007387 */ /* 0x0003e80000100800 */
[----:B------:R2:W-:Y:S04]  /*30f10*/  STL.64 [R1+0x438], R46 ;  /* 0x0004382e01007387 */ /* 0x0005e80000100a00 */
[----:B------:R-:W-:Y:S04]  /*30f20*/  STL [R1+0x2d9c], R252 ;  /* 0x002d9cfc01007387 */ /* 0x000fe80000100800 */
[----:B------:R-:W3:Y:S04]  /*30f30*/  LDL.LU R56, [R1+0x100] ;  /* 0x0001000001387983 */ /* 0x000ee80000300800 */
[----:B------:R1:W-:Y:S04]  /*30f40*/  STL.64 [R1+0x950], R24 ;  /* 0x0009501801007387 */ /* 0x0003e80000100a00 */
[----:B------:R1:W-:Y:S04]  /*30f50*/  STL.64 [R1+0x958], R26 ;  /* 0x0009581a01007387 */ /* 0x0003e80000100a00 */
        /* <DEDUP_REMOVED lines=23> */
[----:B-1----:R-:W4:Y:S04]  /*310d0*/  LDL.LU R44, [R1+0xf0] ;  /* 0x0000f000012c7983 */ /* 0x002f280000300800 */
[----:B------:R-:W4:Y:S04]  /*310e0*/  LDL.LU R45, [R1+0xf4] ;  /* 0x0000f400012d7983 */ /* 0x000f280000300800 */
[----:B--2---:R-:W2:Y:S04]  /*310f0*/  LDL.LU R46, [R1+0xf8] ;  /* 0x0000f800012e7983 */ /* 0x004ea80000300800 */
        /* <DEDUP_REMOVED lines=25> */
[-C--:B---3--:R-:W-:Y:S08]  /*31290*/  HMMA.1688.F32.TF32 R52, R180, R20.reuse, R52 ;  /* 0x00000014b434723c */ /* 0x088ff00000081034 */
[-C--:B----4-:R-:W-:Y:S08]  /*312a0*/  HMMA.1688.F32.TF32 R244, R32, R20.reuse, R244 ;  /* 0x0000001420f4723c */ /* 0x090ff000000810f4 */
[-C--:B------:R-:W-:Y:S11]  /*312b0*/  HMMA.1688.F32.TF32 R48, R176, R20.reuse, R48 ;  /* 0x00000014b030723c */ /* 0x080ff60000081030 */
[----:B------:R-:W-:Y:S04]  /*312c0*/  @!UPT UIADD3 URZ, URZ, URZ, URZ ;  /* 0x0000003f3f3ff290 */ /* 0x000fe8000fffe03f */
[----:B------:R-:W-:Y:S04]  /*312d0*/  STL.64 [R1+0xa90], R244 ;  /* 0x000a90f401007387 */ /* 0x000fe80000100a00 */
[----:B------:R1:W-:Y:S04]  /*312e0*/  STL.64 [R1+0xa98], R246 ;  /* 0x000a98f601007387 */ /* 0x0003e80000100a00 */
[----:B-1----:R-:W3:Y:S04]  /*312f0*/  LDL.LU.64 R246, [R1+0x2e90] ;  /* 0x002e900001f67983 */ /* 0x002ee80000300a00 */
[----:B------:R-:W3:Y:S04]  /*31300*/  LDL.LU.64 R244, [R1+0x2e88] ;  /* 0x002e880001f47983 */ /* 0x000ee80000300a00 */
[----:B------:R-:W-:Y:S04]  /*31310*/  STL.64 [R1+0xbc0], R52 ;  /* 0x000bc03401007387 */ /* 0x000fe80000100a00 */
[----:B------:R1:W-:Y:S04]  /*31320*/  STL.64 [R1+0xbc8], R54 ;  /* 0x000bc83601007387 */ /* 0x0003e80000100a00 */
[----:B-1----:R-:W4:Y:S04]  /*31330*/  LDL.LU.64 R54, [R1+0x2e80] ;  /* 0x002e800001367983 */ /* 0x002f280000300a00 */
[----:B------:R-:W4:Y:S04]  /*31340*/  LDL.LU.64 R52, [R1+0x2e78] ;  /* 0x002e780001347983 */ /* 0x000f280000300a00 */
[----:B------:R-:W-:Y:S04]  /*31350*/  STL.64 [R1+0xd10], R48 ;  /* 0x000d103001007387 */ /* 0x000fe80000100a00 */
[----:B------:R-:W-:Y:S04]  /*31360*/  STL.64 [R1+0xd18], R50 ;  /* 0x000d183201007387 */ /* 0x000fe80000100a00 */
[----:B------:R-:W1:Y:S01]  /*31370*/  LDSM.16.M88.4 R48, [R241+0x62000] ;  /* 0x06200000f130783b */ /* 0x000e620000000200 */
[-C--:B--2---:R-:W-:Y:S08]  /*31380*/  HMMA.1688.F32.TF32 R44, R172, R20.reuse, R44 ;  /* 0x00000014ac2c723c */ /* 0x084ff0000008102c */
[-C--:B------:R-:W-:Y:S01]  /*31390*/  HMMA.1688.F32.TF32 R184, R168, R20.reuse, R184 ;  /* 0x00000014a8b8723c */ /* 0x080fe200000810b8 */
[----:B-1----:R-:W-:Y:S04]  /*313a0*/  STL [R1+0x2df8], R50 ;  /* 0x002df83201007387 */ /* 0x002fe80000100800 */
[----:B------:R-:W-:Y:S10]  /*313b0*/  STL [R1+0x2df4], R51 ;  /* 0x002df43301007387 */ /* 0x000ff40000100800 */
[----:B------:R-:W-:Y:S04]  /*313c0*/  STL.64 [R1+0xe30], R44 ;  /* 0x000e302c01007387 */ /* 0x000fe80000100a00 */
[----:B------:R-:W-:Y:S04]  /*313d0*/  STL.64 [R1+0xe38], R46 ;  /* 0x000e382e01007387 */ /* 0x000fe80000100a00 */
[----:B------:R-:W1:Y:S04]  /*313e0*/  LDSM.16.M88.4 R44, [R241+0x63000] ;  /* 0x06300000f12c783b */ /* 0x000e680000000200 */
[----:B-1----:R-:W-:Y:S04]  /*313f0*/  STL [R1+0x2e00], R46 ;  /* 0x002e002e01007387 */ /* 0x002fe80000100800 */
[----:B------:R-:W-:Y:S04]  /*31400*/  STL [R1+0x2dfc], R47 ;  /* 0x002dfc2f01007387 */ /* 0x000fe80000100800 */
[----:B------:R-:W-:Y:S04]  /*31410*/  STL.64 [R1+0xf60], R184 ;  /* 0x000f60b801007387 */ /* 0x000fe80000100a00 */
[----:B------:R1:W-:Y:S04]  /*31420*/  STL.64 [R1+0xf68], R186 ;  /* 0x000f68ba01007387 */ /* 0x0003e80000100a00 */
[----:B-1----:R-:W2:Y:S04]  /*31430*/  LDL.LU.64 R186, [R1+0x2e70] ;  /* 0x002e700001ba7983 */ /* 0x002ea80000300a00 */
[----:B------:R-:W2:Y:S02]  /*31440*/  LDL.LU.64 R184, [R1+0x2e68] ;  /* 0x002e680001b87983 */ /* 0x000ea40000300a00 */
[-C--:B--2---:R-:W-:Y:S11]  /*31450*/  HMMA.1688.F32.TF32 R184, R164, R20.reuse, R184 ;  /* 0x00000014a4b8723c */ /* 0x084ff600000810b8 */
[----:B------:R-:W-:Y:S11]  /*31460*/  @!UPT UIADD3 URZ, URZ, URZ, URZ ;  /* 0x0000003f3f3ff290 */ /* 0x000ff6000fffe03f */
[----:B------:R-:W-:Y:S01]  /*31470*/  @!UPT UIADD3 URZ, URZ, URZ, URZ ;  /* 0x0000003f3f3ff290 */ /* 0x000fe2000fffe03f */
[----:B------:R-:W-:Y:S04]  /*31480*/  STL.64 [R1+0x1060], R184 ;  /* 0x001060b801007387 */ /* 0x000fe80000100a00 */
[----:B------:R1:W-:Y:S02]  /*31490*/  STL.64 [R1+0x1068], R186 ;  /* 0x001068ba01007387 */ /* 0x0003e40000100a00 */
[-C--:B-1----:R-:W-:Y:S08]  /*314a0*/  HMMA.1688.F32.TF32 R184, R156, R20.reuse, R60 ;  /* 0x000000149cb8723c */ /* 0x082ff0000008103c */
[-C--:B------:R-:W-:Y:S08]  /*314b0*/  HMMA.1688.F32.TF32 R60, R152, R20.reuse, R76 ;  /* 0x00000014983c723c */ /* 0x080ff0000008104c */
        /* <DEDUP_REMOVED lines=15> */
[----:B-1----:R-:W-:Y:S06]  /*315b0*/  HMMA.1688.F32.TF32 R60, R36, R48, R24 ;  /* 0x00000030243c723c */ /* 0x002fec0000081018 */
[----:B------:R-:W-:Y:S04]  /*315c0*/  STL.64 [R1+0x1440], R76 ;  /* 0x0014404c01007387 */ /* 0x000fe80000100a00 */
[----:B------:R-:W-:Y:S05]  /*315d0*/  STL.64 [R1+0x1448], R78 ;  /* 0x0014484e01007387 */ /* 0x000fea0000100a00 */
[----:B------:R-:W-:Y:S04]  /*315e0*/  STL.64 [R1+0x1450], R20 ;  /* 0x0014501401007387 */ /* 0x000fe80000100a00 */
[----:B------:R1:W-:Y:S05]  /*315f0*/  STL.64 [R1+0x1458], R22 ;  /* 0x0014581601007387 */ /* 0x0003ea0000100a00 */
[----:B------:R-:W-:Y:S01]  /*31600*/  IMAD.MOV.U32 R27, RZ, RZ, R60 ;  /* 0x000000ffff1b7224 */ /* 0x000fe200078e003c */
[----:B-1----:R-:W-:Y:S01]  /*31610*/  MOV R23, R63 ;  /* 0x0000003f00177202 */ /* 0x002fe20000000f00 */
[----:B------:R-:W-:-:S02]  /*31620*/  IMAD.MOV.U32 R26, RZ, RZ, R61 ;  /* 0x000000ffff1a7224 */ /* 0x000fc400078e003d */
[----:B------:R-:W-:Y:S02]  /*31630*/  IMAD.MOV.U32 R22, RZ, RZ, R62 ;  /* 0x000000ffff167224 */ /* 0x000fe400078e003e */
[-C--:B------:R-:W-:Y:S08]  /*31640*/  HMMA.1688.F32.TF32 R60, R40, R48.reuse, R120 ;  /* 0x00000030283c723c */ /* 0x080ff00000081078 */
[-C--:B------:R-:W-:Y:S08]  /*31650*/  HMMA.1688.F32.TF32 R72, R80, R48.reuse, R124 ;  /* 0x000000305048723c */ /* 0x080ff0000008107c */
[-C--:B------:R-:W-:Y:S07]  /*31660*/  HMMA.1688.F32.TF32 R76, R32, R48.reuse, R108 ;  /* 0x00000030204c723c */ /* 0x080fee000008106c */
        /* <DEDUP_REMOVED lines=9> */
[-C--:B------:R-:W-:Y:S03]  /*31700*/  HMMA.1688.F32.TF32 R68, R172, R48.reuse, R56 ;  /* 0x00000030ac44723c */ /* 0x080fe60000081038 */
[----:B------:R1:W-:Y:S05]  /*31710*/  STL.64 [R1+0xaf8], R62 ;  /* 0x000af83e01007387 */ /* 0x0003ea0000100a00 */
[-C--:B----4-:R-:W-:Y:S08]  /*31720*/  HMMA.1688.F32.TF32 R56, R164, R48.reuse, R52 ;  /* 0x00000030a438723c */ /* 0x090ff00000081034 */
[-C--:B-1----:R-:W-:Y:S08]  /*31730*/  HMMA.1688.F32.TF32 R60, R168, R48.reuse, R248 ;  /* 0x00000030a83c723c */ /* 0x082ff000000810f8 */
[-C--:B------:R-:W-:Y:S01]  /*31740*/  HMMA.1688.F32.TF32 R52, R156, R48.reuse, R64 ;  /* 0x000000309c34723c */ /* 0x080fe20000081040 */
        /* <DEDUP_REMOVED lines=8> */
[-C--:B-1----:R-:W-:Y:S03]  /*317d0*/  HMMA.1688.F32.TF32 R60, R152, R48.reuse, R92 ;  /* 0x00000030983c723c */ /* 0x082fe6000008105c */
[----:B------:R-:W-:Y:S04]  /*317e0*/  STL.64 [R1+0x1070], R52 ;  /* 0x0010703401007387 */ /* 0x000fe80000100a00 */
[----:B------:R1:W-:Y:S01]  /*317f0*/  STL.64 [R1+0x1078], R54 ;  /* 0x0010783601007387 */ /* 0x0003e20000100a00 */
[-C--:B--2---:R-:W-:Y:S08]  /*31800*/  HMMA.1688.F32.TF32 R56, R148, R48.reuse, R104 ;  /* 0x000000309438723c */ /* 0x084ff00000081068 */
[-C--:B-1----:R-:W-:Y:S07]  /*31810*/  HMMA.1688.F32.TF32 R52, R144, R48.reuse, R116 ;  /* 0x000000309034723c */ /* 0x082fee0000081074 */
[----:B------:R-:W-:Y:S04]  /*31820*/  STL.64 [R1+0x1110], R60 ;  /* 0x0011103c01007387 */ /* 0x000fe80000100a00 */
[----:B------:R-:W-:Y:S04]  /*31830*/  STL.64 [R1+0x1118], R62 ;  /* 0x0011183e01007387 */ /* 0x000fe80000100a00 */
[----:B------:R-:W2:Y:S04]  /*31840*/  LDL.LU R68, [R1+0xd00] ;  /* 0x000d000001447983 */ /* 0x000ea80000300800 */
[----:B------:R1:W-:Y:S04]  /*31850*/  STL.64 [R1+0x11f0], R56 ;  /* 0x0011f03801007387 */ /* 0x0003e80000100a00 */
[----:B------:R4:W-:Y:S04]  /*31860*/  STL.64 [R1+0x11f8], R58 ;  /* 0x0011f83a01007387 */ /* 0x0009e80000100a00 */
[----:B------:R-:W-:Y:S04]  /*31870*/  STL.64 [R1+0x1280], R52 ;  /* 0x0012803401007387 */ /* 0x000fe80000100a00 */
[----:B------:R1:W-:Y:S04]  /*31880*/  STL.64 [R1+0x1288], R54 ;  /* 0x0012883601007387 */ /* 0x0003e80000100a00 */
        /* <DEDUP_REMOVED lines=26> */
[----:B------:R-:W4:Y:S01]  /*31a30*/  LDL.LU R111, [R1+0x12c] ;  /* 0x00012c00016f7983 */ /* 0x000f220000300800 */
[-C--:B------:R-:W-:Y:S03]  /*31a40*/  HMMA.1688.F32.TF32 R52, R28, R48.reuse, R132 ;  /* 0x000000301c34723c */ /* 0x080fe60000081084 */
[----:B------:R-:W4:Y:S04]  /*31a50*/  LDL.LU R96, [R1+0x80] ;  /* 0x0000800001607983 */ /* 0x000f280000300800 */
[----:B------:R-:W4:Y:S04]  /*31a60*/  LDL.LU R97, [R1+0x84] ;  /* 0x0000840001617983 */ /* 0x000f280000300800 */
[----:B------:R-:W4:Y:S04]  /*31a70*/  LDL.LU R98, [R1+0x88] ;  /* 0x0000880001627983 */ /* 0x000f280000300800 */
[----:B------:R-:W4:Y:S01]  /*31a80*/  LDL.LU R99, [R1+0x8c] ;  /* 0x00008c0001637983 */ /* 0x000f220000300800 */
[-C--:B------:R-:W-:Y:S07]  /*31a90*/  HMMA.1688.F32.TF32 R60, R88, R48.reuse, R136 ;  /* 0x00000030583c723c */ /* 0x080fee0000081088 */
[----:B------:R-:W-:Y:S01]  /*31aa0*/  STL.64 [R1+0x1370], R52 ;  /* 0x0013703401007387 */ /* 0x000fe20000100a00 */
[----:B------:R-:W-:Y:S03]  /*31ab0*/  HMMA.1688.F32.TF32 R48, R84, R48, R160 ;  /* 0x000000305430723c */ /* 0x000fe600000810a0 */
[----:B------:R2:W-:Y:S11]  /*31ac0*/  STL.64 [R1+0x1378], R54 ;  /* 0x0013783601007387 */ /* 0x0005f60000100a00 */
[----:B------:R-:W-:Y:S01]  /*31ad0*/  @!UPT UIADD3 URZ, URZ, URZ, URZ ;  /* 0x0000003f3f3ff290 */ /* 0x000fe2000fffe03f */
[----:B------:R-:W-:Y:S04]  /*31ae0*/  STL.64 [R1+0x13b0], R60 ;  /* 0x0013b03c01007387 */ /* 0x000fe80000100a00 */
[----:B------:R-:W-:Y:S04]  /*31af0*/  STL.64 [R1+0x13b8], R62 ;  /* 0x0013b83e01007387 */ /* 0x000fe80000100a00 */
[----:B------:R-:W-:Y:S04]  /*31b00*/  STL.64 [R1+0x13e0], R48 ;  /* 0x0013e03001007387 */ /* 0x000fe80000100a00 */
[----:B------:R1:W-:Y:S01]  /*31b10*/  STL.64 [R1+0x13e8], R50 ;  /* 0x0013e83201007387 */ /* 0x0003e20000100a00 */
[-C--:B--2---:R-:W-:Y:S11]  /*31b20*/  HMMA.1688.F32.TF32 R52, R36, R44.reuse, R68 ;  /* 0x0000002c2434723c */ /* 0x084ff60000081044 */
[----:B------:R-:W-:Y:S11]  /*31b30*/  @!UPT UIADD3 URZ, URZ, URZ, URZ ;  /* 0x0000003f3f3ff290 */ /* 0x000ff6000fffe03f */
[----:B------:R-:W-:Y:S02]  /*31b40*/  @!UPT UIADD3 URZ, URZ, URZ, URZ ;  /* 0x0000003f3f3ff290 */ /* 0x000fe4000fffe03f */
[----:B------:R-:W-:Y:S01]  /*31b50*/  IMAD.MOV.U32 R46, RZ, RZ, R52 ;  /* 0x000000ffff2e7224 */ /* 0x000fe200078e0034 */
[----:B-1----:R-:W-:Y:S01]  /*31b60*/  MOV R51, R55 ;  /* 0x0000003700337202 */ /* 0x002fe20000000f00 */
[----:B------:R-:W-:Y:S02]  /*31b70*/  IMAD.MOV.U32 R47, RZ, RZ, R53 ;  /* 0x000000ffff2f7224 */ /* 0x000fe400078e0035 */
[----:B------:R-:W-:Y:S02]  /*31b80*/  IMAD.MOV.U32 R50, RZ, RZ, R54 ;  /* 0x000000ffff327224 */ /* 0x000fe400078e0036 */
[----:B---3--:R-:W-:Y:S11]  /*31b90*/  HMMA.1688.F32.TF32 R52, R40, R44, R248 ;  /* 0x0000002c2834723c */ /* 0x008ff600000810f8 */
[----:B------:R-:W-:Y:S11]  /*31ba0*/  @!UPT UIADD3 URZ, URZ, URZ, URZ ;  /* 0x0000003f3f3ff290 */ /* 0x000ff6000fffe03f */
[----:B------:R-:W-:Y:S01]  /*31bb0*/  @!UPT UIADD3 URZ, URZ, URZ, URZ ;  /* 0x0000003f3f3ff290 */ /* 0x000fe2000fffe03f */
[----:B------:R-:W-:Y:S04]  /*31bc0*/  STL.64 [R1+0x2c0], R52 ;  /* 0x0002c03401007387 */ /* 0x000fe80000100a00 */
[----:B------:R1:W-:Y:S04]  /*31bd0*/  STL [R1+0x2c8], R54 ;  /* 0x0002c83601007387 */ /* 0x0003e80000100800 */
[----:B------:R-:W2:Y:S04]  /*31be0*/  LDL.LU R68, [R1+0xd70] ;  /* 0x000d700001447983 */ /* 0x000ea80000300800 */
[----:B------:R-:W2:Y:S04]  /*31bf0*/  LDL.LU R69, [R1+0xd74] ;  /* 0x000d740001457983 */ /* 0x000ea80000300800 */
[----:B------:R-:W2:Y:S04]  /*31c00*/  LDL.LU R70, [R1+0xd78] ;  /* 0x000d780001467983 */ /* 0x000ea80000300800 */
[----:B------:R-:W2:Y:S01]  /*31c10*/  LDL.LU R71, [R1+0xd7c] ;  /* 0x000d7c0001477983 */ /* 0x000ea20000300800 */
[----:B------:R-:W-:-:S02]  /*31c20*/  IMAD.MOV.U32 R252, RZ, RZ, R55 ;  /* 0x000000fffffc7224 */ /* 0x000fc400078e0037 */
[-C--:B-1----:R-:W-:Y:S01]  /*31c30*/  HMMA.1688.F32.TF32 R52, R80, R44.reuse, R184 ;  /* 0x0000002c5034723c */ /* 0x082fe200000810b8 */
[----:B------:R-:W3:Y:S04]  /*31c40*/  LDL.LU R248, [R1+0xca0] ;  /* 0x000ca00001f87983 */ /* 0x000ee80000300800 */
[----:B------:R-:W3:Y:S04]  /*31c50*/  LDL.LU R249, [R1+0xca4] ;  /* 0x000ca40001f97983 */ /* 0x000ee80000300800 */
[----:B------:R-:W3:Y:S04]  /*31c60*/  LDL.LU R250, [R1+0xca8] ;  /* 0x000ca80001fa7983 */ /* 0x000ee80000300800 */
[----:B------:R-:W3:Y:S04]  /*31c70*/  LDL.LU R251, [R1+0xcac] ;  /* 0x000cac0001fb7983 */ /* 0x000ee80000300800 */
[----:B------:R-:W-:Y:S06]  /*31c80*/  STL [R1+0x2da0], R252 ;  /* 0x002da0fc01007387 */ /* 0x000fec0000100800 */
[----:B------:R-:W-:Y:S04]  /*31c90*/  STL.64 [R1+0x2d0], R52 ;  /* 0x0002d03401007387 */ /* 0x000fe80000100a00 */
[----:B------:R4:W-:Y:S02]  /*31ca0*/  STL.64 [R1+0x2d8], R54 ;  /* 0x0002d83601007387 */ /* 0x0009e40000100a00 */
[-C--:B----4-:R-:W-:Y:S02]  /*31cb0*/  HMMA.1688.F32.TF32 R52, R176, R44.reuse, R56 ;  /* 0x0000002cb034723c */ /* 0x090fe40000081038 */
[----:B------:R-:W1:Y:S06]  /*31cc0*/  LDSM.16.M88.4 R56, [R241+0x64000] ;  /* 0x06400000f138783b */ /* 0x000e6c0000000200 */
[-C--:B------:R-:W-:Y:S08]  /*31cd0*/  HMMA.1688.F32.TF32 R64, R32, R44.reuse, R120 ;  /* 0x0000002c2040723c */ /* 0x080ff00000081078 */
[-C--:B------:R-:W-:Y:S11]  /*31ce0*/  HMMA.1688.F32.TF32 R60, R180, R44.reuse, R124 ;  /* 0x0000002cb43c723c */ /* 0x080ff6000008107c */
[----:B------:R-:W-:Y:S04]  /*31cf0*/  @!UPT UIADD3 URZ, URZ, URZ, URZ ;  /* 0x0000003f3f3ff290 */ /* 0x000fe8000fffe03f */
[----:B------:R-:W-:Y:S04]  /*31d00*/  STL.64 [R1+0x8f0], R64 ;  /* 0x0008f04001007387 */ /* 0x000fe80000100a00 */
[----:B------:R-:W-:Y:S04]  /*31d10*/  STL.64 [R1+0x8f8], R66 ;  /* 0x0008f84201007387 */ /* 0x000fe80000100a00 */
[----:B------:R-:W-:Y:S04]  /*31d20*/  STL.64 [R1+0xa00], R60 ;  /* 0x000a003c01007387 */ /* 0x000fe80000100a00 */
[----:B------:R4:W-:Y:S04]  /*31d30*/  STL.64 [R1+0xa08], R62 ;  /* 0x000a083e01007387 */ /* 0x0009e80000100a00 */
[----:B-1----:R-:W-:Y:S04]  /*31d40*/  STL [R1+0x2d90], R58 ;  /* 0x002d903a01007387 */ /* 0x002fe80000100800 */
[----:B------:R-:W-:Y:S04]  /*31d50*/  STL.64 [R1+0xb00], R52 ;  /* 0x000b003401007387 */ /* 0x000fe80000100a00 */
[----:B------:R-:W-:Y:S04]  /*31d60*/  STL.64 [R1+0xb08], R54 ;  /* 0x000b083601007387 */ /* 0x000fe80000100a00 */
[----:B------:R-:W1:Y:S01]  /*31d70*/  LDSM.16.M88.4 R52, [R241+0x65000] ;  /* 0x06500000f134783b */ /* 0x000e620000000200 */
[-C--:B----4-:R-:W-:Y:S03]  /*31d80*/  HMMA.1688.F32.TF32 R60, R172, R44.reuse, R108 ;  /* 0x0000002cac3c723c */ /* 0x090fe6000008106c */
[----:B------:R-:W-:Y:S05]  /*31d90*/  STL [R1+0x2d8c], R59 ;  /* 0x002d8c3b01007387 */ /* 0x000fea0000100800 */
[-C--:B------:R-:W-:Y:S01]  /*31da0*/  HMMA.1688.F32.TF32 R64, R168, R44.reuse, R96 ;  /* 0x0000002ca840723c */ /* 0x080fe20000081060 */
[----:B-1----:R-:W-:Y:S11]  /*31db0*/  STL [R1+0x2d98], R54 ;  /* 0x002d983601007387 */ /* 0x002ff60000100800 */
[----:B------:R-:W-:Y:S03]  /*31dc0*/  @!UPT UIADD3 URZ, URZ, URZ, URZ ;  /* 0x0000003f3f3ff290 */ /* 0x000fe6000fffe03f */
[----:B------:R-:W-:Y:S04]  /*31dd0*/  STL.64 [R1+0xbe0], R60 ;  /* 0x000be03c01007387 */ /* 0x000fe80000100a00 */
[----:B------:R1:W-:Y:S02]  /*31de0*/  STL.64 [R1+0xbe8], R62 ;  /* 0x000be83e01007387 */ /* 0x0003e40000100a00 */
[-C--:B-1----:R-:W-:Y:S02]  /*31df0*/  HMMA.1688.F32.TF32 R60, R164, R44.reuse, R244 ;  /* 0x0000002ca43c723c */ /* 0x082fe400000810f4 */
[----:B------:R-:W-:Y:S04]  /*31e00*/  STL [R1+0x2d94], R55 ;  /* 0x002d943701007387 */ /* 0x000fe80000100800 */
[----:B------:R-:W-:Y:S02]  /*31e10*/  STL.64 [R1+0xd60], R64 ;  /* 0x000d604001007387 */ /* 0x000fe40000100a00 */
[-C--:B------:R-:W-:Y:S02]  /*31e20*/  HMMA.1688.F32.TF32 R72, R156, R44.reuse, R232 ;  /* 0x0000002c9c48723c */ /* 0x080fe400000810e8 */
[----:B------:R1:W-:Y:S06]  /*31e30*/  STL.64 [R1+0xd68], R66 ;  /* 0x000d684201007387 */ /* 0x0003ec0000100a00 */
[-C--:B-1----:R-:W-:Y:S07]  /*31e40*/  HMMA.1688.F32.TF32 R64, R152, R44.reuse, R224 ;  /* 0x0000002c9840723c */ /* 0x082fee00000810e0 */
[----:B------:R-:W-:Y:S04]  /*31e50*/  STL.64 [R1+0xe60], R60 ;  /* 0x000e603c01007387 */ /* 0x000fe80000100a00 */
[----:B------:R1:W-:Y:S02]  /*31e60*/  STL.64 [R1+0xe68], R62 ;  /* 0x000e683e01007387 */ /* 0x0003e40000100a00 */
[-C--:B-1----:R-:W-:Y:S02]  /*31e70*/  HMMA.1688.F32.TF32 R60, R148, R44.reuse, R216 ;  /* 0x0000002c943c723c */ /* 0x082fe400000810d8 */
[----:B------:R-:W-:Y:S04]  /*31e80*/  STL.64 [R1+0xf80], R72 ;  /* 0x000f804801007387 */ /* 0x000fe80000100a00 */
[----:B------:R1:W-:Y:S04]  /*31e90*/  STL.64 [R1+0xf88], R74 ;  /* 0x000f884a01007387 */ /* 0x0003e80000100a00 */
[----:B------:R-:W-:Y:S04]  /*31ea0*/  STL.64 [R1+0x1080], R64 ;  /* 0x0010804001007387 */ /* 0x000fe80000100a00 */
[----:B------:R4:W-:Y:S01]  /*31eb0*/  STL.64 [R1+0x1088], R66 ;  /* 0x0010884201007387 */ /* 0x0009e20000100a00 */
[-C--:B-1----:R-:W-:Y:S08]  /*31ec0*/  HMMA.1688.F32.TF32 R72, R144, R44.reuse, R208 ;  /* 0x0000002c9048723c */ /* 0x082ff000000810d0 */
[----:B------:R-:W-:Y:S01]  /*31ed0*/  STL.64 [R1+0x1150], R60 ;  /* 0x0011503c01007387 */ /* 0x000fe20000100a00 */
[-C--:B----4-:R-:W-:Y:S03]  /*31ee0*/  HMMA.1688.F32.TF32 R64, R28, R44.reuse, R200 ;  /* 0x0000002c1c40723c */ /* 0x090fe600000810c8 */
[----:B------:R1:W-:Y:S05]  /*31ef0*/  STL.64 [R1+0x1158], R62 ;  /* 0x0011583e01007387 */ /* 0x0003ea0000100a00 */
[-C--:B-1----:R-:W-:Y:S06]  /*31f00*/  HMMA.1688.F32.TF32 R60, R88, R44.reuse, R192 ;  /* 0x0000002c583c723c */ /* 0x082fec00000810c0 */
[----:B------:R-:W-:Y:S02]  /*31f10*/  STL.64 [R1+0x1200], R72 ;  /* 0x0012004801007387 */ /* 0x000fe40000100a00 */
[----:B------:R-:W-:Y:S02]  /*31f20*/  HMMA.1688.F32.TF32 R8, R84, R44, R8 ;  /* 0x0000002c5408723c */ /* 0x000fe40000081008 */
[----:B------:R-:W-:Y:S05]  /*31f30*/  STL.64 [R1+0x1208], R74 ;  /* 0x0012084a01007387 */ /* 0x000fea0000100a00 */
[----:B------:R-:W-:Y:S04]  /*31f40*/  STL.64 [R1+0x12f0], R64 ;  /* 0x0012f04001007387 */ /* 0x000fe80000100a00 */
[----:B------:R-:W-:Y:S04]  /*31f50*/  STL.64 [R1+0x12f8], R66 ;  /* 0x0012f84201007387 */ /* 0x000fe80000100a00 */
[----:B------:R-:W-:Y:S04]  /*31f60*/  STL.64 [R1+0x1360], R60 ;  /* 0x0013603c01007387 */ /* 0x000fe80000100a00 */
[----:B------:R2:W-:Y:S05]  /*31f70*/  STL.64 [R1+0x1368], R62 ;  /* 0x0013683e01007387 */ /* 0x0005ea0000100a00 */
[----:B------:R-:W-:-:S02]  /*31f80*/  IMAD.MOV.U32 R44, RZ, RZ, R11 ;  /* 0x000000ffff2c7224 */ /* 0x000fc400078e000b */
[----:B------:R-:W-:Y:S01]  /*31f90*/  IMAD.MOV.U32 R48, RZ, RZ, R9 ;  /* 0x000000ffff307224 */ /* 0x000fe200078e0009 */
[----:B------:R-:W-:Y:S01]  /*31fa0*/  MOV R45, R10 ;  /* 0x0000000a002d7202 */ /* 0x000fe20000000f00 */
[----:B------:R-:W-:Y:S01]  /*31fb0*/  IMAD.MOV.U32 R49, RZ, RZ, R8 ;  /* 0x000000ffff317224 */ /* 0x000fe200078e0008 */
[----:B------:R-:W-:Y:S04]  /*31fc0*/  STL [R1+0x2bfc], R44 ;  /* 0x002bfc2c01007387 */ /* 0x000fe80000100800 */
[----:B------:R-:W-:Y:S01]  /*31fd0*/  STL [R1+0x2bf8], R48 ;  /* 0x002bf83001007387 */ /* 0x000fe20000100800 */
[-C--:B--2---:R-:W-:Y:S03]  /*31fe0*/  HMMA.1688.F32.TF32 R60, R36, R56.reuse, R68 ;  /* 0x00000038243c723c */ /* 0x084fe60000081044 */
[----:B------:R-:W-:Y:S04]  /*31ff0*/  STL [R1+0x2bf4], R49 ;  /* 0x002bf43101007387 */ /* 0x000fe80000100800 */
[----:B------:R-:W-:Y:S11]  /*32000*/  STL [R1+0x2bf0], R45 ;  /* 0x002bf02d01007387 */ /* 0x000ff60000100800 */
[----:B------:R-:W-:Y:S05]  /*32010*/  @!UPT UIADD3 URZ, URZ, URZ, URZ ;  /* 0x0000003f3f3ff290 */ /* 0x000fea000fffe03f */
[----:B------:R1:W-:Y:S04]  /*32020*/  STL.64 [R1+0x1c0], R60 ;  /* 0x0001c03c01007387 */ /* 0x0003e80000100a00 */
        /* <DEDUP_REMOVED lines=53> */
[----:B---3--:R-:W-:Y:S03]  /*32380*/  HMMA.1688.F32.TF32 R8, R40, R56, R248 ;  /* 0x000000382808723c */ /* 0x008fe600000810f8 */
[----:B------:R-:W3:Y:S04]  /*32390*/  LDL.LU R248, [R1+0x110] ;  /* 0x0001100001f87983 */ /* 0x000ee80000300800 */
[----:B------:R-:W3:Y:S04]  /*323a0*/  LDL.LU R249, [R1+0x114] ;  /* 0x0001140001f97983 */ /* 0x000ee80000300800 */
[----:B------:R-:W3:Y:S04]  /*323b0*/  LDL.LU R250, [R1+0x118] ;  /* 0x0001180001fa7983 */ /* 0x000ee80000300800 */
[----:B------:R-:W3:Y:S09]  /*323c0*/  LDL.LU R251, [R1+0x11c] ;  /* 0x00011c0001fb7983 */ /* 0x000ef20000300800 */
[----:B------:R-:W-:Y:S01]  /*323d0*/  IMAD.MOV.U32 R54, RZ, RZ, R8 ;  /* 0x000000ffff367224 */ /* 0x000fe200078e0008 */
[----:B------:R-:W-:Y:S01]  /*323e0*/  MOV R58, R10 ;  /* 0x0000000a003a7202 */ /* 0x000fe20000000f00 */
[----:B------:R-:W-:-:S02]  /*323f0*/  IMAD.MOV.U32 R55, RZ, RZ, R9 ;  /* 0x000000ffff377224 */ /* 0x000fc400078e0009 */
[----:B------:R-:W-:-:S05]  /*32400*/  IMAD.MOV.U32 R59, RZ, RZ, R11 ;  /* 0x000000ffff3b7224 */ /* 0x000fca00078e000b */
[----:B------:R-:W-:Y:S04]  /*32410*/  STL [R1+0x2db0], R59 ;  /* 0x002db03b01007387 */ /* 0x000fe80000100800 */
[----:B------:R-:W-:Y:S04]  /*32420*/  STL [R1+0x2dac], R58 ;  /* 0x002dac3a01007387 */ /* 0x000fe80000100800 */
[----:B------:R-:W-:Y:S04]  /*32430*/  STL [R1+0x2da8], R55 ;  /* 0x002da83701007387 */ /* 0x000fe80000100800 */
[----:B------:R-:W-:Y:S01]  /*32440*/  STL [R1+0x2da4], R54 ;  /* 0x002da43601007387 */ /* 0x000fe20000100800 */
[-C--:B------:R-:W-:Y:S08]  /*32450*/  HMMA.1688.F32.TF32 R4, R84, R56.reuse, R4 ;  /* 0x000000385404723c */ /* 0x080ff00000081004 */
[-C--:B----4-:R-:W-:Y:S08]  /*32460*/  HMMA.1688.F32.TF32 R64, R80, R56.reuse, R72 ;  /* 0x000000385040723c */ /* 0x090ff00000081048 */
[-C--:B------:R-:W-:Y:S08]  /*32470*/  HMMA.1688.F32.TF32 R72, R32, R56.reuse, R140 ;  /* 0x000000382048723c */ /* 0x080ff0000008108c */
[-C--:B------:R-:W-:Y:S07]  /*32480*/  HMMA.1688.F32.TF32 R8, R180, R56.reuse, R128 ;  /* 0x00000038b408723c */ /* 0x080fee0000081080 */
[----:B------:R-:W-:Y:S04]  /*32490*/  STL.64 [R1+0x230], R64 ;  /* 0x0002304001007387 */ /* 0x000fe80000100a00 */
[----:B------:R1:W-:Y:S04]  /*324a0*/  STL.64 [R1+0x238], R66 ;  /* 0x0002384201007387 */ /* 0x0003e80000100a00 */
[----:B------:R-:W-:Y:S04]  /*324b0*/  STL.64 [R1+0x7e0], R72 ;  /* 0x0007e04801007387 */ /* 0x000fe80000100a00 */
[----:B------:R4:W-:Y:S01]  /*324c0*/  STL.64 [R1+0x7e8], R74 ;  /* 0x0007e84a01007387 */ /* 0x0009e20000100a00 */
[-C--:B-1----:R-:W-:Y:S03]  /*324d0*/  HMMA.1688.F32.TF32 R64, R176, R56.reuse, R112 ;  /* 0x00000038b040723c */ /* 0x082fe60000081070 */
[----:B------:R-:W-:Y:S04]  /*324e0*/  STL.64 [R1+0x930], R8 ;  /* 0x0009300801007387 */ /* 0x000fe80000100a00 */
[----:B------:R1:W-:Y:S01]  /*324f0*/  STL.64 [R1+0x938], R10 ;  /* 0x0009380a01007387 */ /* 0x0003e20000100a00 */
[-C--:B----4-:R-:W-:Y:S08]  /*32500*/  HMMA.1688.F32.TF32 R72, R172, R56.reuse, R100 ;  /* 0x00000038ac48723c */ /* 0x090ff00000081064 */
[-C--:B-1----:R-:W-:Y:S07]  /*32510*/  HMMA.1688.F32.TF32 R8, R168, R56.reuse, R76 ;  /* 0x00000038a808723c */ /* 0x082fee000008104c */
        /* <DEDUP_REMOVED lines=21> */
[----:B------:R-:W-:Y:S01]  /*32670*/  STL.64 [R1+0x1188], R74 ;  /* 0x0011884a01007387 */ /* 0x000fe20000100a00 */
[----:B-1----:R-:W-:Y:S03]  /*32680*/  HMMA.1688.F32.TF32 R64, R88, R56, R188 ;  /* 0x000000385840723c */ /* 0x002fe600000810bc */
[----:B------:R-:W-:Y:S04]  /*32690*/  STL.64 [R1+0x1230], R8 ;  /* 0x0012300801007387 */ /* 0x000fe80000100a00 */
[----:B------:R2:W-:Y:S02]  /*326a0*/  STL.64 [R1+0x1238], R10 ;  /* 0x0012380a01007387 */ /* 0x0005e40000100a00 */
[-C--:B--2---:R-:W-:Y:S11]  /*326b0*/  HMMA.1688.F32.TF32 R8, R36, R52.reuse, R60 ;  /* 0x000000342408723c */ /* 0x084ff6000008103c */
[----:B------:R-:W-:Y:S03]  /*326c0*/  @!UPT UIADD3 URZ, URZ, URZ, URZ ;  /* 0x0000003f3f3ff290 */ /* 0x000fe6000fffe03f */
        /* <DEDUP_REMOVED lines=8> */
[-C--:B--2---:R-:W-:Y:S01]  /*32750*/  HMMA.1688.F32.TF32 R8, R32, R52.reuse, R124 ;  /* 0x000000342008723c */ /* 0x084fe2000008107c */
[----:B------:R-:W-:Y:S04]  /*32760*/  STL.64 [R1+0x150], R56 ;  /* 0x0001503801007387 */ /* 0x000fe80000100a00 */
[----:B------:R1:W-:Y:S10]  /*32770*/  STL.64 [R1+0x158], R58 ;  /* 0x0001583a01007387 */ /* 0x0003f40000100a00 */
        /* <DEDUP_REMOVED lines=15> */
[----:B------:R-:W-:Y:S04]  /*32870*/  STL [R1+0x2db4], R11 ;  /* 0x002db40b01007387 */ /* 0x000fe80000100800 */
[----:B--2---:R-:W-:Y:S11]  /*32880*/  STL [R1+0x2dc0], R6 ;  /* 0x002dc00601007387 */ /* 0x004ff60000100800 */
[----:B------:R-:W-:Y:S05]  /*32890*/  @!UPT UIADD3 URZ, URZ, URZ, URZ ;  /* 0x0000003f3f3ff290 */ /* 0x000fea000fffe03f */
[----:B------:R-:W-:Y:S04]  /*328a0*/  STL.64 [R1+0xa60], R56 ;  /* 0x000a603801007387 */ /* 0x000fe80000100a00 */
[----:B------:R3:W-:Y:S02]  /*328b0*/  STL.64 [R1+0xa68], R58 ;  /* 0x000a683a01007387 */ /* 0x0007e40000100a00 */
[-C--:B---3--:R-:W-:Y:S02]  /*328c0*/  HMMA.1688.F32.TF32 R56, R168, R52.reuse, R248 ;  /* 0x00000034a838723c */ /* 0x088fe400000810f8 */
[----:B------:R-:W-:Y:S04]  /*328d0*/  STL [R1+0x2dbc], R7 ;  /* 0x002dbc0701007387 */ /* 0x000fe80000100800 */
[----:B------:R-:W2:Y:S11]  /*328e0*/  LDL.LU R68, [R1+0xc0] ;  /* 0x0000c00001447983 */ /* 0x000eb60000300800 */
[----:B------:R-:W-:Y:S06]  /*328f0*/  @!UPT UIADD3 URZ, URZ, URZ, URZ ;  /* 0x0000003f3f3ff290 */ /* 0x000fec000fffe03f */
        /* <DEDUP_REMOVED lines=61> */
[----:B------:R-:W4:Y:S04]  /*32cd0*/  LDL.LU R92, [R1] ;  /* 0x00000000015c7983 */ /* 0x000f280000300800 */
        /* <DEDUP_REMOVED lines=27> */
[-C--:B------:R-:W-:Y:S08]  /*32e90*/  HMMA.1688.F32.TF32 R16, R84, R52.reuse, R16 ;  /* 0x000000345410723c */ /* 0x080ff00000081010 */
[-C--:B--2---:R-:W-:Y:S08]  /*32ea0*/  HMMA.1688.F32.TF32 R116, R144, R52.reuse, R116 ;  /* 0x000000349074723c */ /* 0x084ff00000081074 */
[-C--:B---3--:R-:W-:Y:S08]  /*32eb0*/  HMMA.1688.F32.TF32 R160, R156, R52.reuse, R160 ;  /* 0x000000349ca0723c */ /* 0x088ff000000810a0 */
[-C--:B----4-:R-:W-:Y:S08]  /*32ec0*/  HMMA.1688.F32.TF32 R188, R164, R52.reuse, R244 ;  /* 0x00000034a4bc723c */ /* 0x090ff000000810f4 */
[-C--:B-1----:R-:W-:Y:S11]  /*32ed0*/  HMMA.1688.F32.TF32 R56, R152, R52.reuse, R136 ;  /* 0x000000349838723c */ /* 0x082ff60000081088 */
[----:B------:R-:W-:Y:S04]  /*32ee0*/  @!UPT UIADD3 URZ, URZ, URZ, URZ ;  /* 0x0000003f3f3ff290 */ /* 0x000fe8000fffe03f */
[----:B------:R-:W-:Y:S01]  /*32ef0*/  STL.64 [R1+0xc20], R188 ;  /* 0x000c20bc01007387 */ /* 0x000fe20000100a00 */
[-C--:B------:R-:W-:Y:S03]  /*32f00*/  HMMA.1688.F32.TF32 R132, R148, R52.reuse, R132 ;  /* 0x000000349484723c */ /* 0x080fe60000081084 */
[----:B------:R-:W-:Y:S04]  /*32f10*/  STL.64 [R1+0xc28], R190 ;  /* 0x000c28be01007387 */ /* 0x000fe80000100a00 */
[----:B------:R-:W-:Y:S04]  /*32f20*/  STL.64 [R1+0xcf0], R160 ;  /* 0x000cf0a001007387 */ /* 0x000fe80000100a00 */
[----:B------:R-:W-:Y:S04]  /*32f30*/  STL.64 [R1+0xcf8], R162 ;  /* 0x000cf8a201007387 */ /* 0x000fe80000100a00 */
[----:B------:R-:W-:Y:S04]  /*32f40*/  STL.64 [R1+0xe80], R56 ;  /* 0x000e803801007387 */ /* 0x000fe80000100a00 */
[----:B------:R1:W-:Y:S01]  /*32f50*/  STL.64 [R1+0xe88], R58 ;  /* 0x000e883a01007387 */ /* 0x0003e20000100a00 */
[-C--:B------:R-:W-:Y:S08]  /*32f60*/  HMMA.1688.F32.TF32 R92, R88, R52.reuse, R92 ;  /* 0x00000034585c723c */ /* 0x080ff0000008105c */
[----:B-1----:R-:W-:Y:S01]  /*32f70*/  HMMA.1688.F32.TF32 R56, R28, R52, R104 ;  /* 0x000000341c38723c */ /* 0x002fe20000081068 */
[----:B------:R-:W-:Y:S04]  /*32f80*/  STL.64 [R1+0xfa0], R132 ;  /* 0x000fa08401007387 */ /* 0x000fe80000100a00 */
[----:B------:R-:W-:Y:S04]  /*32f90*/  STL.64 [R1+0xfa8], R134 ;  /* 0x000fa88601007387 */ /* 0x000fe80000100a00 */
[----:B------:R-:W-:Y:S04]  /*32fa0*/  STL.64 [R1+0x10a0], R116 ;  /* 0x0010a07401007387 */ /* 0x000fe80000100a00 */
[----:B------:R-:W-:Y:S10]  /*32fb0*/  STL.64 [R1+0x10a8], R118 ;  /* 0x0010a87601007387 */ /* 0x000ff40000100a00 */
[----:B------:R-:W-:Y:S04]  /*32fc0*/  STL.64 [R1+0x11c0], R56 ;  /* 0x0011c03801007387 */ /* 0x000fe80000100a00 */
[----:B------:R1:W-:Y:S01]  /*32fd0*/  STL.64 [R1+0x11c8], R58 ;  /* 0x0011c83a01007387 */ /* 0x0003e20000100a00 */
[-C--:B------:R-:W-:Y:S03]  /*32fe0*/  HMMA.1688.F32.TF32 R52, R40, R8.reuse, R72 ;  /* 0x000000082834723c */ /* 0x080fe60000081048 */
[----:B------:R-:W-:Y:S05]  /*32ff0*/  STL.64 [R1+0x1220], R92 ;  /* 0x0012205c01007387 */ /* 0x000fea0000100a00 */
[-C--:B-1----:R-:W-:Y:S01]  /*33000*/  HMMA.1688.F32.TF32 R56, R36, R8.reuse, R64 ;  /* 0x000000082438723c */ /* 0x082fe20000081040 */
[----:B------:R-:W-:Y:S04]  /*33010*/  STL.64 [R1+0x1228], R94 ;  /* 0x0012285e01007387 */ /* 0x000fe80000100a00 */
[----:B------:R-:W-:Y:S04]  /*33020*/  STL.64 [R1+0x12e0], R16 ;  /* 0x0012e01001007387 */ /* 0x000fe80000100a00 */
[----:B------:R1:W-:Y:S02]  /*33030*/  STL.64 [R1+0x12e8], R18 ;  /* 0x0012e81201007387 */ /* 0x0003e40000100a00 */
[-C--:B-1----:R-:W-:Y:S11]  /*33040*/  HMMA.1688.F32.TF32 R16, R80, R8.reuse, R140 ;  /* 0x000000085010723c */ /* 0x082ff6000008108c */
[----:B------:R-:W-:Y:S02]  /*33050*/  @!UPT UIADD3 URZ, URZ, URZ, URZ ;  /* 0x0000003f3f3ff290 */ /* 0x000fe4000fffe03f */
[----:B------:R-:W-:Y:S01]  /*33060*/  MOV R11, R58 ;  /* 0x0000003a000b7202 */ /* 0x000fe20000000f00 */
[----:B------:R-:W-:Y:S02]  /*33070*/  IMAD.MOV.U32 R10, RZ, RZ, R57 ;  /* 0x000000ffff0a7224 */ /* 0x000fe400078e0039 */
[----:B------:R-:W-:Y:S01]  /*33080*/  IMAD.MOV.U32 R7, RZ, RZ, R56 ;  /* 0x000000ffff077224 */ /* 0x000fe200078e0038 */
[----:B------:R1:W-:Y:S04]  /*33090*/  STL [R1+0x2dd0], R59 ;  /* 0x002dd03b01007387 */ /* 0x0003e80000100800 */
[----:B------:R-:W-:Y:S04]  /*330a0*/  STL [R1+0x2dcc], R11 ;  /* 0x002dcc0b01007387 */ /* 0x000fe80000100800 */
[----:B------:R-:W-:Y:S01]  /*330b0*/  STL [R1+0x2dc8], R10 ;  /* 0x002dc80a01007387 */ /* 0x000fe20000100800 */
[-C--:B-1----:R-:W-:Y:S03]  /*330c0*/  HMMA.1688.F32.TF32 R56, R32, R8.reuse, R128 ;  /* 0x000000082038723c */ /* 0x082fe60000081080 */
[----:B------:R-:W-:Y:S04]  /*330d0*/  STL [R1+0x2dc4], R7 ;  /* 0x002dc40701007387 */ /* 0x000fe80000100800 */
        /* <DEDUP_REMOVED lines=8> */
[----:B------:R-:W-:Y:S01]  /*33160*/  STL.64 [R1+0xd0], R52 ;  /* 0x0000d03401007387 */ /* 0x000fe20000100a00 */
[-C--:B-1----:R-:W-:Y:S03]  /*33170*/  HMMA.1688.F32.TF32 R56, R172, R8.reuse, R76 ;  /* 0x00000008ac38723c */ /* 0x082fe6000008104c */
[----:B------:R1:W-:Y:S04]  /*33180*/  STL.64 [R1+0xd8], R54 ;  /* 0x0000d83601007387 */ /* 0x0003e80000100a00 */
[----:B------:R-:W-:Y:S04]  /*33190*/  STL.64 [R1+0x8e0], R16 ;  /* 0x0008e01001007387 */ /* 0x000fe80000100a00 */
[----:B------:R2:W-:Y:S01]  /*331a0*/  STL.64 [R1+0x8e8], R18 ;  /* 0x0008e81201007387 */ /* 0x0005e20000100a00 */
[-C--:B-1----:R-:W-:Y:S08]  /*331b0*/  HMMA.1688.F32.TF32 R52, R168, R8.reuse, R60 ;  /* 0x00000008a834723c */ /* 0x082ff0000008103c */
[-C--:B--2---:R-:W-:Y:S03]  /*331c0*/  HMMA.1688.F32.TF32 R16, R164, R8.reuse, R184 ;  /* 0x00000008a410723c */ /* 0x084fe600000810b8 */
[----:B------:R-:W-:Y:S04]  /*331d0*/  STL.64 [R1+0x9d0], R56 ;  /* 0x0009d03801007387 */ /* 0x000fe80000100a00 */
[----:B------:R1:W-:Y:S08]  /*331e0*/  STL.64 [R1+0x9d8], R58 ;  /* 0x0009d83a01007387 */ /* 0x0003f00000100a00 */
        /* <DEDUP_REMOVED lines=15> */
[-C--:B--2---:R-:W-:Y:S08]  /*332e0*/  HMMA.1688.F32.TF32 R16, R88, R8.reuse, R248 ;  /* 0x000000085810723c */ /* 0x084ff000000810f8 */
[----:B------:R-:W-:Y:S01]  /*332f0*/  HMMA.1688.F32.TF32 R8, R84, R8, R12 ;  /* 0x000000085408723c */ /* 0x000fe2000008100c */
[----:B------:R-:W-:Y:S04]  /*33300*/  STL.64 [R1+0xfb0], R56 ;  /* 0x000fb03801007387 */ /* 0x000fe80000100a00 */
[----:B------:R-:W-:Y:S04]  /*33310*/  STL.64 [R1+0xfb8], R58 ;  /* 0x000fb83a01007387 */ /* 0x000fe80000100a00 */
[----:B------:R-:W-:Y:S04]  /*33320*/  STL.64 [R1+0x10b0], R52 ;  /* 0x0010b03401007387 */ /* 0x000fe80000100a00 */
[----:B------:R-:W-:Y:S04]  /*33330*/  STL.64 [R1+0x10b8], R54 ;  /* 0x0010b83601007387 */ /* 0x000fe80000100a00 */
[----:B------:R-:W2:Y:S04]  /*33340*/  LDL.LU R96, [R1+0x1b0] ;  /* 0x0001b00001607983 */ /* 0x000ea80000300800 */
[----:B------:R-:W-:Y:S04]  /*33350*/  STL.64 [R1+0x11b0], R16 ;  /* 0x0011b01001007387 */ /* 0x000fe80000100a00 */
[----:B------:R-:W-:Y:S04]  /*33360*/  STL.64 [R1+0x11b8], R18 ;  /* 0x0011b81201007387 */ /* 0x000fe80000100a00 */
        /* <DEDUP_REMOVED lines=61> */
[----:B--2---:R-:W-:Y:S03]  /*33740*/  HMMA.1688.F32.TF32 R12, R36, R4, R68 ;  /* 0x00000004240c723c */ /* 0x004fe60000081044 */
[----:B------:R-:W2:Y:S04]  /*33750*/  LDL.LU R68, [R1+0xa0] ;  /* 0x0000a00001447983 */ /* 0x000ea80000300800 */
[----:B------:R-:W2:Y:S04]  /*33760*/  LDL.LU R69, [R1+0xa4] ;  /* 0x0000a40001457983 */ /* 0x000ea80000300800 */
[----:B------:R-:W2:Y:S04]  /*33770*/  LDL.LU R70, [R1+0xa8] ;  /* 0x0000a80001467983 */ /* 0x000ea80000300800 */
[----:B------:R-:W2:Y:S09]  /*33780*/  LDL.LU R71, [R1+0xac] ;  /* 0x0000ac0001477983 */ /* 0x000eb20000300800 */
[----:B-1----:R-:W-:Y:S01]  /*33790*/  IMAD.MOV.U32 R11, RZ, RZ, R12 ;  /* 0x000000ffff0b7224 */ /* 0x002fe200078e000c */
[----:B------:R-:W-:Y:S01]  /*337a0*/  MOV R6, R15 ;  /* 0x0000000f00067202 */ /* 0x000fe20000000f00 */
[----:B------:R-:W-:-:S02]  /*337b0*/  IMAD.MOV.U32 R10, RZ, RZ, R13 ;  /* 0x000000ffff0a7224 */ /* 0x000fc400078e000d */
[----:B------:R-:W-:Y:S02]  /*337c0*/  IMAD.MOV.U32 R7, RZ, RZ, R14 ;  /* 0x000000ffff077224 */ /* 0x000fe400078e000e */
[-C--:B---3--:R-:W-:Y:S01]  /*337d0*/  HMMA.1688.F32.TF32 R12, R40, R4.reuse, R64 ;  /* 0x00000004280c723c */ /* 0x088fe20000081040 */
[----:B------:R-:W-:Y:S04]  /*337e0*/  STL.64 [R1+0x2e08], R10 ;  /* 0x002e080a01007387 */ /* 0x000fe80000100a00 */
[----:B------:R-:W1:Y:S03]  /*337f0*/  LDSM.16.M88.4 R64, [R241+0x68000] ;  /* 0x06800000f140783b */ /* 0x000e660000000200 */
[-C--:B------:R-:W-:Y:S08]  /*33800*/  HMMA.1688.F32.TF32 R248, R80, R4.reuse, R248 ;  /* 0x0000000450f8723c */ /* 0x080ff000000810f8 */
[----:B----4-:R-:W-:Y:S07]  /*33810*/  HMMA.1688.F32.TF32 R76, R32, R4, R76 ;  /* 0x00000004204c723c */ /* 0x010fee000008104c */
[----:B------:R-:W-:Y:S01]  /*33820*/  STL.64 [R1+0x40], R12 ;  /* 0x0000400c01007387 */ /* 0x000fe20000100a00 */
[----:B------:R-:W-:-:S03]  /*33830*/  IMAD.MOV.U32 R59, RZ, RZ, R15 ;  /* 0x000000ffff3b7224 */ /* 0x000fc600078e000f */
[----:B------:R3:W-:Y:S01]  /*33840*/  STL [R1+0x48], R14 ;  /* 0x0000480e01007387 */ /* 0x0007e20000100800 */
[-C--:B------:R-:W-:Y:S08]  /*33850*/  HMMA.1688.F32.TF32 R108, R180, R4.reuse, R108 ;  /* 0x00000004b46c723c */ /* 0x080ff0000008106c */
[-C--:B---3--:R-:W-:Y:S08]  /*33860*/  HMMA.1688.F32.TF32 R12, R176, R4.reuse, R72 ;  /* 0x00000004b00c723c */ /* 0x088ff00000081048 */
[-C--:B------:R-:W-:Y:S01]  /*33870*/  HMMA.1688.F32.TF32 R8, R172, R4.reuse, R60 ;  /* 0x00000004ac08723c */ /* 0x080fe2000008103c */
        /* <DEDUP_REMOVED lines=10> */
[-C--:B---3--:R-:W-:Y:S03]  /*33920*/  HMMA.1688.F32.TF32 R12, R168, R4.reuse, R140 ;  /* 0x00000004a80c723c */ /* 0x088fe6000008108c */
[----:B------:R-:W3:Y:S05]  /*33930*/  LDSM.16.M88.4 R60, [R241+0x69000] ;  /* 0x06900000f13c783b */ /* 0x000eea0000000200 */
[-C--:B----4-:R-:W-:Y:S08]  /*33940*/  HMMA.1688.F32.TF32 R8, R164, R4.reuse, R128 ;  /* 0x00000004a408723c */ /* 0x090ff00000081080 */
[-C--:B------:R-:W-:Y:S07]  /*33950*/  HMMA.1688.F32.TF32 R16, R156, R4.reuse, R112 ;  /* 0x000000049c10723c */ /* 0x080fee0000081070 */
[----:B------:R-:W-:Y:S04]  /*33960*/  STL.64 [R1+0xa10], R12 ;  /* 0x000a100c01007387 */ /* 0x000fe80000100a00 */
[----:B------:R4:W-:Y:S04]  /*33970*/  STL.64 [R1+0xa18], R14 ;  /* 0x000a180e01007387 */ /* 0x0009e80000100a00 */
[----:B------:R-:W-:Y:S04]  /*33980*/  STL.64 [R1+0xb10], R8 ;  /* 0x000b100801007387 */ /* 0x000fe80000100a00 */
[----:B------:R1:W-:Y:S01]  /*33990*/  STL.64 [R1+0xb18], R10 ;  /* 0x000b180a01007387 */ /* 0x0003e20000100a00 */
[-C--:B----4-:R-:W-:Y:S08]  /*339a0*/  HMMA.1688.F32.TF32 R12, R152, R4.reuse, R100 ;  /* 0x00000004980c723c */ /* 0x090ff00000081064 */
[-C--:B-1----:R-:W-:Y:S01]  /*339b0*/  HMMA.1688.F32.TF32 R8, R148, R4.reuse, R184 ;  /* 0x000000049408723c */ /* 0x082fe200000810b8 */
[----:B------:R-:W-:Y:S04]  /*339c0*/  STL.64 [R1+0xba0], R16 ;  /* 0x000ba01001007387 */ /* 0x000fe80000100a00 */
[----:B------:R1:W-:Y:S10]  /*339d0*/  STL.64 [R1+0xba8], R18 ;  /* 0x000ba81201007387 */ /* 0x0003f40000100a00 */
[----:B------:R-:W-:Y:S04]  /*339e0*/  STL.64 [R1+0xcb0], R12 ;  /* 0x000cb00c01007387 */ /* 0x000fe80000100a00 */
[----:B------:R4:W-:Y:S04]  /*339f0*/  STL.64 [R1+0xcb8], R14 ;  /* 0x000cb80e01007387 */ /* 0x0009e80000100a00 */
[----:B------:R-:W-:Y:S01]  /*33a00*/  STL.64 [R1+0xe00], R8 ;  /* 0x000e000801007387 */ /* 0x000fe20000100a00 */
[-C--:B-1----:R-:W-:Y:S03]  /*33a10*/  HMMA.1688.F32.TF32 R16, R144, R4.reuse, R120 ;  /* 0x000000049010723c */ /* 0x082fe60000081078 */
[----:B------:R1:W-:Y:S05]  /*33a20*/  STL.64 [R1+0xe08], R10 ;  /* 0x000e080a01007387 */ /* 0x0003ea0000100a00 */
[-C--:B----4-:R-:W-:Y:S08]  /*33a30*/  HMMA.1688.F32.TF32 R12, R28, R4.reuse, R124 ;  /* 0x000000041c0c723c */ /* 0x090ff0000008107c */
[----:B-1----:R-:W-:Y:S07]  /*33a40*/  HMMA.1688.F32.TF32 R8, R88, R4, R96 ;  /* 0x000000045808723c */ /* 0x002fee0000081060 */
[----:B------:R-:W-:Y:S04]  /*33a50*/  STL.64 [R1+0xeb0], R16 ;  /* 0x000eb01001007387 */ /* 0x000fe80000100a00 */
[----:B------:R-:W-:Y:S04]  /*33a60*/  STL.64 [R1+0xeb8], R18 ;  /* 0x000eb81201007387 */ /* 0x000fe80000100a00 */
[----:B------:R-:W-:Y:S04]  /*33a70*/  STL.64 [R1+0xfc0], R12 ;  /* 0x000fc00c01007387 */ /* 0x000fe80000100a00 */
[----:B------:R-:W-:Y:S04]  /*33a80*/  STL.64 [R1+0xfc8], R14 ;  /* 0x000fc80e01007387 */ /* 0x000fe80000100a00 */
[----:B------:R-:W1:Y:S01]  /*33a90*/  LDSM.16.M88.4 R16, [R241+0x6a000] ;  /* 0x06a00000f110783b */ /* 0x000e620000000200 */
[----:B------:R-:W-:Y:S01]  /*33aa0*/  IMAD.MOV.U32 R45, RZ, RZ, R11 ;  /* 0x000000ffff2d7224 */ /* 0x000fe200078e000b */
[----:B------:R-:W-:Y:S01]  /*33ab0*/  MOV R49, R10 ;  /* 0x0000000a00317202 */ /* 0x000fe20000000f00 */
[----:B------:R-:W-:-:S02]  /*33ac0*/  IMAD.MOV.U32 R48, RZ, RZ, R9 ;  /* 0x000000ffff307224 */ /* 0x000fc400078e0009 */
[----:B------:R-:W-:Y:S01]  /*33ad0*/  IMAD.MOV.U32 R44, RZ, RZ, R8 ;  /* 0x000000ffff2c7224 */ /* 0x000fe200078e0008 */
[----:B------:R-:W-:Y:S04]  /*33ae0*/  STL [R1+0x2c0c], R45 ;  /* 0x002c0c2d01007387 */ /* 0x000fe80000100800 */
[----:B------:R-:W-:Y:S04]  /*33af0*/  STL [R1+0x2c08], R49 ;  /* 0x002c083101007387 */ /* 0x000fe80000100800 */
[----:B------:R-:W-:Y:S04]  /*33b00*/  STL [R1+0x2c04], R48 ;  /* 0x002c043001007387 */ /* 0x000fe80000100800 */
[----:B------:R-:W-:Y:S04]  /*33b10*/  STL [R1+0x2c00], R44 ;  /* 0x002c002c01007387 */ /* 0x000fe80000100800 */
[----:B------:R-:W4:Y:S04]  /*33b20*/  LDL.LU R96, [R1+0x240] ;  /* 0x0002400001607983 */ /* 0x000f280000300800 */
[----:B------:R-:W4:Y:S04]  /*33b30*/  LDL.LU R97, [R1+0x244] ;  /* 0x0002440001617983 */ /* 0x000f280000300800 */
[----:B------:R-:W4:Y:S04]  /*33b40*/  LDL.LU R98, [R1+0x248] ;  /* 0x0002480001627983 */ /* 0x000f280000300800 */
[----:B------:R-:W4:Y:S04]  /*33b50*/  LDL.LU R99, [R1+0x24c] ;  /* 0x00024c0001637983 */ /* 0x000f280000300800 */
        /* <DEDUP_REMOVED lines=20> */
[----:B--2---:R-:W-:Y:S03]  /*33ca0*/  HMMA.1688.F32.TF32 R8, R84, R4, R68 ;  /* 0x000000045408723c */ /* 0x004fe60000081044 */
        /* <DEDUP_REMOVED lines=36> */
[----:B------:R-:W-:Y:S01]  /*33ef0*/  IMAD.MOV.U32 R20, RZ, RZ, R11 ;  /* 0x000000ffff147224 */ /* 0x000fe200078e000b */
[----:B------:R-:W-:Y:S01]  /*33f00*/  MOV R21, R10 ;  /* 0x0000000a00157202 */ /* 0x000fe20000000f00 */
[----:B------:R-:W-:Y:S01]  /*33f10*/  IMAD.MOV.U32 R24, RZ, RZ, R9 ;  /* 0x000000ffff187224 */ /* 0x000fe200078e0009 */
[----:B------:R3:W-:Y:S01]  /*33f20*/  STL.64 [R1+0x2e10], R6 ;  /* 0x002e100601007387 */ /* 0x0007e20000100a00 */
[----:B------:R-:W-:-:S03]  /*33f30*/  IMAD.MOV.U32 R25, RZ, RZ, R8 ;  /* 0x000000ffff197224 */ /* 0x000fc600078e0008 */
[----:B------:R-:W-:Y:S04]  /*33f40*/  STL [R1+0x2c1c], R20 ;  /* 0x002c1c1401007387 */ /* 0x000fe80000100800 */
[----:B------:R-:W-:Y:S04]  /*33f50*/  STL [R1+0x2c18], R21 ;  /* 0x002c181501007387 */ /* 0x000fe80000100800 */
[----:B------:R-:W-:Y:S04]  /*33f60*/  STL [R1+0x2c14], R24 ;  /* 0x002c141801007387 */ /* 0x000fe80000100800 */
[----:B------:R-:W-:Y:S01]  /*33f70*/  STL [R1+0x2c10], R25 ;  /* 0x002c101901007387 */ /* 0x000fe20000100800 */
[-C--:B--2---:R-:W-:Y:S03]  /*33f80*/  HMMA.1688.F32.TF32 R8, R36, R64.reuse, R68 ;  /* 0x000000402408723c */ /* 0x084fe60000081044 */
[----:B------:R-:W2:Y:S04]  /*33f90*/  LDL.LU R68, [R1+0x1a0] ;  /* 0x0001a00001447983 */ /* 0x000ea80000300800 */
[----:B------:R-:W-:Y:S01]  /*33fa0*/  IMAD.MOV.U32 R69, RZ, RZ, R242 ;  /* 0x000000ffff457224 */ /* 0x000fe200078e00f2 */
[----:B------:R-:W-:Y:S01]  /*33fb0*/  MOV R71, R0 ;  /* 0x0000000000477202 */ /* 0x000fe20000000f00 */
[----:B------:R-:W-:Y:S01]  /*33fc0*/  IMAD.MOV.U32 R70, RZ, RZ, R2 ;  /* 0x000000ffff467224 */ /* 0x000fe200078e0002 */
[-C--:B---3--:R-:W-:Y:S08]  /*33fd0*/  HMMA.1688.F32.TF32 R4, R40, R64.reuse, R136 ;  /* 0x000000402804723c */ /* 0x088ff00000081088 */
[-C--:B----4-:R-:W-:Y:S11]  /*33fe0*/  HMMA.1688.F32.TF32 R244, R80, R64.reuse, R132 ;  /* 0x0000004050f4723c */ /* 0x090ff60000081084 */
[----:B------:R-:W-:Y:S05]  /*33ff0*/  @!UPT UIADD3 URZ, URZ, URZ, URZ ;  /* 0x0000003f3f3ff290 */ /* 0x000fea000fffe03f */
[----:B------:R-:W-:Y:S01]  /*34000*/  IMAD.MOV.U32 R243, RZ, RZ, R4 ;  /* 0x000000fffff37224 */ /* 0x000fe200078e0004 */
[----:B------:R-:W-:Y:S01]  /*34010*/  MOV R0, R7 ;  /* 0x0000000700007202 */ /* 0x000fe20000000f00 */
[----:B------:R-:W-:Y:S02]  /*34020*/  IMAD.MOV.U32 R242, RZ, RZ, R5 ;  /* 0x000000fffff27224 */ /* 0x000fe400078e0005 */
[----:B------:R-:W-:Y:S01]  /*34030*/  IMAD.MOV.U32 R2, RZ, RZ, R6 ;  /* 0x000000ffff027224 */ /* 0x000fe200078e0006 */
[----:B------:R-:W-:Y:S01]  /*34040*/  HMMA.1688.F32.TF32 R92, R32, R64, R92 ;  /* 0x00000040205c723c */ /* 0x000fe2000008105c */
[----:B------:R-:W-:Y:S01]  /*34050*/  IMAD.MOV.U32 R55, RZ, RZ, R9 ;  /* 0x000000ffff377224 */ /* 0x000fe200078e0009 */
[----:B------:R-:W-:Y:S01]  /*34060*/  MOV R54, R10 ;  /* 0x0000000a00367202 */ /* 0x000fe20000000f00 */
[----:B------:R-:W-:-:S05]  /*34070*/  IMAD.MOV.U32 R58, RZ, RZ, R8 ;  /* 0x000000ffff3a7224 */ /* 0x000fca00078e0008 */
[-C--:B------:R-:W-:Y:S01]  /*34080*/  HMMA.1688.F32.TF32 R112, R180, R64.reuse, R112 ;  /* 0x00000040b470723c */ /* 0x080fe20000081070 */
[----:B------:R-:W-:Y:S07]  /*34090*/  STL.64 [R1+0x2e20], R54 ;  /* 0x002e203601007387 */ /* 0x000fee0000100a00 */
[-C--:B------:R-:W-:Y:S01]  /*340a0*/  HMMA.1688.F32.TF32 R4, R176, R64.reuse, R116 ;  /* 0x00000040b004723c */ /* 0x080fe20000081074 */
[----:B------:R-:W-:Y:S04]  /*340b0*/  STL.64 [R1+0x2e18], R58 ;  /* 0x002e183a01007387 */ /* 0x000fe80000100a00 */
[----:B------:R-:W-:Y:S04]  /*340c0*/  STL.64 [R1+0x2cc0], R246 ;  /* 0x002cc0f601007387 */ /* 0x000fe80000100a00 */
[----:B------:R-:W-:Y:S01]  /*340d0*/  STL.64 [R1+0x2cb8], R244 ;  /* 0x002cb8f401007387 */ /* 0x000fe20000100a00 */
[----:B------:R-:W-:Y:S03]  /*340e0*/  HMMA.1688.F32.TF32 R12, R172, R64, R104 ;  /* 0x00000040ac0c723c */ /* 0x000fe60000081068 */
[----:B------:R-:W-:Y:S01]  /*340f0*/  STL.64 [R1+0x2cd0], R94 ;  /* 0x002cd05e01007387 */ /* 0x000fe20000100a00 */
[----:B------:R-:W-:-:S03]  /*34100*/  IMAD.MOV.U32 R252, RZ, RZ, R11 ;  /* 0x000000fffffc7224 */ /* 0x000fc600078e000b */
[----:B------:R-:W-:Y:S01]  /*34110*/  STL.64 [R1+0x2cc8], R92 ;  /* 0x002cc85c01007387 */ /* 0x000fe20000100a00 */
[-C--:B------:R-:W-:Y:S03]  /*34120*/  HMMA.1688.F32.TF32 R8, R168, R64.reuse, R72 ;  /* 0x00000040a808723c */ /* 0x080fe60000081048 */
[----:B------:R-:W-:Y:S04]  /*34130*/  STL.64 [R1+0x2ce0], R114 ;  /* 0x002ce07201007387 */ /* 0x000fe80000100a00 */
[----:B------:R-:W-:Y:S04]  /*34140*/  STL.64 [R1+0x2cd8], R112 ;  /* 0x002cd87001007387 */ /* 0x000fe80000100a00 */
[----:B------:R-:W-:Y:S04]  /*34150*/  STL.64 [R1+0x400], R4 ;  /* 0x0004000401007387 */ /* 0x000fe80000100a00 */
[----:B------:R3:W-:Y:S02]  /*34160*/  STL.64 [R1+0x408], R6 ;  /* 0x0004080601007387 */ /* 0x0007e40000100a00 */
[-C--:B---3--:R-:W-:Y:S02]  /*34170*/  HMMA.1688.F32.TF32 R4, R164, R64.reuse, R140 ;  /* 0x00000040a404723c */ /* 0x088fe4000008108c */
[----:B------:R-:W-:Y:S04]  /*34180*/  STL.64 [R1+0x8d0], R12 ;  /* 0x0008d00c01007387 */ /* 0x000fe80000100a00 */
[----:B------:R3:W-:Y:S04]  /*34190*/  STL.64 [R1+0x8d8], R14 ;  /* 0x0008d80e01007387 */ /* 0x0007e80000100a00 */
[----:B------:R-:W-:Y:S04]  /*341a0*/  STL.64 [R1+0x9b0], R8 ;  /* 0x0009b00801007387 */ /* 0x000fe80000100a00 */
[----:B------:R4:W-:Y:S01]  /*341b0*/  STL.64 [R1+0x9b8], R10 ;  /* 0x0009b80a01007387 */ /* 0x0009e20000100a00 */
[-C--:B---3--:R-:W-:Y:S08]  /*341c0*/  HMMA.1688.F32.TF32 R12, R156, R64.reuse, R128 ;  /* 0x000000409c0c723c */ /* 0x088ff00000081080 */
[----:B------:R-:W-:Y:S01]  /*341d0*/  STL.64 [R1+0xa50], R4 ;  /* 0x000a500401007387 */ /* 0x000fe20000100a00 */
[-C--:B----4-:R-:W-:Y:S03]  /*341e0*/  HMMA.1688.F32.TF32 R8, R152, R64.reuse, R100 ;  /* 0x000000409808723c */ /* 0x090fe60000081064 */
[----:B------:R3:W-:Y:S05]  /*341f0*/  STL.64 [R1+0xa58], R6 ;  /* 0x000a580601007387 */ /* 0x0007ea0000100a00 */
[-C--:B---3--:R-:W-:Y:S06]  /*34200*/  HMMA.1688.F32.TF32 R4, R148, R64.reuse, R184 ;  /* 0x000000409404723c */ /* 0x088fec00000810b8 */
[----:B------:R-:W-:Y:S04]  /*34210*/  STL.64 [R1+0xb40], R12 ;  /* 0x000b400c01007387 */ /* 0x000fe80000100a00 */
[----:B------:R-:W-:Y:S05]  /*34220*/  STL.64 [R1+0xb48], R14 ;  /* 0x000b480e01007387 */ /* 0x000fea0000100a00 */
[----:B------:R-:W-:Y:S04]  /*34230*/  STL.64 [R1+0xc00], R8 ;  /* 0x000c000801007387 */ /* 0x000fe80000100a00 */
[----:B------:R-:W-:Y:S04]  /*34240*/  STL.64 [R1+0xc08], R10 ;  /* 0x000c080a01007387 */ /* 0x000fe80000100a00 */
[----:B------:R-:W-:Y:S04]  /*34250*/  STL.64 [R1+0xcc0], R4 ;  /* 0x000cc00401007387 */ /* 0x000fe80000100a00 */
[----:B------:R3:W-:Y:S02]  /*34260*/  STL.64 [R1+0xcc8], R6 ;  /* 0x000cc80601007387 */ /* 0x0007e40000100a00 */
[-C--:B---3--:R-:W-:Y:S08]  /*34270*/  HMMA.1688.F32.TF32 R4, R88, R64.reuse, R96 ;  /* 0x000000405804723c */ /* 0x088ff00000081060 */
[-C--:B------:R-:W-:Y:S08]  /*34280*/  HMMA.1688.F32.TF32 R12, R144, R64.reuse, R120 ;  /* 0x00000040900c723c */ /* 0x080ff00000081078 */
[----:B------:R-:W-:Y:S08]  /*34290*/  HMMA.1688.F32.TF32 R8, R28, R64, R124 ;  /* 0x000000401c08723c */ /* 0x000ff0000008107c */
[----:B------:R-:W-:Y:S01]  /*342a0*/  IMAD.MOV.U32 R45, RZ, RZ, R4 ;  /* 0x000000ffff2d7224 */ /* 0x000fe200078e0004 */
[----:B------:R-:W-:Y:S01]  /*342b0*/  MOV R44, R7 ;  /* 0x00000007002c7202 */ /* 0x000fe20000000f00 */
[----:B------:R-:W-:-:S02]  /*342c0*/  IMAD.MOV.U32 R49, RZ, RZ, R5 ;  /* 0x000000ffff317224 */ /* 0x000fc400078e0005 */
[----:B------:R-:W-:-:S03]  /*342d0*/  IMAD.MOV.U32 R48, RZ, RZ, R6 ;  /* 0x000000ffff307224 */ /* 0x000fc600078e0006 */
[----:B------:R-:W-:Y:S04]  /*342e0*/  STL.64 [R1+0xdf0], R12 ;  /* 0x000df00c01007387 */ /* 0x000fe80000100a00 */
[----:B------:R-:W-:Y:S04]  /*342f0*/  STL.64 [R1+0xdf8], R14 ;  /* 0x000df80e01007387 */ /* 0x000fe80000100a00 */
[----:B------:R-:W-:Y:S04]  /*34300*/  STL.64 [R1+0xec0], R8 ;  /* 0x000ec00801007387 */ /* 0x000fe80000100a00 */
[----:B------:R-:W-:Y:S04]  /*34310*/  STL.64 [R1+0xec8], R10 ;  /* 0x000ec80a01007387 */ /* 0x000fe80000100a00 */
[----:B------:R-:W-:Y:S01]  /*34320*/  STL [R1+0x2c2c], R44 ;  /* 0x002c2c2c01007387 */ /* 0x000fe20000100800 */
[----:B--2---:R-:W-:Y:S03]  /*34330*/  HMMA.1688.F32.TF32 R4, R84, R64, R68 ;  /* 0x000000405404723c */ /* 0x004fe60000081044 */
[----:B------:R-:W-:Y:S04]  /*34340*/  STL [R1+0x2c28], R48 ;  /* 0x002c283001007387 */ /* 0x000fe80000100800 */
[----:B------:R-:W-:Y:S04]  /*34350*/  STL [R1+0x2c24], R45 ;  /* 0x002c242d01007387 */ /* 0x000fe80000100800 */
[----:B------:R-:W-:Y:S04]  /*34360*/  STL [R1+0x2c20], R49 ;  /* 0x002c203101007387 */ /* 0x000fe80000100800 */
[----:B------:R-:W2:Y:S04]  /*34370*/  LDL.LU R124, [R1+0x300] ;  /* 0x00030000017c7983 */ /* 0x000ea80000300800 */
[----:B------:R-:W3:Y:S04]  /*34380*/  LDSM.16.M88.4 R12, [R241+0x6b000] ;  /* 0x06b00000f10c783b */ /* 0x000ee80000000200 */
[----:B------:R-:W-:Y:S04]  /*34390*/  STL.64 [R1+0x10c0], R4 ;  /* 0x0010c00401007387 */ /* 0x000fe80000100a00 */
[----:B------:R4:W-:Y:S04]  /*343a0*/  STL.64 [R1+0x10c8], R6 ;  /* 0x0010c80601007387 */ /* 0x0009e80000100a00 */
        /* <DEDUP_REMOVED lines=59> */
[-C--:B----4-:R-:W-:Y:S08]  /*34760*/  HMMA.1688.F32.TF32 R4, R36, R60.reuse, R232 ;  /* 0x0000003c2404723c */ /* 0x090ff000000810e8 */
[-C--:B--2---:R-:W-:Y:S08]  /*34770*/  HMMA.1688.F32.TF32 R96, R32, R60.reuse, R96 ;  /* 0x0000003c2060723c */ /* 0x084ff00000081060 */
[-C--:B---3--:R-:W-:Y:S08]  /*34780*/  HMMA.1688.F32.TF32 R248, R40, R60.reuse, R160 ;  /* 0x0000003c28f8723c */ /* 0x088ff000000810a0 */
        /* <DEDUP_REMOVED lines=10> */
[----:B------:R-:W-:Y:S04]  /*34830*/  STL.64 [R1+0x2ce8], R248 ;  /* 0x002ce8f801007387 */ /* 0x000fe80000100a00 */
[----:B------:R-:W-:Y:S01]  /*34840*/  STL.64 [R1+0x2d00], R238 ;  /* 0x002d00ee01007387 */ /* 0x000fe20000100a00 */
[-C--:B------:R-:W-:Y:S03]  /*34850*/  HMMA.1688.F32.TF32 R4, R172, R60.reuse, R104 ;  /* 0x0000003cac04723c */ /* 0x080fe60000081068 */
[----:B------:R-:W-:Y:S04]  /*34860*/  STL.64 [R1+0x2cf8], R236 ;  /* 0x002cf8ec01007387 */ /* 0x000fe80000100a00 */
[----:B------:R-:W-:Y:S04]  /*34870*/  STL.64 [R1+0x2d10], R98 ;  /* 0x002d106201007387 */ /* 0x000fe80000100a00 */
[----:B------:R-:W-:Y:S04]  /*34880*/  STL.64 [R1+0x2d08], R96 ;  /* 0x002d086001007387 */ /* 0x000fe80000100a00 */
[----:B------:R-:W-:Y:S04]  /*34890*/  STL.64 [R1+0x2d20], R118 ;  /* 0x002d207601007387 */ /* 0x000fe80000100a00 */
[----:B------:R-:W-:Y:S04]  /*348a0*/  STL.64 [R1+0x2d18], R116 ;  /* 0x002d187401007387 */ /* 0x000fe80000100a00 */
[----:B------:R-:W-:Y:S04]  /*348b0*/  STL.64 [R1+0x170], R8 ;  /* 0x0001700801007387 */ /* 0x000fe80000100a00 */
[----:B------:R2:W-:Y:S02]  /*348c0*/  STL.64 [R1+0x178], R10 ;  /* 0x0001780a01007387 */ /* 0x0005e40000100a00 */
[-C--:B--2---:R-:W-:Y:S02]  /*348d0*/  HMMA.1688.F32.TF32 R8, R168, R60.reuse, R72 ;  /* 0x0000003ca808723c */ /* 0x084fe40000081048 */
[----:B------:R-:W-:Y:S04]  /*348e0*/  STL.64 [R1+0x880], R4 ;  /* 0x0008800401007387 */ /* 0x000fe80000100a00 */
[----:B------:R2:W-:Y:S02]  /*348f0*/  STL.64 [R1+0x888], R6 ;  /* 0x0008880601007387 */ /* 0x0005e40000100a00 */
[-C--:B------:R-:W-:Y:S08]  /*34900*/  HMMA.1688.F32.TF32 R52, R156, R60.reuse, R128 ;  /* 0x0000003c9c34723c */ /* 0x080ff00000081080 */
[-C--:B--2---:R-:W-:Y:S07]  /*34910*/  HMMA.1688.F32.TF32 R4, R164, R60.reuse, R140 ;  /* 0x0000003ca404723c */ /* 0x084fee000008108c */
[----:B------:R-:W-:Y:S04]  /*34920*/  STL.64 [R1+0x920], R8 ;  /* 0x0009200801007387 */ /* 0x000fe80000100a00 */
[----:B------:R2:W-:Y:S02]  /*34930*/  STL.64 [R1+0x928], R10 ;  /* 0x0009280a01007387 */ /* 0x0005e40000100a00 */
[-C--:B--2---:R-:W-:Y:S10]  /*34940*/  HMMA.1688.F32.TF32 R8, R152, R60.reuse, R100 ;  /* 0x0000003c9808723c */ /* 0x084ff40000081064 */
[----:B------:R-:W-:Y:S04]  /*34950*/  STL.64 [R1+0x9f0], R4 ;  /* 0x0009f00401007387 */ /* 0x000fe80000100a00 */
[----:B------:R2:W-:Y:S04]  /*34960*/  STL.64 [R1+0x9f8], R6 ;  /* 0x0009f80601007387 */ /* 0x0005e80000100a00 */
[----:B------:R-:W-:Y:S04]  /*34970*/  STL.64 [R1+0xad0], R52 ;  /* 0x000ad03401007387 */ /* 0x000fe80000100a00 */
[----:B------:R3:W-:Y:S01]  /*34980*/  STL.64 [R1+0xad8], R54 ;  /* 0x000ad83601007387 */ /* 0x0007e20000100a00 */
[-C--:B--2---:R-:W-:Y:S03]  /*34990*/  HMMA.1688.F32.TF32 R4, R148, R60.reuse, R184 ;  /* 0x0000003c9404723c */ /* 0x084fe600000810b8 */
[----:B------:R-:W-:Y:S05]  /*349a0*/  STL.64 [R1+0xb70], R8 ;  /* 0x000b700801007387 */ /* 0x000fea0000100a00 */
[-C--:B---3--:R-:W-:Y:S01]  /*349b0*/  HMMA.1688.F32.TF32 R52, R144, R60.reuse, R120 ;  /* 0x0000003c9034723c */ /* 0x088fe20000081078 */
[----:B------:R2:W-:Y:S07]  /*349c0*/  STL.64 [R1+0xb78], R10 ;  /* 0x000b780a01007387 */ /* 0x0005ee0000100a00 */
[-C--:B--2---:R-:W-:Y:S07]  /*349d0*/  HMMA.1688.F32.TF32 R8, R28, R60.reuse, R124 ;  /* 0x0000003c1c08723c */ /* 0x084fee000008107c */
[----:B------:R-:W-:Y:S04]  /*349e0*/  STL.64 [R1+0xc90], R4 ;  /* 0x000c900401007387 */ /* 0x000fe80000100a00 */
[----:B------:R2:W-:Y:S04]  /*349f0*/  STL.64 [R1+0xc98], R6 ;  /* 0x000c980601007387 */ /* 0x0005e80000100a00 */
        /* <DEDUP_REMOVED lines=67> */
[----:B------:R-:W-:-:S02]  /*34e30*/  IMAD.MOV.U32 R21, RZ, RZ, R5 ;  /* 0x000000ffff157224 */ /* 0x000fc400078e0005 */
[----:B------:R-:W-:Y:S02]  /*34e40*/  IMAD.MOV.U32 R24, RZ, RZ, R6 ;  /* 0x000000ffff187224 */ /* 0x000fe400078e0006 */
[----:B------:R-:W-:Y:S04]  /*34e50*/  STL [R1+0x2c3c], R25 ;  /* 0x002c3c1901007387 */ /* 0x000fe80000100800 */
[----:B------:R-:W-:Y:S04]  /*34e60*/  STL [R1+0x2c38], R24 ;  /* 0x002c381801007387 */ /* 0x000fe80000100800 */
[----:B------:R-:W-:Y:S04]  /*34e70*/  STL.64 [R1+0x2e38], R26 ;  /* 0x002e381a01007387 */ /* 0x000fe80000100a00 */
[----:B------:R-:W-:Y:S04]  /*34e80*/  STL [R1+0x2c34], R20 ;  /* 0x002c341401007387 */ /* 0x000fe80000100800 */
[----:B------:R-:W-:Y:S04]  /*34e90*/  STL [R1+0x2c30], R21 ;  /* 0x002c301501007387 */ /* 0x000fe80000100800 */
[----:B------:R-:W-:Y:S01]  /*34ea0*/  STL.64 [R1+0x2e40], R22 ;  /* 0x002e401601007387 */ /* 0x000fe20000100a00 */
[-C--:B-1----:R-:W-:Y:S08]  /*34eb0*/  HMMA.1688.F32.TF32 R8, R172, R16.reuse, R136 ;  /* 0x00000010ac08723c */ /* 0x082ff00000081088 */
[-C--:B--2---:R-:W-:Y:S08]  /*34ec0*/  HMMA.1688.F32.TF32 R68, R80, R16.reuse, R68 ;  /* 0x000000105044723c */ /* 0x084ff00000081044 */
[----:B---3--:R-:W-:Y:S08]  /*34ed0*/  HMMA.1688.F32.TF32 R116, R36, R16, R224 ;  /* 0x000000102474723c */ /* 0x008ff000000810e0 */
[----:B----4-:R-:W-:Y:S08]  /*34ee0*/  HMMA.1688.F32.TF32 R4, R84, R60, R216 ;  /* 0x0000003c5404723c */ /* 0x010ff000000810d8 */
[-C--:B------:R-:W-:Y:S07]  /*34ef0*/  HMMA.1688.F32.TF32 R108, R40, R16.reuse, R232 ;  /* 0x00000010286c723c */ /* 0x080fee00000810e8 */
[----:B------:R-:W-:Y:S08]  /*34f00*/  STL.64 [R1+0x2d30], R118 ;  /* 0x002d307601007387 */ /* 0x000ff00000100a00 */
[----:B------:R-:W-:Y:S01]  /*34f10*/  STL.64 [R1+0xfe0], R4 ;  /* 0x000fe00401007387 */ /* 0x000fe20000100a00 */
[-C--:B------:R-:W-:Y:S03]  /*34f20*/  HMMA.1688.F32.TF32 R100, R32, R16.reuse, R100 ;  /* 0x000000102064723c */ /* 0x080fe60000081064 */
[----:B------:R1:W-:Y:S05]  /*34f30*/  STL.64 [R1+0xfe8], R6 ;  /* 0x000fe80601007387 */ /* 0x0003ea0000100a00 */
[-C--:B------:R-:W-:Y:S08]  /*34f40*/  HMMA.1688.F32.TF32 R120, R180, R16.reuse, R120 ;  /* 0x00000010b478723c */ /* 0x080ff00000081078 */
[-C--:B-1----:R-:W-:Y:S08]  /*34f50*/  HMMA.1688.F32.TF32 R4, R168, R16.reuse, R132 ;  /* 0x00000010a804723c */ /* 0x082ff00000081084 */
        /* <DEDUP_REMOVED lines=102> */
[----:B-1----:R-:W-:Y:S11]  /*355c0*/  HMMA.1688.F32.TF32 R4, R88, R16, R220 ;  /* 0x000000105804723c */ /* 0x002ff600000810dc */
[----:B------:R-:W-:Y:S11]  /*355d0*/  @!UPT UIADD3 URZ, URZ, URZ, URZ ;  /* 0x0000003f3f3ff290 */ /* 0x000ff6000fffe03f */
[----:B------:R-:W-:Y:S02]  /*355e0*/  @!UPT UIADD3 URZ, URZ, URZ, URZ ;  /* 0x0000003f3f3ff290 */ /* 0x000fe4000fffe03f */
[----:B------:R-:W-:Y:S01]  /*355f0*/  IMAD.MOV.U32 R44, RZ, RZ, R4 ;  /* 0x000000ffff2c7224 */ /* 0x000fe200078e0004 */
[----:B------:R-:W-:Y:S01]  /*35600*/  MOV R49, R7 ;  /* 0x0000000700317202 */ /* 0x000fe20000000f00 */
[----:B------:R-:W-:Y:S02]  /*35610*/  IMAD.MOV.U32 R48, RZ, RZ, R5 ;  /* 0x000000ffff307224 */ /* 0x000fe400078e0005 */
[----:B------:R-:W-:Y:S01]  /*35620*/  IMAD.MOV.U32 R45, RZ, RZ, R6 ;  /* 0x000000ffff2d7224 */ /* 0x000fe200078e0006 */
[----:B--2---:R-:W-:Y:S08]  /*35630*/  HMMA.1688.F32.TF32 R96, R36, R12, R192 ;  /* 0x0000000c2460723c */ /* 0x004ff000000810c0 */
[----:B---3--:R-:W-:Y:S01]  /*35640*/  HMMA.1688.F32.TF32 R4, R84, R16, R228 ;  /* 0x000000105404723c */ /* 0x008fe200000810e4 */
[----:B------:R-:W-:Y:S04]  /*35650*/  STL [R1+0x2c4c], R49 ;  /* 0x002c4c3101007387 */ /* 0x000fe80000100800 */
[----:B------:R-:W-:Y:S04]  /*35660*/  STL [R1+0x2c48], R45 ;  /* 0x002c482d01007387 */ /* 0x000fe80000100800 */
[----:B------:R-:W-:Y:S04]  /*35670*/  STL [R1+0x2c44], R44 ;  /* 0x002c442c01007387 */ /* 0x000fe80000100800 */
[----:B------:R-:W-:Y:S04]  /*35680*/  STL.64 [R1+0x2e48], R46 ;  /* 0x002e482e01007387 */ /* 0x000fe80000100a00 */
[----:B------:R-:W-:Y:S01]  /*35690*/  STL [R1+0x2c40], R48 ;  /* 0x002c403001007387 */ /* 0x000fe20000100800 */
[-C--:B----4-:R-:W-:Y:S03]  /*356a0*/  HMMA.1688.F32.TF32 R76, R40, R12.reuse, R200 ;  /* 0x0000000c284c723c */ /* 0x090fe600000810c8 */
[----:B------:R-:W-:Y:S04]  /*356b0*/  STL.64 [R1+0x2e50], R50 ;  /* 0x002e503201007387 */ /* 0x000fe80000100a00 */
[----:B------:R-:W-:Y:S04]  /*356c0*/  STL.64 [R1+0x2d80], R98 ;  /* 0x002d806201007387 */ /* 0x000fe80000100a00 */
[----:B------:R-:W-:Y:S04]  /*356d0*/  STL.64 [R1+0xed0], R4 ;  /* 0x000ed00401007387 */ /* 0x000fe80000100a00 */
[----:B------:R1:W-:Y:S01]  /*356e0*/  STL.64 [R1+0xed8], R6 ;  /* 0x000ed80601007387 */ /* 0x0003e20000100a00 */
[-C--:B------:R-:W-:Y:S08]  /*356f0*/  HMMA.1688.F32.TF32 R8, R168, R12.reuse, R224 ;  /* 0x0000000ca808723c */ /* 0x080ff000000810e0 */
[-C--:B-1----:R-:W-:Y:S08]  /*35700*/  HMMA.1688.F32.TF32 R4, R176, R12.reuse, R208 ;  /* 0x0000000cb004723c */ /* 0x082ff000000810d0 */
[-C--:B------:R-:W-:Y:S01]  /*35710*/  HMMA.1688.F32.TF32 R20, R172, R12.reuse, R216 ;  /* 0x0000000cac14723c */ /* 0x080fe200000810d8 */
[----:B------:R-:W-:Y:S04]  /*35720*/  STL.64 [R1+0x2d78], R96 ;  /* 0x002d786001007387 */ /* 0x000fe80000100a00 */
[----:B------:R-:W-:Y:S04]  /*35730*/  STL.64 [R1+0x2e60], R78 ;  /* 0x002e604e01007387 */ /* 0x000fe80000100a00 */
[----:B------:R-:W-:Y:S06]  /*35740*/  STL.64 [R1+0x2e58], R76 ;  /* 0x002e584c01007387 */ /* 0x000fec0000100a00 */
        /* <DEDUP_REMOVED lines=8> */
[-C--:B-1----:R-:W-:Y:S01]  /*357d0*/  HMMA.1688.F32.TF32 R8, R152, R12.reuse, R136 ;  /* 0x0000000c9808723c */ /* 0x082fe20000081088 */
[----:B------:R-:W1:Y:S06]  /*357e0*/  LDSM.16.M88.4 R136, [R241+0x6d000] ;  /* 0x06d00000f188783b */ /* 0x000e6c0000000200 */
[----:B------:R-:W-:Y:S04]  /*357f0*/  STL.64 [R1+0x910], R4 ;  /* 0x0009100401007387 */ /* 0x000fe80000100a00 */
[----:B------:R2:W-:Y:S04]  /*35800*/  STL.64 [R1+0x918], R6 ;  /* 0x0009180601007387 */ /* 0x0005e80000100a00 */
[----:B------:R-:W-:Y:S04]  /*35810*/  STL.64 [R1+0x9e0], R20 ;  /* 0x0009e01401007387 */ /* 0x000fe80000100a00 */
[----:B------:R3:W-:Y:S01]  /*35820*/  STL.64 [R1+0x9e8], R22 ;  /* 0x0009e81601007387 */ /* 0x0007e20000100a00 */
[-C--:B--2---:R-:W-:Y:S03]  /*35830*/  HMMA.1688.F32.TF32 R4, R148, R12.reuse, R132 ;  /* 0x0000000c9404723c */ /* 0x084fe60000081084 */
[----:B------:R-:W-:Y:S04]  /*35840*/  STL.64 [R1+0xa80], R8 ;  /* 0x000a800801007387 */ /* 0x000fe80000100a00 */
[----:B------:R2:W-:Y:S01]  /*35850*/  STL.64 [R1+0xa88], R10 ;  /* 0x000a880a01007387 */ /* 0x0005e20000100a00 */
[-C--:B---3--:R-:W-:Y:S03]  /*35860*/  HMMA.1688.F32.TF32 R20, R144, R12.reuse, R140 ;  /* 0x0000000c9014723c */ /* 0x088fe6000008108c */
[----:B------:R-:W-:Y:S04]  /*35870*/  LDSM.16.M88.4 R140, [R241+0x6c000] ;  /* 0x06c00000f18c783b */ /* 0x000fe80000000200 */
[----:B------:R-:W3:Y:S01]  /*35880*/  LDSM.16.M88.4 R132, [R241+0x6e000] ;  /* 0x06e00000f184783b */ /* 0x000ee20000000200 */
[-C--:B--2---:R-:W-:Y:S07]  /*35890*/  HMMA.1688.F32.TF32 R8, R28, R12.reuse, R128 ;  /* 0x0000000c1c08723c */ /* 0x084fee0000081080 */
[----:B------:R-:W-:Y:S04]  /*358a0*/  STL.64 [R1+0xb80], R4 ;  /* 0x000b800401007387 */ /* 0x000fe80000100a00 */
[----:B------:R-:W-:Y:S04]  /*358b0*/  STL.64 [R1+0xb88], R6 ;  /* 0x000b880601007387 */ /* 0x000fe80000100a00 */
[----:B------:R-:W-:Y:S04]  /*358c0*/  STL.64 [R1+0xc40], R20 ;  /* 0x000c401401007387 */ /* 0x000fe80000100a00 */
[----:B------:R-:W-:Y:S04]  /*358d0*/  STL.64 [R1+0xc48], R22 ;  /* 0x000c481601007387 */ /* 0x000fe80000100a00 */
        /* <DEDUP_REMOVED lines=22> */
[----:B------:R-:W1:Y:S04]  /*35a40*/  LDL.LU R208, [R1+0x1290] ;  /* 0x0012900001d07983 */ /* 0x000e680000300800 */
[----:B------:R-:W1:Y:S04]  /*35a50*/  LDL.LU R209, [R1+0x1294] ;  /* 0x0012940001d17983 */ /* 0x000e680000300800 */
[----:B------:R-:W1:Y:S04]  /*35a60*/  LDL.LU R210, [R1+0x1298] ;  /* 0x0012980001d27983 */ /* 0x000e680000300800 */
[----:B------:R-:W1:Y:S04]  /*35a70*/  LDL.LU R211, [R1+0x129c] ;  /* 0x00129c0001d37983 */ /* 0x000e680000300800 */
        /* <DEDUP_REMOVED lines=12> */
[----:B--2---:R-:W2:Y:S04]  /*35b40*/  LDL.LU R8, [R1+0x1400] ;  /* 0x0014000001087983 */ /* 0x004ea80000300800 */
[----:B------:R-:W2:Y:S04]  /*35b50*/  LDL.LU R9, [R1+0x1404] ;  /* 0x0014040001097983 */ /* 0x000ea80000300800 */
[----:B----4-:R-:W2:Y:S04]  /*35b60*/  LDL.LU R10, [R1+0x1408] ;  /* 0x00140800010a7983 */ /* 0x010ea80000300800 */
[----:B------:R-:W2:Y:S01]  /*35b70*/  LDL.LU R11, [R1+0x140c] ;  /* 0x00140c00010b7983 */ /* 0x000ea20000300800 */
[----:B------:R-:W-:Y:S03]  /*35b80*/  HMMA.1688.F32.TF32 R4, R88, R12, R184 ;  /* 0x0000000c5804723c */ /* 0x000fe600000810b8 */
        /* <DEDUP_REMOVED lines=12> */
[----:B------:R-:W-:-:S02]  /*35c50*/  IMAD.MOV.U32 R65, RZ, RZ, R4 ;  /* 0x000000ffff417224 */ /* 0x000fc400078e0004 */
[----:B------:R-:W-:Y:S01]  /*35c60*/  IMAD.MOV.U32 R64, RZ, RZ, R5 ;  /* 0x000000ffff407224 */ /* 0x000fe200078e0005 */
[----:B------:R-:W3:Y:S01]  /*35c70*/  LDL.LU R4, [R1+0x1480] ;  /* 0x0014800001047983 */ /* 0x000ee20000300800 */
[----:B------:R-:W-:Y:S01]  /*35c80*/  IMAD.MOV.U32 R61, RZ, RZ, R6 ;  /* 0x000000ffff3d7224 */ /* 0x000fe200078e0006 */
[----:B------:R-:W-:Y:S02]  /*35c90*/  MOV R60, R7 ;  /* 0x00000007003c7202 */ /* 0x000fe40000000f00 */
        /* <DEDUP_REMOVED lines=27> */
[-C--:B------:R-:W-:Y:S03]  /*35e50*/  HMMA.1688.F32.TF32 R72, R80, R12.reuse, R72 ;  /* 0x0000000c5048723c */ /* 0x080fe60000081048 */
[----:B------:R-:W-:Y:S05]  /*35e60*/  STL [R1+0x2c5c], R60 ;  /* 0x002c5c3c01007387 */ /* 0x000fea0000100800 */
[-C--:B------:R-:W-:Y:S01]  /*35e70*/  HMMA.1688.F32.TF32 R104, R32, R12.reuse, R104 ;  /* 0x0000000c2068723c */ /* 0x080fe20000081068 */
[----:B------:R-:W-:Y:S07]  /*35e80*/  STL [R1+0x2c58], R61 ;  /* 0x002c583d01007387 */ /* 0x000fee0000100800 */
[----:B------:R-:W-:Y:S01]  /*35e90*/  HMMA.1688.F32.TF32 R124, R180, R12, R124 ;  /* 0x0000000cb47c723c */ /* 0x000fe2000008107c */
[----:B------:R-:W-:Y:S04]  /*35ea0*/  STL [R1+0x2c54], R64 ;  /* 0x002c544001007387 */ /* 0x000fe80000100800 */
[----:B------:R-:W-:Y:S03]  /*35eb0*/  STL [R1+0x2c50], R65 ;  /* 0x002c504101007387 */ /* 0x000fe60000100800 */
[----:B-1----:R-:W-:Y:S08]  /*35ec0*/  HMMA.1688.F32.TF32 R208, R32, R136, R208 ;  /* 0x0000008820d0723c */ /* 0x002ff000000810d0 */
[----:B--2---:R-:W-:Y:S01]  /*35ed0*/  HMMA.1688.F32.TF32 R20, R84, R12, R128 ;  /* 0x0000000c5414723c */ /* 0x004fe20000081080 */
[----:B------:R-:W1:Y:S11]  /*35ee0*/  LDSM.16.M88.4 R128, [R241+0x6f000] ;  /* 0x06f00000f180783b */ /* 0x000e760000000200 */
[----:B------:R-:W-:Y:S11]  /*35ef0*/  @!UPT UIADD3 URZ, URZ, URZ, URZ ;  /* 0x0000003f3f3ff290 */ /* 0x000ff6000fffe03f */
[----:B------:R-:W-:Y:S01]  /*35f00*/  @!UPT UIADD3 URZ, URZ, URZ, URZ ;  /* 0x0000003f3f3ff290 */ /* 0x000fe2000fffe03f */
[----:B------:R-:W-:Y:S01]  /*35f10*/  MOV R12, R23 ;  /* 0x00000017000c7202 */ /* 0x000fe20000000f00 */
[----:B------:R-:W-:Y:S02]  /*35f20*/  IMAD.MOV.U32 R13, RZ, RZ, R22 ;  /* 0x000000ffff0d7224 */ /* 0x000fe400078e0016 */
[----:B------:R-:W-:Y:S02]  /*35f30*/  IMAD.MOV.U32 R16, RZ, RZ, R21 ;  /* 0x000000ffff107224 */ /* 0x000fe400078e0015 */
[----:B------:R-:W-:Y:S01]  /*35f40*/  IMAD.MOV.U32 R17, RZ, RZ, R20 ;  /* 0x000000ffff117224 */ /* 0x000fe200078e0014 */
[----:B------:R-:W-:Y:S01]  /*35f50*/  STL [R1+0x2c6c], R12 ;  /* 0x002c6c0c01007387 */ /* 0x000fe20000100800 */
[C---:B---3--:R-:W-:Y:S03]  /*35f60*/  HMMA.1688.F32.TF32 R112, R36.reuse, R132, R52 ;  /* 0x000000842470723c */ /* 0x048fe60000081034 */
[----:B------:R-:W-:Y:S04]  /*35f70*/  STL [R1+0x2c68], R13 ;  /* 0x002c680d01007387 */ /* 0x000fe80000100800 */
[----:B------:R-:W-:Y:S04]  /*35f80*/  STL [R1+0x2c64], R16 ;  /* 0x002c641001007387 */ /* 0x000fe80000100800 */
[----:B------:R-:W-:Y:S04]  /*35f90*/  STL [R1+0x2c60], R17 ;  /* 0x002c601101007387 */ /* 0x000fe80000100800 */
[----:B------:R-:W-:Y:S01]  /*35fa0*/  STL [R1+0x2590], R241 ;  /* 0x002590f101007387 */ /* 0x000fe20000100800 */
[C---:B----4-:R-:W-:Y:S08]  /*35fb0*/  HMMA.1688.F32.TF32 R248, R36.reuse, R136, R56 ;  /* 0x0000008824f8723c */ /* 0x050ff00000081038 */
[C---:B------:R-:W-:Y:S08]  /*35fc0*/  HMMA.1688.F32.TF32 R236, R36.reuse, R140, R244 ;  /* 0x0000008c24ec723c */ /* 0x040ff000000810f4 */
[----:B-1----:R-:W-:Y:S01]  /*35fd0*/  HMMA.1688.F32.TF32 R36, R36, R128, R4 ;  /* 0x000000802424723c */ /* 0x002fe20000081004 */
        /* <DEDUP_REMOVED lines=36> */
[C---:B------:R-:W-:Y:S08]  /*36220*/  HMMA.1688.F32.TF32 R192, R80.reuse, R140, R192 ;  /* 0x0000008c50c0723c */ /* 0x040ff000000810c0 */
[C---:B------:R-:W-:Y:S08]  /*36230*/  HMMA.1688.F32.TF32 R196, R80.reuse, R136, R196 ;  /* 0x0000008850c4723c */ /* 0x040ff000000810c4 */
[C---:B------:R-:W-:Y:S08]  /*36240*/  HMMA.1688.F32.TF32 R200, R80.reuse, R132, R200 ;  /* 0x0000008450c8723c */ /* 0x040ff000000810c8 */
[----:B------:R-:W-:Y:S08]  /*36250*/  HMMA.1688.F32.TF32 R80, R80, R128, R204 ;  /* 0x000000805050723c */ /* 0x000ff000000810cc */
[C---:B------:R-:W-:Y:S08]  /*36260*/  HMMA.1688.F32.TF32 R204, R32.reuse, R140, R212 ;  /* 0x0000008c20cc723c */ /* 0x040ff000000810d4 */
[C---:B------:R-:W-:Y:S08]  /*36270*/  HMMA.1688.F32.TF32 R212, R32.reuse, R132, R220 ;  /* 0x0000008420d4723c */ /* 0x040ff000000810dc */
[----:B------:R-:W-:Y:S01]  /*36280*/  HMMA.1688.F32.TF32 R32, R32, R128, R228 ;  /* 0x000000802020723c */ /* 0x000fe200000810e4 */
[----:B------:R-:W4:Y:S04]  /*36290*/  LDL.LU R228, [R1+0x1030] ;  /* 0x0010300001e47983 */ /* 0x000f280000300800 */
[----:B------:R-:W4:Y:S04]  /*362a0*/  LDL.LU R229, [R1+0x1034] ;  /* 0x0010340001e57983 */ /* 0x000f280000300800 */
[----:B------:R-:W4:Y:S01]  /*362b0*/  LDL.LU R230, [R1+0x1038] ;  /* 0x0010380001e67983 */ /* 0x000f220000300800 */
[C---:B------:R-:W-:Y:S03]  /*362c0*/  HMMA.1688.F32.TF32 R220, R180.reuse, R136, R224 ;  /* 0x00000088b4dc723c */ /* 0x040fe600000810e0 */
[----:B------:R-:W4:Y:S04]  /*362d0*/  LDL.LU R231, [R1+0x103c] ;  /* 0x00103c0001e77983 */ /* 0x000f280000300800 */
[----:B------:R-:W4:Y:S01]  /*362e0*/  LDL.LU R76, [R1+0x1100] ;  /* 0x00110000014c7983 */ /* 0x000f220000300800 */
[----:B------:R-:W-:Y:S03]  /*362f0*/  HMMA.1688.F32.TF32 R224, R180, R132, R232 ;  /* 0x00000084b4e0723c */ /* 0x000fe600000810e8 */
        /* <DEDUP_REMOVED lines=31> */
[C---:B------:R-:W-:Y:S08]  /*364f0*/  HMMA.1688.F32.TF32 R160, R40.reuse, R140, R160 ;  /* 0x0000008c28a0723c */ /* 0x040ff000000810a0 */
[C---:B------:R-:W-:Y:S08]  /*36500*/  HMMA.1688.F32.TF32 R184, R40.reuse, R136, R184 ;  /* 0x0000008828b8723c */ /* 0x040ff000000810b8 */
[C---:B------:R-:W-:Y:S08]  /*36510*/  HMMA.1688.F32.TF32 R188, R40.reuse, R132, R188 ;  /* 0x0000008428bc723c */ /* 0x040ff000000810bc */
[----:B------:R-:W-:Y:S01]  /*36520*/  HMMA.1688.F32.TF32 R40, R40, R128, R8 ;  /* 0x000000802828723c */ /* 0x000fe20000081008 */
[----:B------:R-:W4:Y:S04]  /*36530*/  LDL.LU R8, [R1+0xab0] ;  /* 0x000ab00001087983 */ /* 0x000f280000300800 */
[----:B------:R-:W4:Y:S04]  /*36540*/  LDL.LU R9, [R1+0xab4] ;  /* 0x000ab40001097983 */ /* 0x000f280000300800 */
[----:B------:R-:W4:Y:S04]  /*36550*/  LDL.LU R10, [R1+0xab8] ;  /* 0x000ab800010a7983 */ /* 0x000f280000300800 */
[----:B------:R-:W4:Y:S01]  /*36560*/  LDL.LU R11, [R1+0xabc] ;  /* 0x000abc00010b7983 */ /* 0x000f220000300800 */
[-C--:B------:R-:W-:Y:S08]  /*36570*/  HMMA.1688.F32.TF32 R216, R180, R140.reuse, R216 ;  /* 0x0000008cb4d8723c */ /* 0x080ff000000810d8 */
[----:B--2---:R-:W-:Y:S08]  /*36580*/  HMMA.1688.F32.TF32 R44, R172, R140, R44 ;  /* 0x0000008cac2c723c */ /* 0x004ff0000008102c */
[C---:B---3--:R-:W-:Y:S08]  /*36590*/  HMMA.1688.F32.TF32 R48, R176.reuse, R132, R48 ;  /* 0x00000084b030723c */ /* 0x048ff00000081030 */
[----:B----4-:R-:W-:Y:S08]  /*365a0*/  HMMA.1688.F32.TF32 R228, R176, R140, R228 ;  /* 0x0000008cb0e4723c */ /* 0x010ff000000810e4 */
[----:B------:R-:W-:Y:S01]  /*365b0*/  HMMA.1688.F32.TF32 R180, R180, R128, R76 ;  /* 0x00000080b4b4723c */ /* 0x000fe2000008104c */
[----:B------:R-:W2:Y:S04]  /*365c0*/  LDL.LU.64 R78, [R1+0x2e60] ;  /* 0x002e6000014e7983 */ /* 0x000ea80000300a00 */
[----:B------:R-:W2:Y:S04]  /*365d0*/  LDL.LU.64 R76, [R1+0x2e58] ;  /* 0x002e5800014c7983 */ /* 0x000ea80000300a00 */
[----:B------:R-:W-:Y:S04]  /*365e0*/  STL.64 [R1+0x160], R48 ;  /* 0x0001603001007387 */ /* 0x000fe80000100a00 */
[----:B------:R1:W-:Y:S01]  /*365f0*/  STL.64 [R1+0x168], R50 ;  /* 0x0001683201007387 */ /* 0x0003e20000100a00 */
[C---:B------:R-:W-:Y:S08]  /*36600*/  HMMA.1688.F32.TF32 R232, R176.reuse, R136, R232 ;  /* 0x00000088b0e8723c */ /* 0x040ff000000810e8 */
[----:B------:R-:W-:Y:S01]  /*36610*/  HMMA.1688.F32.TF32 R176, R176, R128, R96 ;  /* 0x00000080b0b0723c */ /* 0x000fe20000081060 */
[----:B-1----:R-:W3:Y:S04]  /*36620*/  LDL.LU.64 R50, [R1+0x2e50] ;  /* 0x002e500001327983 */ /* 0x002ee80000300a00 */
[----:B------:R-:W-:Y:S03]  /*36630*/  STL.64 [R1+0x2e0], R44 ;  /* 0x0002e02c01007387 */ /* 0x000fe60000100a00 */
[C---:B------:R-:W-:Y:S01]  /*36640*/  HMMA.1688.F32.TF32 R96, R172.reuse, R136, R120 ;  /* 0x00000088ac60723c */ /* 0x040fe20000081078 */
[----:B------:R1:W-:Y:S07]  /*36650*/  STL.64 [R1+0x2e8], R46 ;  /* 0x0002e82e01007387 */ /* 0x0003ee0000100a00 */
[C---:B-1----:R-:W-:Y:S08]  /*36660*/  HMMA.1688.F32.TF32 R44, R172.reuse, R132, R100 ;  /* 0x00000084ac2c723c */ /* 0x042ff00000081064 */
[----:B------:R-:W-:Y:S07]  /*36670*/  HMMA.1688.F32.TF32 R172, R172, R128, R68 ;  /* 0x00000080acac723c */ /* 0x000fee0000081044 */
[----:B------:R-:W-:Y:S04]  /*36680*/  STL.64 [R1+0x300], R96 ;  /* 0x0003006001007387 */ /* 0x000fe80000100a00 */
[----:B------:R-:W-:Y:S11]  /*36690*/  STL.64 [R1+0x308], R98 ;  /* 0x0003086201007387 */ /* 0x000ff60000100a00 */
[----:B------:R-:W-:Y:S01]  /*366a0*/  @!UPT UIADD3 URZ, URZ, URZ, URZ ;  /* 0x0000003f3f3ff290 */ /* 0x000fe2000fffe03f */
[----:B------:R-:W-:Y:S04]  /*366b0*/  STL [R1+0x2c84], R172 ;  /* 0x002c84ac01007387 */ /* 0x000fe80000100800 */
[----:B------:R-:W-:Y:S04]  /*366c0*/  STL.64 [R1+0x320], R44 ;  /* 0x0003202c01007387 */ /* 0x000fe80000100a00 */
[----:B------:R1:W-:Y:S02]  /*366d0*/  STL.64 [R1+0x328], R46 ;  /* 0x0003282e01007387 */ /* 0x0003e40000100a00 */
[C---:B-1----:R-:W-:Y:S02]  /*366e0*/  HMMA.1688.F32.TF32 R44, R168.reuse, R136, R116 ;  /* 0x00000088a82c723c */ /* 0x042fe40000081074 */
[----:B------:R-:W-:Y:S04]  /*366f0*/  STL [R1+0x2c80], R173 ;  /* 0x002c80ad01007387 */ /* 0x000fe80000100800 */
[----:B------:R-:W-:Y:S04]  /*36700*/  STL [R1+0x2c7c], R174 ;  /* 0x002c7cae01007387 */ /* 0x000fe80000100800 */
[----:B------:R1:W-:Y:S11]  /*36710*/  STL [R1+0x2c78], R175 ;  /* 0x002c78af01007387 */ /* 0x0003f60000100800 */
[----:B------:R-:W-:Y:S03]  /*36720*/  @!UPT UIADD3 URZ, URZ, URZ, URZ ;  /* 0x0000003f3f3ff290 */ /* 0x000fe6000fffe03f */
[----:B------:R-:W-:Y:S01]  /*36730*/  IMAD.MOV.U32 R172, RZ, RZ, R44 ;  /* 0x000000ffffac7224 */ /* 0x000fe200078e002c */
[----:B-1----:R-:W-:Y:S01]  /*36740*/  MOV R175, R47 ;  /* 0x0000002f00af7202 */ /* 0x002fe20000000f00 */
[----:B------:R-:W-:Y:S02]  /*36750*/  IMAD.MOV.U32 R173, RZ, RZ, R45 ;  /* 0x000000ffffad7224 */ /* 0x000fe400078e002d */
[----:B------:R-:W-:Y:S02]  /*36760*/  IMAD.MOV.U32 R174, RZ, RZ, R46 ;  /* 0x000000ffffae7224 */ /* 0x000fe400078e002e */
[C---:B------:R-:W-:Y:S08]  /*36770*/  HMMA.1688.F32.TF32 R44, R168.reuse, R132, R20 ;  /* 0x00000084a82c723c */ /* 0x040ff00000081014 */
[C---:B------:R-:W-:Y:S08]  /*36780*/  HMMA.1688.F32.TF32 R20, R168.reuse, R128, R24 ;  /* 0x00000080a814723c */ /* 0x040ff00000081018 */
[-C--:B------:R-:W-:Y:S08]  /*36790*/  HMMA.1688.F32.TF32 R68, R168, R140.reuse, R108 ;  /* 0x0000008ca844723c */ /* 0x080ff0000008106c */
[----:B------:R-:W-:Y:S08]  /*367a0*/  HMMA.1688.F32.TF32 R24, R164, R140, R92 ;  /* 0x0000008ca418723c */ /* 0x000ff0000008105c */
[----:B------:R-:W-:Y:S01]  /*367b0*/  IMAD.MOV.U32 R171, RZ, RZ, R20 ;  /* 0x000000ffffab7224 */ /* 0x000fe200078e0014 */
[----:B------:R-:W-:Y:S01]  /*367c0*/  MOV R168, R23 ;  /* 0x0000001700a87202 */ /* 0x000fe20000000f00 */
[----:B------:R-:W-:-:S02]  /*367d0*/  IMAD.MOV.U32 R170, RZ, RZ, R21 ;  /* 0x000000ffffaa7224 */ /* 0x000fc400078e0015 */
[----:B------:R-:W-:Y:S02]  /*367e0*/  IMAD.MOV.U32 R169, RZ, RZ, R22 ;  /* 0x000000ffffa97224 */ /* 0x000fe400078e0016 */
[C---:B------:R-:W-:Y:S01]  /*367f0*/  HMMA.1688.F32.TF32 R20, R164.reuse, R136, R244 ;  /* 0x00000088a414723c */ /* 0x040fe200000810f4 */
        /* <DEDUP_REMOVED lines=9> */
[----:B----4-:R-:W-:Y:S08]  /*36890*/  HMMA.1688.F32.TF32 R24, R164, R128, R52 ;  /* 0x00000080a418723c */ /* 0x010ff00000081034 */
[C---:B-1----:R-:W-:Y:S08]  /*368a0*/  HMMA.1688.F32.TF32 R20, R156.reuse, R140, R4 ;  /* 0x0000008c9c14723c */ /* 0x042ff00000081004 */
[C---:B------:R-:W-:Y:S01]  /*368b0*/  HMMA.1688.F32.TF32 R4, R156.reuse, R136, R8 ;  /* 0x000000889c04723c */ /* 0x040fe20000081008 */
[----:B------:R-:W-:Y:S04]  /*368c0*/  STL.64 [R1+0x700], R44 ;  /* 0x0007002c01007387 */ /* 0x000fe80000100a00 */
[----:B------:R-:W-:Y:S04]  /*368d0*/  STL.64 [R1+0x708], R46 ;  /* 0x0007082e01007387 */ /* 0x000fe80000100a00 */
        /* <DEDUP_REMOVED lines=71> */
[----:B------:R-:W-:Y:S08]  /*36d50*/  HMMA.1688.F32.TF32 R156, R156, R128, R20 ;  /* 0x000000809c9c723c */ /* 0x000ff00000081014 */
[C---:B---3--:R-:W-:Y:S07]  /*36d60*/  HMMA.1688.F32.TF32 R116, R152.reuse, R140, R116 ;  /* 0x0000008c9874723c */ /* 0x048fee0000081074 */
[----:B------:R-:W-:Y:S04]  /*36d70*/  STL.64 [R1+0x6d0], R44 ;  /* 0x0006d02c01007387 */ /* 0x000fe80000100a00 */
[----:B------:R1:W-:Y:S01]  /*36d80*/  STL.64 [R1+0x6d8], R46 ;  /* 0x0006d82e01007387 */ /* 0x0003e20000100a00 */
[C---:B----4-:R-:W-:Y:S03]  /*36d90*/  HMMA.1688.F32.TF32 R244, R152.reuse, R136, R244 ;  /* 0x0000008898f4723c */ /* 0x050fe600000810f4 */
[----:B-1----:R-:W2:Y:S04]  /*36da0*/  LDL.LU.64 R46, [R1+0x2e48] ;  /* 0x002e4800012e7983 */ /* 0x002ea80000300a00 */
[----:B------:R-:W3:Y:S04]  /*36db0*/  LDL.LU.64 R22, [R1+0x2e40] ;  /* 0x002e400001167983 */ /* 0x000ee80000300a00 */
[----:B------:R1:W-:Y:S01]  /*36dc0*/  STL.64 [R1+0x5c0], R156 ;  /* 0x0005c09c01007387 */ /* 0x0003e20000100a00 */
[C---:B------:R-:W-:Y:S03]  /*36dd0*/  HMMA.1688.F32.TF32 R24, R152.reuse, R132, R24 ;  /* 0x000000849818723c */ /* 0x040fe60000081018 */
[----:B------:R4:W-:Y:S04]  /*36de0*/  STL.64 [R1+0x5c8], R158 ;  /* 0x0005c89e01007387 */ /* 0x0009e80000100a00 */
[----:B-1----:R-:W2:Y:S01]  /*36df0*/  LDL.LU R156, [R1+0x640] ;  /* 0x00064000019c7983 */ /* 0x002ea20000300800 */
[----:B------:R-:W-:Y:S03]  /*36e00*/  HMMA.1688.F32.TF32 R152, R152, R128, R92 ;  /* 0x000000809898723c */ /* 0x000fe6000008105c */
[----:B------:R-:W2:Y:S04]  /*36e10*/  LDL.LU R157, [R1+0x644] ;  /* 0x00064400019d7983 */ /* 0x000ea80000300800 */
[----:B----4-:R-:W2:Y:S04]  /*36e20*/  LDL.LU R158, [R1+0x648] ;  /* 0x00064800019e7983 */ /* 0x010ea80000300800 */
[----:B------:R-:W2:Y:S01]  /*36e30*/  LDL.LU R159, [R1+0x64c] ;  /* 0x00064c00019f7983 */ /* 0x000ea20000300800 */
[C---:B------:R-:W-:Y:S03]  /*36e40*/  HMMA.1688.F32.TF32 R56, R148.reuse, R136, R56 ;  /* 0x000000889438723c */ /* 0x040fe60000081038 */
[----:B------:R1:W-:Y:S04]  /*36e50*/  STL.64 [R1+0x6c0], R116 ;  /* 0x0006c07401007387 */ /* 0x0003e80000100a00 */
[----:B------:R4:W-:Y:S01]  /*36e60*/  STL.64 [R1+0x6c8], R118 ;  /* 0x0006c87601007387 */ /* 0x0009e20000100a00 */
[C---:B------:R-:W-:Y:S03]  /*36e70*/  HMMA.1688.F32.TF32 R4, R148.reuse, R132, R4 ;  /* 0x000000849404723c */ /* 0x040fe60000081004 */
[----:B-1----:R-:W2:Y:S05]  /*36e80*/  LDL.LU R116, [R1+0x7d0] ;  /* 0x0007d00001747983 */ /* 0x002eaa0000300800 */
[C---:B------:R-:W-:Y:S01]  /*36e90*/  HMMA.1688.F32.TF32 R52, R148.reuse, R140, R52 ;  /* 0x0000008c9434723c */ /* 0x040fe20000081034 */
[----:B------:R-:W2:Y:S04]  /*36ea0*/  LDL.LU R117, [R1+0x7d4] ;  /* 0x0007d40001757983 */ /* 0x000ea80000300800 */
[----:B----4-:R-:W4:Y:S04]  /*36eb0*/  LDL.LU R118, [R1+0x7d8] ;  /* 0x0007d80001767983 */ /* 0x010f280000300800 */
[----:B------:R-:W4:Y:S04]  /*36ec0*/  LDL.LU R119, [R1+0x7dc] ;  /* 0x0007dc0001777983 */ /* 0x000f280000300800 */
[----:B------:R1:W-:Y:S01]  /*36ed0*/  STL.64 [R1+0x6b0], R244 ;  /* 0x0006b0f401007387 */ /* 0x0003e20000100a00 */
[----:B------:R-:W-:Y:S03]  /*36ee0*/  HMMA.1688.F32.TF32 R148, R148, R128, R8 ;  /* 0x000000809494723c */ /* 0x000fe60000081008 */
[----:B------:R1:W-:Y:S04]  /*36ef0*/  STL.64 [R1+0x6b8], R246 ;  /* 0x0006b8f601007387 */ /* 0x0003e80000100a00 */
[----:B-1----:R-:W2:Y:S04]  /*36f00*/  LDL.LU R244, [R1+0x800] ;  /* 0x0008000001f47983 */ /* 0x002ea80000300800 */
[----:B------:R-:W2:Y:S04]  /*36f10*/  LDL.LU R245, [R1+0x804] ;  /* 0x0008040001f57983 */ /* 0x000ea80000300800 */
[----:B------:R-:W2:Y:S04]  /*36f20*/  LDL.LU R246, [R1+0x808] ;  /* 0x0008080001f67983 */ /* 0x000ea80000300800 */
[----:B------:R-:W2:Y:S04]  /*36f30*/  LDL.LU R247, [R1+0x80c] ;  /* 0x00080c0001f77983 */ /* 0x000ea80000300800 */
[----:B------:R-:W-:Y:S04]  /*36f40*/  STL.64 [R1+0x6a0], R24 ;  /* 0x0006a01801007387 */ /* 0x000fe80000100a00 */
[----:B------:R1:W-:Y:S04]  /*36f50*/  STL.64 [R1+0x6a8], R26 ;  /* 0x0006a81a01007387 */ /* 0x0003e80000100a00 */
[----:B-1----:R-:W2:Y:S04]  /*36f60*/  LDL.LU.64 R26, [R1+0x2e38] ;  /* 0x002e3800011a7983 */ /* 0x002ea80000300a00 */
[----:B------:R-:W2:Y:S04]  /*36f70*/  LDL.LU.64 R94, [R1+0x2e30] ;  /* 0x002e3000015e7983 */ /* 0x000ea80000300a00 */
[----:B------:R-:W2:Y:S04]  /*36f80*/  LDL.LU.64 R92, [R1+0x2e28] ;  /* 0x002e2800015c7983 */ /* 0x000ea80000300a00 */
[----:B------:R1:W-:Y:S04]  /*36f90*/  STL.64 [R1+0x5b0], R152 ;  /* 0x0005b09801007387 */ /* 0x0003e80000100a00 */
        /* <DEDUP_REMOVED lines=8> */
[----:B------:R-:W-:Y:S04]  /*37020*/  STL.64 [R1+0x680], R56 ;  /* 0x0006803801007387 */ /* 0x000fe80000100a00 */
[----:B------:R1:W-:Y:S04]  /*37030*/  STL.64 [R1+0x688], R58 ;  /* 0x0006883a01007387 */ /* 0x0003e80000100a00 */
[----:B-1----:R-:W2:Y:S04]  /*37040*/  LDL.LU.64 R58, [R1+0x2e18] ;  /* 0x002e1800013a7983 */ /* 0x002ea80000300a00 */
[----:B------:R-:W-:Y:S04]  /*37050*/  STL.64 [R1+0x670], R4 ;  /* 0x0006700401007387 */ /* 0x000fe80000100a00 */
[----:B------:R1:W-:Y:S04]  /*37060*/  STL.64 [R1+0x678], R6 ;  /* 0x0006780601007387 */ /* 0x0003e80000100a00 */
[----:B-1----:R-:W2:Y:S04]  /*37070*/  LDL.LU.64 R6, [R1+0x2e10] ;  /* 0x002e100001067983 */ /* 0x002ea80000300a00 */
[----:B------:R-:W2:Y:S04]  /*37080*/  LDL.LU.64 R10, [R1+0x2e08] ;  /* 0x002e0800010a7983 */ /* 0x000ea80000300a00 */
[----:B------:R1:W-:Y:S04]  /*37090*/  STL.64 [R1+0x5a0], R148 ;  /* 0x0005a09401007387 */ /* 0x0003e80000100a00 */
[----:B------:R1:W-:Y:S04]  /*370a0*/  STL.64 [R1+0x5a8], R150 ;  /* 0x0005a89601007387 */ /* 0x0003e80000100a00 */
[----:B-1----:R-:W2:Y:S04]  /*370b0*/  LDL.LU R148, [R1+0x660] ;  /* 0x0006600001947983 */ /* 0x002ea80000300800 */
[----:B------:R-:W2:Y:S04]  /*370c0*/  LDL.LU R149, [R1+0x664] ;  /* 0x0006640001957983 */ /* 0x000ea80000300800 */
[----:B------:R-:W2:Y:S04]  /*370d0*/  LDL.LU R150, [R1+0x668] ;  /* 0x0006680001967983 */ /* 0x000ea80000300800 */
[----:B------:R-:W2:Y:S01]  /*370e0*/  LDL.LU R151, [R1+0x66c] ;  /* 0x00066c0001977983 */ /* 0x000ea20000300800 */
[----:B------:R-:W-:Y:S08]  /*370f0*/  HMMA.1688.F32.TF32 R120, R28, R136, R120 ;  /* 0x000000881c78723c */ /* 0x000ff00000081078 */
[C---:B--2---:R-:W-:Y:S11]  /*37100*/  HMMA.1688.F32.TF32 R148, R144.reuse, R140, R148 ;  /* 0x0000008c9094723c */ /* 0x044ff60000081094 */
[----:B------:R-:W-:Y:S11]  /*37110*/  @!UPT UIADD3 URZ, URZ, URZ, URZ ;  /* 0x0000003f3f3ff290 */ /* 0x000ff6000fffe03f */
[----:B------:R-:W-:Y:S01]  /*37120*/  @!UPT UIADD3 URZ, URZ, URZ, URZ ;  /* 0x0000003f3f3ff290 */ /* 0x000fe2000fffe03f */
[----:B------:R-:W-:Y:S04]  /*37130*/  STL.64 [R1+0x660], R148 ;  /* 0x0006609401007387 */ /* 0x000fe80000100a00 */
[----:B------:R1:W-:Y:S02]  /*37140*/  STL.64 [R1+0x668], R150 ;  /* 0x0006689601007387 */ /* 0x0003e40000100a00 */
[C---:B-1----:R-:W-:Y:S08]  /*37150*/  HMMA.1688.F32.TF32 R148, R144.reuse, R136, R152 ;  /* 0x000000889094723c */ /* 0x042ff00000081098 */
[C---:B------:R-:W-:Y:S11]  /*37160*/  HMMA.1688.F32.TF32 R152, R144.reuse, R132, R156 ;  /* 0x000000849098723c */ /* 0x040ff6000008109c */
[----:B------:R-:W-:Y:S04]  /*37170*/  @!UPT UIADD3 URZ, URZ, URZ, URZ ;  /* 0x0000003f3f3ff290 */ /* 0x000fe8000fffe03f */
[----:B------:R-:W-:Y:S04]  /*37180*/  STL.64 [R1+0x650], R148 ;  /* 0x0006509401007387 */ /* 0x000fe80000100a00 */
[----:B------:R1:W-:Y:S02]  /*37190*/  STL.64 [R1+0x658], R150 ;  /* 0x0006589601007387 */ /* 0x0003e40000100a00 */
[----:B-1----:R-:W-:Y:S02]  /*371a0*/  HMMA.1688.F32.TF32 R148, R144, R128, R164 ;  /* 0x000000809094723c */ /* 0x002fe400000810a4 */
[----:B------:R-:W-:Y:S04]  /*371b0*/  STL.64 [R1+0x640], R152 ;  /* 0x0006409801007387 */ /* 0x000fe80000100a00 */
[----:B------:R-:W-:Y:S04]  /*371c0*/  STL.64 [R1+0x648], R154 ;  /* 0x0006489a01007387 */ /* 0x000fe80000100a00 */
[----:B------:R-:W-:Y:S04]  /*371d0*/  LDS R144, [R3+0xc000] ;  /* 0x00c0000003907984 */ /* 0x000fe80000000800 */
[----:B------:R-:W-:Y:S04]  /*371e0*/  LDS R146, [R3+0xe000] ;  /* 0x00e0000003927984 */ /* 0x000fe80000000800 */
[----:B------:R-:W-:Y:S04]  /*371f0*/  LDS R145, [R240+0xc000] ;  /* 0x00c00000f0917984 */ /* 0x000fe80000000800 */
[----:B------:R-:W1:Y:S04]  /*37200*/  LDS R147, [R240+0xe000] ;  /* 0x00e00000f0937984 */ /* 0x000e680000000800 */
[----:B------:R-:W-:Y:S04]  /*37210*/  STL.64 [R1+0x590], R148 ;  /* 0x0005909401007387 */ /* 0x000fe80000100a00 */
[----:B------:R2:W-:Y:S02]  /*37220*/  STL.64 [R1+0x598], R150 ;  /* 0x0005989601007387 */ /* 0x0005e40000100a00 */
[C---:B--2---:R-:W-:Y:S08]  /*37230*/  HMMA.1688.F32.TF32 R148, R28.reuse, R140, R96 ;  /* 0x0000008c1c94723c */ /* 0x044ff00000081060 */
        /* <DEDUP_REMOVED lines=10> */
[----:B------:R4:W-:Y:S02]  /*372e0*/  STL.64 [R1+0x638], R30 ;  /* 0x0006381e01007387 */ /* 0x0009e40000100a00 */
[----:B----4-:R-:W-:Y:S01]  /*372f0*/  HMMA.1688.F32.TF32 R28, R88, R136, R116 ;  /* 0x00000088581c723c */ /* 0x010fe20000081074 */
[----:B------:R-:W-:-:S02]  /*37300*/  IMAD.MOV.U32 R24, RZ, RZ, R69 ;  /* 0x000000ffff187224 */ /* 0x000fc400078e0045 */
[----:B------:R-:W-:-:S03]  /*37310*/  IMAD.MOV.U32 R25, RZ, RZ, R68 ;  /* 0x000000ffff197224 */ /* 0x000fc600078e0044 */
[----:B------:R2:W-:Y:S04]  /*37320*/  STL [R1+0x2c74], R24 ;  /* 0x002c741801007387 */ /* 0x0005e80000100800 */
[----:B------:R4:W-:Y:S04]  /*37330*/  STL [R1+0x2c70], R25 ;  /* 0x002c701901007387 */ /* 0x0009e80000100800 */
[----:B------:R-:W2:Y:S04]  /*37340*/  LDL.LU R156, [R1+0x7f0] ;  /* 0x0007f000019c7983 */ /* 0x000ea80000300800 */
[----:B------:R-:W2:Y:S04]  /*37350*/  LDL.LU R157, [R1+0x7f4] ;  /* 0x0007f400019d7983 */ /* 0x000ea80000300800 */
[----:B------:R-:W2:Y:S02]  /*37360*/  LDL.LU R158, [R1+0x7f8] ;  /* 0x0007f800019e7983 */ /* 0x000ea40000300800 */
[----:B------:R-:W-:-:S02]  /*37370*/  IMAD.MOV.U32 R49, RZ, RZ, R28 ;  /* 0x000000ffff317224 */ /* 0x000fc400078e001c */
[----:B------:R-:W2:Y:S01]  /*37380*/  LDL.LU R159, [R1+0x7fc] ;  /* 0x0007fc00019f7983 */ /* 0x000ea20000300800 */
[----:B------:R-:W-:Y:S01]  /*37390*/  IMAD.MOV.U32 R45, RZ, RZ, R29 ;  /* 0x000000ffff2d7224 */ /* 0x000fe200078e001d */
[----:B------:R-:W-:Y:S01]  /*373a0*/  MOV R48, R31 ;  /* 0x0000001f00307202 */ /* 0x000fe20000000f00 */
[----:B------:R-:W-:Y:S01]  /*373b0*/  IMAD.MOV.U32 R44, RZ, RZ, R30 ;  /* 0x000000ffff2c7224 */ /* 0x000fe200078e001e */
[----:B------:R-:W2:Y:S01]  /*373c0*/  LDL.LU R164, [R1+0x730] ;  /* 0x0007300001a47983 */ /* 0x000ea20000300800 */
[----:B------:R-:W-:Y:S03]  /*373d0*/  HMMA.1688.F32.TF32 R28, R88, R132, R244 ;  /* 0x00000084581c723c */ /* 0x000fe600000810f4 */
[----:B------:R-:W2:Y:S04]  /*373e0*/  LDL.LU R165, [R1+0x734] ;  /* 0x0007340001a57983 */ /* 0x000ea80000300800 */
[----:B------:R-:W2:Y:S01]  /*373f0*/  LDL.LU R166, [R1+0x738] ;  /* 0x0007380001a67983 */ /* 0x000ea20000300800 */
[----:B------:R-:W-:-:S02]  /*37400*/  IMAD.MOV.U32 R244, RZ, RZ, R46 ;  /* 0x000000fffff47224 */ /* 0x000fc400078e002e */
[----:B------:R-:W-:Y:S01]  /*37410*/  IMAD.MOV.U32 R245, RZ, RZ, R47 ;  /* 0x000000fffff57224 */ /* 0x000fe200078e002f */
[----:B------:R-:W2:Y:S01]  /*37420*/  LDL.LU R167, [R1+0x73c] ;  /* 0x00073c0001a77983 */ /* 0x000ea20000300800 */
[----:B------:R-:W-:Y:S01]  /*37430*/  IMAD.MOV.U32 R246, RZ, RZ, R50 ;  /* 0x000000fffff67224 */ /* 0x000fe200078e0032 */
[----:B------:R-:W-:Y:S02]  /*37440*/  MOV R247, R51 ;  /* 0x0000003300f77202 */ /* 0x000fe40000000f00 */
[----:B------:R-:W2:Y:S04]  /*37450*/  LDL.LU R46, [R1+0x2e00] ;  /* 0x002e0000012e7983 */ /* 0x000ea80000300800 */
[----:B------:R-:W2:Y:S04]  /*37460*/  LDL.LU R47, [R1+0x2dfc] ;  /* 0x002dfc00012f7983 */ /* 0x000ea80000300800 */
        /* <DEDUP_REMOVED lines=10> */
[----:B------:R-:W-:-:S03]  /*37510*/  IMAD.MOV.U32 R116, RZ, RZ, R27 ;  /* 0x000000ffff747224 */ /* 0x000fc600078e001b */
[----:B------:R-:W2:Y:S01]  /*37520*/  LDL.LU R100, [R1+0x4b0] ;  /* 0x0004b00001647983 */ /* 0x000ea20000300800 */
[----:B------:R-:W-:-:S03]  /*37530*/  IMAD.MOV.U32 R117, RZ, RZ, R26 ;  /* 0x000000ffff757224 */ /* 0x000fc600078e001a */
[----:B------:R-:W2:Y:S01]  /*37540*/  LDL.LU R101, [R1+0x4b4] ;  /* 0x0004b40001657983 */ /* 0x000ea20000300800 */
[----:B---3--:R-:W-:-:S03]  /*37550*/  IMAD.MOV.U32 R118, RZ, RZ, R22 ;  /* 0x000000ffff767224 */ /* 0x008fc600078e0016 */
[----:B------:R-:W3:Y:S01]  /*37560*/  LDL.LU R102, [R1+0x4b8] ;  /* 0x0004b80001667983 */ /* 0x000ee20000300800 */
[----:B------:R-:W-:-:S03]  /*37570*/  MOV R119, R23 ;  /* 0x0000001700777202 */ /* 0x000fc60000000f00 */
[----:B------:R-:W3:Y:S04]  /*37580*/  LDL.LU R103, [R1+0x4bc] ;  /* 0x0004bc0001677983 */ /* 0x000ee80000300800 */
[----:B------:R-:W2:Y:S04]  /*37590*/  LDL.LU R27, [R1+0x2df0] ;  /* 0x002df000011b7983 */ /* 0x000ea80000300800 */
[----:B------:R-:W3:Y:S04]  /*375a0*/  LDL.LU R26, [R1+0x2dec] ;  /* 0x002dec00011a7983 */ /* 0x000ee80000300800 */
[----:B------:R-:W4:Y:S04]  /*375b0*/  LDL.LU R22, [R1+0x2de8] ;  /* 0x002de80001167983 */ /* 0x000f280000300800 */
[----:B------:R-:W4:Y:S01]  /*375c0*/  LDL.LU R23, [R1+0x2de4] ;  /* 0x002de40001177983 */ /* 0x000f220000300800 */
[----:B------:R-:W-:Y:S01]  /*375d0*/  IMAD.MOV.U32 R20, RZ, RZ, R70 ;  /* 0x000000ffff147224 */ /* 0x000fe200078e0046 */
[----:B------:R-:W-:-:S02]  /*375e0*/  MOV R21, R71 ;  /* 0x0000004700157202 */ /* 0x000fc40000000f00 */
[----:B------:R-:W4:Y:S04]  /*375f0*/  LDL.LU R68, [R1+0x770] ;  /* 0x0007700001447983 */ /* 0x000f280000300800 */
[----:B------:R-:W4:Y:S04]  /*37600*/  LDL.LU R69, [R1+0x774] ;  /* 0x0007740001457983 */ /* 0x000f280000300800 */
[----:B------:R-:W4:Y:S04]  /*37610*/  LDL.LU R70, [R1+0x778] ;  /* 0x0007780001467983 */ /* 0x000f280000300800 */
[----:B------:R-:W4:Y:S01]  /*37620*/  LDL.LU R71, [R1+0x77c] ;  /* 0x00077c0001477983 */ /* 0x000f220000300800 */
[----:B------:R-:W-:Y:S01]  /*37630*/  IMAD.MOV.U32 R60, RZ, RZ, R28 ;  /* 0x000000ffff3c7224 */ /* 0x000fe200078e001c */
[----:B------:R-:W-:Y:S01]  /*37640*/  MOV R65, R31 ;  /* 0x0000001f00417202 */ /* 0x000fe20000000f00 */
[----:B------:R-:W-:-:S02]  /*37650*/  IMAD.MOV.U32 R61, RZ, RZ, R29 ;  /* 0x000000ffff3d7224 */ /* 0x000fc400078e001d */
[----:B------:R-:W-:Y:S01]  /*37660*/  IMAD.MOV.U32 R64, RZ, RZ, R30 ;  /* 0x000000ffff407224 */ /* 0x000fe200078e001e */
[----:B--2---:R-:W-:Y:S01]  /*37670*/  MOV R111, R27 ;  /* 0x0000001b006f7202 */ /* 0x004fe20000000f00 */
[----:B---3--:R-:W-:Y:S02]  /*37680*/  IMAD.MOV.U32 R110, RZ, RZ, R26 ;  /* 0x000000ffff6e7224 */ /* 0x008fe400078e001a */
[----:B----4-:R-:W-:Y:S02]  /*37690*/  IMAD.MOV.U32 R108, RZ, RZ, R22 ;  /* 0x000000ffff6c7224 */ /* 0x010fe400078e0016 */
[----:B------:R-:W2:Y:S01]  /*376a0*/  LDL.LU R22, [R1+0x2de0] ;  /* 0x002de00001167983 */ /* 0x000ea20000300800 */
[----:B------:R-:W-:-:S03]  /*376b0*/  IMAD.MOV.U32 R109, RZ, RZ, R23 ;  /* 0x000000ffff6d7224 */ /* 0x000fc600078e0017 */
[----:B------:R-:W2:Y:S04]  /*376c0*/  LDL.LU R23, [R1+0x2ddc] ;  /* 0x002ddc0001177983 */ /* 0x000ea80000300800 */
[----:B------:R-:W3:Y:S04]  /*376d0*/  LDL.LU R26, [R1+0x2dd8] ;  /* 0x002dd800011a7983 */ /* 0x000ee80000300800 */
[----:B------:R-:W3:Y:S01]  /*376e0*/  LDL.LU R27, [R1+0x2dd4] ;  /* 0x002dd400011b7983 */ /* 0x000ee20000300800 */
[----:B------:R-:W-:Y:S11]  /*376f0*/  HMMA.1688.F32.TF32 R28, R88, R128, R156 ;  /* 0x00000080581c723c */ /* 0x000ff6000008109c */
[----:B------:R-:W-:Y:S11]  /*37700*/  @!UPT UIADD3 URZ, URZ, URZ, URZ ;  /* 0x0000003f3f3ff290 */ /* 0x000ff6000fffe03f */
[----:B------:R-:W-:Y:S02]  /*37710*/  @!UPT UIADD3 URZ, URZ, URZ, URZ ;  /* 0x0000003f3f3ff290 */ /* 0x000fe4000fffe03f */
[----:B------:R-:W-:Y:S01]  /*37720*/  IMAD.MOV.U32 R57, RZ, RZ, R28 ;  /* 0x000000ffff397224 */ /* 0x000fe200078e001c */
[----:B------:R-:W-:Y:S01]  /*37730*/  MOV R52, R31 ;  /* 0x0000001f00347202 */ /* 0x000fe20000000f00 */
[----:B------:R-:W-:Y:S02]  /*37740*/  IMAD.MOV.U32 R56, RZ, RZ, R29 ;  /* 0x000000ffff387224 */ /* 0x000fe400078e001d */
[----:B------:R-:W-:Y:S02]  /*37750*/  IMAD.MOV.U32 R53, RZ, RZ, R30 ;  /* 0x000000ffff357224 */ /* 0x000fe400078e001e */
[C---:B------:R-:W-:Y:S11]  /*37760*/  HMMA.1688.F32.TF32 R28, R84.reuse, R140, R164 ;  /* 0x0000008c541c723c */ /* 0x040ff600000810a4 */
        /* <DEDUP_REMOVED lines=20> */
[----:B------:R-:W-:Y:S08]  /*378b0*/  HMMA.1688.F32.TF32 R28, R84, R128, R100 ;  /* 0x00000080541c723c */ /* 0x000ff00000081064 */
[----:B-1----:R-:W-:Y:S01]  /*378c0*/  HMMA.1688.F32.TF32 R84, R144, R50, R116 ;  /* 0x000000329054723c */ /* 0x002fe20000081074 */
[----:B------:R-:W-:-:S07]  /*378d0*/  IMAD.MOV.U32 R159, RZ, RZ, R59 ;  /* 0x000000ffff9f7224 */ /* 0x000fce00078e003b */
[C---:B---3--:R-:W-:Y:S08]  /*378e0*/  HMMA.1688.F32.TF32 R68, R144.reuse, R26, R68 ;  /* 0x0000001a9044723c */ /* 0x048ff00000081044 */
[C---:B--2---:R-:W-:Y:S11]  /*378f0*/  HMMA.1688.F32.TF32 R88, R144.reuse, R22, R108 ;  /* 0x000000169058723c */ /* 0x044ff6000008106c */
[----:B------:R-:W-:Y:S04]  /*37900*/  @!UPT UIADD3 URZ, URZ, URZ, URZ ;  /* 0x0000003f3f3ff290 */ /* 0x000fe8000fffe03f */
[----:B------:R-:W-:Y:S04]  /*37910*/  STL.64 [R1+0x860], R68 ;  /* 0x0008604401007387 */ /* 0x000fe80000100a00 */
[----:B------:R1:W-:Y:S02]  /*37920*/  STL.64 [R1+0x868], R70 ;  /* 0x0008684601007387 */ /* 0x0003e40000100a00 */
[----:B-1----:R-:W-:Y:S02]  /*37930*/  HMMA.1688.F32.TF32 R68, R144, R46, R244 ;  /* 0x0000002e9044723c */ /* 0x002fe400000810f4 */
[----:B------:R-:W-:Y:S04]  /*37940*/  STL.64 [R1+0x850], R88 ;  /* 0x0008505801007387 */ /* 0x000fe80000100a00 */
[----:B------:R-:W-:Y:S04]  /*37950*/  STL.64 [R1+0x858], R90 ;  /* 0x0008585a01007387 */ /* 0x000fe80000100a00 */
[----:B------:R-:W2:Y:S04]  /*37960*/  LDL.LU R156, [R1+0x40] ;  /* 0x00004000019c7983 */ /* 0x000ea80000300800 */
[----:B------:R-:W-:Y:S04]  /*37970*/  STL.64 [R1+0x840], R84 ;  /* 0x0008405401007387 */ /* 0x000fe80000100a00 */
[----:B------:R-:W-:Y:S05]  /*37980*/  STL.64 [R1+0x848], R86 ;  /* 0x0008485601007387 */ /* 0x000fea0000100a00 */
[----:B------:R1:W-:Y:S04]  /*37990*/  STL.64 [R1+0x830], R68 ;  /* 0x0008304401007387 */ /* 0x0003e80000100a00 */
[----:B------:R3:W-:Y:S04]  /*379a0*/  STL.64 [R1+0x838], R70 ;  /* 0x0008384601007387 */ /* 0x0007e80000100a00 */
[----:B------:R-:W2:Y:S04]  /*379b0*/  LDL.LU R157, [R1+0x44] ;  /* 0x00004400019d7983 */ /* 0x000ea80000300800 */
[----:B------:R-:W2:Y:S04]  /*379c0*/  LDL.LU R158, [R1+0x48] ;  /* 0x00004800019e7983 */ /* 0x000ea80000300800 */
[----:B------:R-:W4:Y:S04]  /*379d0*/  LDL.LU R59, [R1+0x2dd0] ;  /* 0x002dd000013b7983 */ /* 0x000f280000300800 */
[----:B------:R-:W2:Y:S04]  /*379e0*/  LDL.LU R152, [R1+0x110] ;  /* 0x0001100001987983 */ /* 0x000ea80000300800 */
[----:B------:R-:W2:Y:S04]  /*379f0*/  LDL.LU R153, [R1+0x114] ;  /* 0x0001140001997983 */ /* 0x000ea80000300800 */
[----:B------:R-:W2:Y:S04]  /*37a00*/  LDL.LU R154, [R1+0x118] ;  /* 0x00011800019a7983 */ /* 0x000ea80000300800 */
[----:B------:R-:W2:Y:S01]  /*37a10*/  LDL.LU R155, [R1+0x11c] ;  /* 0x00011c00019b7983 */ /* 0x000ea20000300800 */
[----:B-1----:R-:W-:-:S03]  /*37a20*/  IMAD.MOV.U32 R68, RZ, RZ, R11 ;  /* 0x000000ffff447224 */ /* 0x002fc600078e000b */
[----:B------:R-:W2:Y:S01]  /*37a30*/  LDL.LU R148, [R1+0x150] ;  /* 0x0001500001947983 */ /* 0x000ea20000300800 */
[----:B------:R-:W-:-:S03]  /*37a40*/  IMAD.MOV.U32 R69, RZ, RZ, R10 ;  /* 0x000000ffff457224 */ /* 0x000fc600078e000a */
[----:B------:R-:W2:Y:S01]  /*37a50*/  LDL.LU R149, [R1+0x154] ;  /* 0x0001540001957983 */ /* 0x000ea20000300800 */
[----:B---3--:R-:W-:-:S03]  /*37a60*/  MOV R70, R7 ;  /* 0x0000000700467202 */ /* 0x008fc60000000f00 */
[----:B------:R-:W3:Y:S04]  /*37a70*/  LDL.LU R150, [R1+0x158] ;  /* 0x0001580001967983 */ /* 0x000ee80000300800 */
[----:B------:R-:W3:Y:S04]  /*37a80*/  LDL.LU R151, [R1+0x15c] ;  /* 0x00015c0001977983 */ /* 0x000ee80000300800 */
[----:B------:R-:W2:Y:S04]  /*37a90*/  LDL.LU R11, [R1+0x2dcc] ;  /* 0x002dcc00010b7983 */ /* 0x000ea80000300800 */
[----:B------:R-:W3:Y:S04]  /*37aa0*/  LDL.LU R10, [R1+0x2dc8] ;  /* 0x002dc800010a7983 */ /* 0x000ee80000300800 */
[----:B------:R-:W3:Y:S01]  /*37ab0*/  LDL.LU R7, [R1+0x2dc4] ;  /* 0x002dc40001077983 */ /* 0x000ee20000300800 */
[----:B------:R-:W-:-:S03]  /*37ac0*/  IMAD.MOV.U32 R71, RZ, RZ, R6 ;  /* 0x000000ffff477224 */ /* 0x000fc600078e0006 */
        /* <DEDUP_REMOVED lines=9> */
[----:B------:R-:W-:Y:S01]  /*37b60*/  IMAD.MOV.U32 R108, RZ, RZ, R58 ;  /* 0x000000ffff6c7224 */ /* 0x000fe200078e003a */
[----:B------:R-:W-:Y:S01]  /*37b70*/  MOV R110, R54 ;  /* 0x00000036006e7202 */ /* 0x000fe20000000f00 */
[----:B------:R-:W-:-:S02]  /*37b80*/  IMAD.MOV.U32 R109, RZ, RZ, R55 ;  /* 0x000000ffff6d7224 */ /* 0x000fc400078e0037 */
[----:B------:R-:W-:Y:S02]  /*37b90*/  IMAD.MOV.U32 R111, RZ, RZ, R252 ;  /* 0x000000ffff6f7224 */ /* 0x000fe400078e00fc */
[----:B----4-:R-:W-:Y:S01]  /*37ba0*/  IMAD.MOV.U32 R103, RZ, RZ, R59 ;  /* 0x000000ffff677224 */ /* 0x010fe200078e003b */
[----:B--2---:R-:W-:Y:S01]  /*37bb0*/  MOV R102, R11 ;  /* 0x0000000b00667202 */ /* 0x004fe20000000f00 */
[----:B---3--:R-:W-:Y:S02]  /*37bc0*/  IMAD.MOV.U32 R101, RZ, RZ, R10 ;  /* 0x000000ffff657224 */ /* 0x008fe400078e000a */
[----:B------:R-:W-:Y:S02]  /*37bd0*/  IMAD.MOV.U32 R100, RZ, RZ, R7 ;  /* 0x000000ffff647224 */ /* 0x000fe400078e0007 */
[----:B------:R-:W2:Y:S04]  /*37be0*/  LDL.LU R7, [R1+0x2dbc] ;  /* 0x002dbc0001077983 */ /* 0x000ea80000300800 */
[----:B------:R-:W3:Y:S04]  /*37bf0*/  LDL.LU R10, [R1+0x2db8] ;  /* 0x002db800010a7983 */ /* 0x000ee80000300800 */
[----:B------:R-:W3:Y:S04]  /*37c00*/  LDL.LU R11, [R1+0x2db4] ;  /* 0x002db400010b7983 */ /* 0x000ee80000300800 */
[----:B------:R-:W4:Y:S04]  /*37c10*/  LDL.LU R59, [R1+0x2db0] ;  /* 0x002db000013b7983 */ /* 0x000f280000300800 */
[----:B------:R-:W2:Y:S04]  /*37c20*/  LDL.LU R58, [R1+0x2dac] ;  /* 0x002dac00013a7983 */ /* 0x000ea80000300800 */
[----:B------:R-:W2:Y:S04]  /*37c30*/  LDL.LU R55, [R1+0x2da8] ;  /* 0x002da80001377983 */ /* 0x000ea80000300800 */
[----:B------:R-:W2:Y:S04]  /*37c40*/  LDL.LU R54, [R1+0x2da4] ;  /* 0x002da40001367983 */ /* 0x000ea80000300800 */
[----:B------:R-:W2:Y:S04]  /*37c50*/  LDL.LU R252, [R1+0x2da0] ;  /* 0x002da00001fc7983 */ /* 0x000ea80000300800 */
[----:B------:R-:W3:Y:S04]  /*37c60*/  LDL.LU R84, [R1+0x2c0] ;  /* 0x0002c00001547983 */ /* 0x000ee80000300800 */
[----:B------:R-:W3:Y:S04]  /*37c70*/  LDL.LU R85, [R1+0x2c4] ;  /* 0x0002c40001557983 */ /* 0x000ee80000300800 */
[----:B------:R-:W3:Y:S01]  /*37c80*/  LDL.LU R86, [R1+0x2c8] ;  /* 0x0002c80001567983 */ /* 0x000ee20000300800 */
[----:B--2---:R-:W-:-:S03]  /*37c90*/  IMAD.MOV.U32 R87, RZ, RZ, R252 ;  /* 0x000000ffff577224 */ /* 0x004fc600078e00fc */
[----:B------:R-:W2:Y:S01]  /*37ca0*/  LDL.LU R252, [R1+0x2d9c] ;  /* 0x002d9c0001fc7983 */ /* 0x000ea20000300800 */
[----:B------:R-:W-:Y:S01]  /*37cb0*/  IMAD.MOV.U32 R88, RZ, RZ, R54 ;  /* 0x000000ffff587224 */ /* 0x000fe200078e0036 */
[----:B------:R-:W-:Y:S01]  /*37cc0*/  MOV R89, R55 ;  /* 0x0000003700597202 */ /* 0x000fe20000000f00 */
[----:B------:R-:W-:Y:S01]  /*37cd0*/  IMAD.MOV.U32 R90, RZ, RZ, R58 ;  /* 0x000000ffff5a7224 */ /* 0x000fe200078e003a */
[----:B------:R-:W2:Y:S01]  /*37ce0*/  LDL.LU R54, [R1+0x2d98] ;  /* 0x002d980001367983 */ /* 0x000ea20000300800 */
[----:B----4-:R-:W-:-:S03]  /*37cf0*/  IMAD.MOV.U32 R91, RZ, RZ, R59 ;  /* 0x000000ffff5b7224 */ /* 0x010fc600078e003b */
[----:B------:R-:W4:Y:S04]  /*37d00*/  LDL.LU R55, [R1+0x2d94] ;  /* 0x002d940001377983 */ /* 0x000f280000300800 */
[----:B------:R-:W4:Y:S04]  /*37d10*/  LDL.LU R58, [R1+0x2d90] ;  /* 0x002d9000013a7983 */ /* 0x000f280000300800 */
[----:B------:R-:W4:Y:S04]  /*37d20*/  LDL.LU R59, [R1+0x2d8c] ;  /* 0x002d8c00013b7983 */ /* 0x000f280000300800 */
[----:B------:R-:W4:Y:S01]  /*37d30*/  LDL.LU R244, [R1+0x430] ;  /* 0x0004300001f47983 */ /* 0x000f220000300800 */
[----:B---3--:R-:W-:Y:S01]  /*37d40*/  HMMA.1688.F32.TF32 R100, R144, R10, R100 ;  /* 0x0000000a9064723c */ /* 0x008fe20000081064 */
[----:B------:R-:W-:Y:S01]  /*37d50*/  IMAD.MOV.U32 R116, RZ, RZ, R95 ;  /* 0x000000ffff747224 */ /* 0x000fe200078e005f */
[----:B------:R-:W-:Y:S01]  /*37d60*/  MOV R118, R93 ;  /* 0x0000005d00767202 */ /* 0x000fe20000000f00 */
[----:B--2---:R-:W-:-:S02]  /*37d70*/  IMAD.MOV.U32 R245, RZ, RZ, R252 ;  /* 0x000000fffff57224 */ /* 0x004fc400078e00fc */
[----:B------:R-:W2:Y:S01]  /*37d80*/  LDL.LU R252, [R1+0x2d88] ;  /* 0x002d880001fc7983 */ /* 0x000ea20000300800 */
[----:B------:R-:W-:Y:S02]  /*37d90*/  IMAD.MOV.U32 R117, RZ, RZ, R94 ;  /* 0x000000ffff757224 */ /* 0x000fe400078e005e */
[C---:B------:R-:W-:Y:S01]  /*37da0*/  HMMA.1688.F32.TF32 R68, R144.reuse, R6, R68 ;  /* 0x000000069044723c */ /* 0x040fe20000081044 */
[----:B------:R-:W-:Y:S01]  /*37db0*/  IMAD.MOV.U32 R119, RZ, RZ, R92 ;  /* 0x000000ffff777224 */ /* 0x000fe200078e005c */
[----:B------:R-:W3:Y:S04]  /*37dc0*/  LDL.LU R246, [R1+0x438] ;  /* 0x0004380001f67983 */ /* 0x000ee80000300800 */
[----:B------:R-:W3:Y:S02]  /*37dd0*/  LDL.LU R247, [R1+0x43c] ;  /* 0x00043c0001f77983 */ /* 0x000ee40000300800 */
[C---:B----4-:R-:W-:Y:S02]  /*37de0*/  HMMA.1688.F32.TF32 R120, R144.reuse, R54, R120 ;  /* 0x000000369078723c */ /* 0x050fe40000081078 */
[----:B------:R-:W4:Y:S04]  /*37df0*/  LDL.LU R92, [R1+0x900] ;  /* 0x00090000015c7983 */ /* 0x000f280000300800 */
[----:B------:R-:W4:Y:S02]  /*37e00*/  LDL.LU R93, [R1+0x904] ;  /* 0x00090400015d7983 */ /* 0x000f240000300800 */
[C---:B------:R-:W-:Y:S02]  /*37e10*/  HMMA.1688.F32.TF32 R96, R144.reuse, R58, R96 ;  /* 0x0000003a9060723c */ /* 0x040fe40000081060 */
[----:B------:R-:W4:Y:S06]  /*37e20*/  LDL.LU R94, [R1+0x908] ;  /* 0x00090800015e7983 */ /* 0x000f2c0000300800 */
[C---:B------:R-:W-:Y:S08]  /*37e30*/  HMMA.1688.F32.TF32 R108, R144.reuse, R66, R108 ;  /* 0x00000042906c723c */ /* 0x040ff0000008106c */
[----:B------:R-:W-:Y:S07]  /*37e40*/  HMMA.1688.F32.TF32 R116, R144, R62, R116 ;  /* 0x0000003e9074723c */ /* 0x000fee0000081074 */
[----:B------:R-:W-:Y:S04]  /*37e50*/  STL.64 [R1+0x820], R96 ;  /* 0x0008206001007387 */ /* 0x000fe80000100a00 */
[----:B------:R1:W-:Y:S01]  /*37e60*/  STL.64 [R1+0x828], R98 ;  /* 0x0008286201007387 */ /* 0x0003e20000100a00 */
[----:B------:R-:W-:-:S02]  /*37e70*/  IMAD.MOV.U32 R164, RZ, RZ, R243 ;  /* 0x000000ffffa47224 */ /* 0x000fc400078e00f3 */
[----:B------:R-:W-:Y:S01]  /*37e80*/  IMAD.MOV.U32 R165, RZ, RZ, R242 ;  /* 0x000000ffffa57224 */ /* 0x000fe200078e00f2 */
[----:B-1----:R-:W3:Y:S04]  /*37e90*/  LDL.LU.64 R98, [R1+0x2d80] ;  /* 0x002d800001627983 */ /* 0x002ee80000300a00 */
[----:B------:R-:W3:Y:S04]  /*37ea0*/  LDL.LU.64 R96, [R1+0x2d78] ;  /* 0x002d780001607983 */ /* 0x000ee80000300a00 */
[----:B------:R-:W-:Y:S04]  /*37eb0*/  STL.64 [R1+0x810], R120 ;  /* 0x0008107801007387 */ /* 0x000fe80000100a00 */
[----:B------:R1:W-:Y:S01]  /*37ec0*/  STL.64 [R1+0x818], R122 ;  /* 0x0008187a01007387 */ /* 0x0003e20000100a00 */
[----:B------:R-:W-:-:S02]  /*37ed0*/  IMAD.MOV.U32 R243, RZ, RZ, R70 ;  /* 0x000000fffff37224 */ /* 0x000fc400078e0046 */
[----:B------:R-:W-:Y:S01]  /*37ee0*/  IMAD.MOV.U32 R242, RZ, RZ, R71 ;  /* 0x000000fffff27224 */ /* 0x000fe200078e0047 */
[----:B------:R-:W-:Y:S01]  /*37ef0*/  MOV R167, R0 ;  /* 0x0000000000a77202 */ /* 0x000fe20000000f00 */
[----:B-1----:R-:W4:Y:S04]  /*37f00*/  LDL.LU.64 R122, [R1+0x2d70] ;  /* 0x002d7000017a7983 */ /* 0x002f280000300a00 */
[----:B------:R-:W4:Y:S04]  /*37f10*/  LDL.LU.64 R120, [R1+0x2d68] ;  /* 0x002d680001787983 */ /* 0x000f280000300a00 */
[----:B------:R-:W-:Y:S04]  /*37f20*/  STL.64 [R1+0x800], R100 ;  /* 0x0008006401007387 */ /* 0x000fe80000100a00 */
[----:B------:R1:W-:Y:S01]  /*37f30*/  STL.64 [R1+0x808], R102 ;  /* 0x0008086601007387 */ /* 0x0003e20000100a00 */
[----:B------:R-:W-:Y:S01]  /*37f40*/  IMAD.MOV.U32 R166, RZ, RZ, R2 ;  /* 0x000000ffffa67224 */ /* 0x000fe200078e0002 */
[----:B------:R-:W-:Y:S01]  /*37f50*/  MOV R2, R110 ;  /* 0x0000006e00027202 */ /* 0x000fe20000000f00 */
[----:B------:R-:W-:Y:S01]  /*37f60*/  IMAD.MOV.U32 R0, RZ, RZ, R111 ;  /* 0x000000ffff007224 */ /* 0x000fe200078e006f */
[----:B-1----:R-:W4:Y:S04]  /*37f70*/  LDL.LU.64 R102, [R1+0x2d60] ;  /* 0x002d600001667983 */ /* 0x002f280000300a00 */
[----:B------:R-:W4:Y:S04]  /*37f80*/  LDL.LU.64 R100, [R1+0x2d58] ;  /* 0x002d580001647983 */ /* 0x000f280000300a00 */
[----:B------:R1:W-:Y:S04]  /*37f90*/  STL [R1+0x7f0], R68 ;  /* 0x0007f04401007387 */ /* 0x0003e80000100800 */
[----:B------:R-:W4:Y:S01]  /*37fa0*/  LDL.LU.64 R70, [R1+0x2d50] ;  /* 0x002d500001467983 */ /* 0x000f220000300a00 */
[----:B--2---:R-:W-:Y:S01]  /*37fb0*/  MOV R95, R252 ;  /* 0x000000fc005f7202 */ /* 0x004fe20000000f00 */
[----:B------:R-:W-:-:S02]  /*37fc0*/  IMAD.MOV.U32 R252, RZ, RZ, R69 ;  /* 0x000000fffffc7224 */ /* 0x000fc400078e0045 */
[----:B-1----:R-:W2:Y:S04]  /*37fd0*/  LDL.LU.64 R68, [R1+0x2d48] ;  /* 0x002d480001447983 */ /* 0x002ea80000300a00 */
[----:B------:R1:W-:Y:S04]  /*37fe0*/  STL.64 [R1+0x7d0], R108 ;  /* 0x0007d06c01007387 */ /* 0x0003e80000100a00 */
[----:B------:R-:W2:Y:S04]  /*37ff0*/  LDL.LU.64 R110, [R1+0x2d40] ;  /* 0x002d4000016e7983 */ /* 0x000ea80000300a00 */
[----:B-1----:R-:W2:Y:S04]  /*38000*/  LDL.LU.64 R108, [R1+0x2d38] ;  /* 0x002d3800016c7983 */ /* 0x002ea80000300a00 */
[----:B------:R-:W-:Y:S04]  /*38010*/  STL.64 [R1+0x7c0], R116 ;  /* 0x0007c07401007387 */ /* 0x000fe80000100a00 */
[----:B------:R1:W-:Y:S04]  /*38020*/  STL.64 [R1+0x7c8], R118 ;  /* 0x0007c87601007387 */ /* 0x0003e80000100a00 */
[----:B-1----:R-:W2:Y:S04]  /*38030*/  LDL.LU.64 R118, [R1+0x2d30] ;  /* 0x002d300001767983 */ /* 0x002ea80000300a00 */
[----:B------:R-:W2:Y:S01]  /*38040*/  LDL.LU.64 R116, [R1+0x2d28] ;  /* 0x002d280001747983 */ /* 0x000ea20000300a00 */
[C---:B------:R-:W-:Y:S08]  /*38050*/  HMMA.1688.F32.TF32 R236, R144.reuse, R142, R236 ;  /* 0x0000008e90ec723c */ /* 0x040ff000000810ec */
[C---:B------:R-:W-:Y:S08]  /*38060*/  HMMA.1688.F32.TF32 R248, R144.reuse, R138, R248 ;  /* 0x0000008a90f8723c */ /* 0x040ff000000810f8 */
[C---:B---3--:R-:W-:Y:S08]  /*38070*/  HMMA.1688.F32.TF32 R96, R144.reuse, R14, R96 ;  /* 0x0000000e9060723c */ /* 0x048ff00000081060 */
[C---:B------:R-:W-:Y:S08]  /*38080*/  HMMA.1688.F32.TF32 R112, R144.reuse, R134, R112 ;  /* 0x000000869070723c */ /* 0x040ff00000081070 */
[C---:B------:R-:W-:Y:S11]  /*38090*/  HMMA.1688.F32.TF32 R36, R144.reuse, R130, R36 ;  /* 0x000000829024723c */ /* 0x040ff60000081024 */
[----:B------:R-:W-:Y:S05]  /*380a0*/  @!UPT UIADD3 URZ, URZ, URZ, URZ ;  /* 0x0000003f3f3ff290 */ /* 0x000fea000fffe03f */
[----:B------:R-:W-:Y:S01]  /*380b0*/  IMAD.MOV.U32 R241, RZ, RZ, R115 ;  /* 0x000000fffff17224 */ /* 0x000fe200078e0073 */
[----:B--2---:R-:W-:Y:S11]  /*380c0*/  HMMA.1688.F32.TF32 R116, R144, R18, R116 ;  /* 0x000000129074723c */ /* 0x004ff60000081074 */
[----:B------:R-:W-:Y:S11]  /*380d0*/  @!UPT UIADD3 URZ, URZ, URZ, URZ ;  /* 0x0000003f3f3ff290 */ /* 0x000ff6000fffe03f */
[----:B------:R-:W-:Y:S01]  /*380e0*/  @!UPT UIADD3 URZ, URZ, URZ, URZ ;  /* 0x0000003f3f3ff290 */ /* 0x000fe2000fffe03f */
        /* <DEDUP_REMOVED lines=17> */
[----:B------:R1:W-:Y:S04]  /*38200*/  STL [R1+0x778], R114 ;  /* 0x0007787201007387 */ /* 0x0003e80000100800 */
[----:B-1----:R-:W2:Y:S04]  /*38210*/  LDL.LU.64 R114, [R1+0x2ce0] ;  /* 0x002ce00001727983 */ /* 0x002ea80000300a00 */
[----:B------:R-:W2:Y:S04]  /*38220*/  LDL.LU.64 R112, [R1+0x2cd8] ;  /* 0x002cd80001707983 */ /* 0x000ea80000300a00 */
[----:B------:R-:W2:Y:S04]  /*38230*/  LDL.LU R144, [R1+0x390] ;  /* 0x0003900001907983 */ /* 0x000ea80000300800 */
[----:B------:R-:W-:Y:S04]  /*38240*/  STL.64 [R1+0x5f0], R36 ;  /* 0x0005f02401007387 */ /* 0x000fe80000100a00 */
[----:B------:R-:W-:Y:S04]  /*38250*/  STL.64 [R1+0x5f8], R38 ;  /* 0x0005f82601007387 */ /* 0x000fe80000100a00 */
[----:B------:R-:W2:Y:S04]  /*38260*/  LDL.LU R145, [R1+0x394] ;  /* 0x0003940001917983 */ /* 0x000ea80000300800 */
[----:B------:R-:W2:Y:S04]  /*38270*/  LDL.LU R146, [R1+0x398] ;  /* 0x0003980001927983 */ /* 0x000ea80000300800 */
[----:B------:R-:W2:Y:S01]  /*38280*/  LDL.LU R147, [R1+0x39c] ;  /* 0x00039c0001937983 */ /* 0x000ea20000300800 */
[----:B------:R-:W-:Y:S01]  /*38290*/  IMAD.MOV.U32 R9, RZ, RZ, R28 ;  /* 0x000000ffff097224 */ /* 0x000fe200078e001c */
[----:B------:R-:W-:Y:S01]  /*382a0*/  MOV R4, R31 ;  /* 0x0000001f00047202 */ /* 0x000fe20000000f00 */
[----:B------:R-:W-:Y:S01]  /*382b0*/  IMAD.MOV.U32 R8, RZ, RZ, R29 ;  /* 0x000000ffff087224 */ /* 0x000fe200078e001d */
[----:B------:R-:W-:Y:S01]  /*382c0*/  LDS R28, [R3+0xc080] ;  /* 0x00c08000031c7984 */ /* 0x000fe20000000800 */
[----:B------:R-:W-:-:S03]  /*382d0*/  IMAD.MOV.U32 R5, RZ, RZ, R30 ;  /* 0x000000ffff057224 */ /* 0x000fc600078e001e */
[----:B------:R-:W-:Y:S04]  /*382e0*/  LDS R30, [R3+0xe080] ;  /* 0x00e08000031e7984 */ /* 0x000fe80000000800 */
[----:B------:R-:W-:Y:S04]  /*382f0*/  LDS R29, [R240+0xc080] ;  /* 0x00c08000f01d7984 */ /* 0x000fe80000000800 */
[----:B------:R-:W4:Y:S04]  /*38300*/  LDS R31, [R240+0xe080] ;  /* 0x00e08000f01f7984 */ /* 0x000f280000000800 */
[----:B------:R-:W-:Y:S04]  /*38310*/  LDS R36, [R3+0xc100] ;  /* 0x00c1000003247984 */ /* 0x000fe80000000800 */
[----:B------:R-:W-:Y:S04]  /*38320*/  LDS R38, [R3+0xe100] ;  /* 0x00e1000003267984 */ /* 0x000fe80000000800 */
[----:B------:R-:W-:Y:S04]  /*38330*/  LDS R37, [R240+0xc100] ;  /* 0x00c10000f0257984 */ /* 0x000fe80000000800 */
[----:B------:R-:W1:Y:S01]  /*38340*/  LDS R39, [R240+0xe100] ;  /* 0x00e10000f0277984 */ /* 0x000e620000000800 */
[C---:B----4-:R-:W-:Y:S08]  /*38350*/  HMMA.1688.F32.TF32 R92, R28.reuse, R26, R92 ;  /* 0x0000001a1c5c723c */ /* 0x050ff0000008105c */
[C---:B------:R-:W-:Y:S11]  /*38360*/  HMMA.1688.F32.TF32 R244, R28.reuse, R22, R244 ;  /* 0x000000161cf4723c */ /* 0x040ff600000810f4 */
[----:B------:R-:W-:Y:S04]  /*38370*/  @!UPT UIADD3 URZ, URZ, URZ, URZ ;  /* 0x0000003f3f3ff290 */ /* 0x000fe8000fffe03f */
[----:B------:R-:W-:Y:S04]  /*38380*/  STL.64 [R1+0x730], R92 ;  /* 0x0007305c01007387 */ /* 0x000fe80000100a00 */
[----:B------:R4:W-:Y:S04]  /*38390*/  STL.64 [R1+0x738], R94 ;  /* 0x0007385e01007387 */ /* 0x0009e80000100a00 */
[----:B----4-:R-:W4:Y:S04]  /*383a0*/  LDL.LU.64 R94, [R1+0x2cd0] ;  /* 0x002cd000015e7983 */ /* 0x010f280000300a00 */
[----:B------:R-:W4:Y:S04]  /*383b0*/  LDL.LU.64 R92, [R1+0x2cc8] ;  /* 0x002cc800015c7983 */ /* 0x000f280000300a00 */
[----:B------:R-:W-:Y:S04]  /*383c0*/  STL.64 [R1+0x5e0], R244 ;  /* 0x0005e0f401007387 */ /* 0x000fe80000100a00 */
[----:B------:R1:W-:Y:S04]  /*383d0*/  STL.64 [R1+0x5e8], R246 ;  /* 0x0005e8f601007387 */ /* 0x0003e80000100a00 */
[----:B-1----:R-:W3:Y:S04]  /*383e0*/  LDL.LU.64 R246, [R1+0x2cc0] ;  /* 0x002cc00001f67983 */ /* 0x002ee80000300a00 */
[----:B------:R-:W3:Y:S01]  /*383f0*/  LDL.LU.64 R244, [R1+0x2cb8] ;  /* 0x002cb80001f47983 */ /* 0x000ee20000300a00 */
[C---:B------:R-:W-:Y:S08]  /*38400*/  HMMA.1688.F32.TF32 R76, R28.reuse, R14, R76 ;  /* 0x0000000e1c4c723c */ /* 0x040ff0000008104c */
[C---:B--2---:R-:W-:Y:S11]  /*38410*/  HMMA.1688.F32.TF32 R144, R28.reuse, R50, R144 ;  /* 0x000000321c90723c */ /* 0x044ff60000081090 */
        /* <DEDUP_REMOVED lines=11> */
[C---:B-1----:R-:W-:Y:S08]  /*384d0*/  HMMA.1688.F32.TF32 R144, R28.reuse, R54, R148 ;  /* 0x000000361c90723c */ /* 0x042ff00000081094 */
[C---:B--2---:R-:W-:Y:S11]  /*384e0*/  HMMA.1688.F32.TF32 R84, R28.reuse, R6, R156 ;  /* 0x000000061c54723c */ /* 0x044ff6000008109c */
[----:B------:R-:W-:Y:S04]  /*384f0*/  @!UPT UIADD3 URZ, URZ, URZ, URZ ;  /* 0x0000003f3f3ff290 */ /* 0x000fe8000fffe03f */
        /* <DEDUP_REMOVED lines=8> */
[C---:B-1----:R-:W-:Y:S07]  /*38580*/  HMMA.1688.F32.TF32 R84, R28.reuse, R18, R108 ;  /* 0x000000121c54723c */ /* 0x042fee000008106c */
        /* <DEDUP_REMOVED lines=11> */
[----:B------:R-:W-:Y:S01]  /*38640*/  HMMA.1688.F32.TF32 R28, R28, R130, R40 ;  /* 0x000000821c1c723c */ /* 0x000fe20000081028 */
[----:B------:R-:W-:Y:S04]  /*38650*/  STL.64 [R1+0x430], R88 ;  /* 0x0004305801007387 */ /* 0x000fe80000100a00 */
[----:B------:R-:W-:Y:S04]  /*38660*/  STL.64 [R1+0x438], R90 ;  /* 0x0004385a01007387 */ /* 0x000fe80000100a00 */
[----:B------:R-:W-:Y:S04]  /*38670*/  STL.64 [R1+0x420], R84 ;  /* 0x0004205401007387 */ /* 0x000fe80000100a00 */
[----:B------:R-:W-:Y:S04]  /*38680*/  STL.64 [R1+0x428], R86 ;  /* 0x0004285601007387 */ /* 0x000fe80000100a00 */
[----:B------:R-:W2:Y:S04]  /*38690*/  LDL.LU R156, [R1+0x130] ;  /* 0x00013000019c7983 */ /* 0x000ea80000300800 */
[----:B------:R1:W-:Y:S04]  /*386a0*/  STL.64 [R1+0x410], R76 ;  /* 0x0004104c01007387 */ /* 0x0003e80000100a00 */
[----:B------:R1:W-:Y:S04]  /*386b0*/  STL.64 [R1+0x418], R78 ;  /* 0x0004184e01007387 */ /* 0x0003e80000100a00 */
[----:B------:R-:W-:Y:S04]  /*386c0*/  STL.64 [R1+0x3c0], R28 ;  /* 0x0003c01c01007387 */ /* 0x000fe80000100a00 */
[----:B------:R-:W-:Y:S04]  /*386d0*/  STL.64 [R1+0x3c8], R30 ;  /* 0x0003c81e01007387 */ /* 0x000fe80000100a00 */
        /* <DEDUP_REMOVED lines=56> */
[----:B------:R-:W-:Y:S04]  /*38a60*/  LDS R28, [R3+0xc180] ;  /* 0x00c18000031c7984 */ /* 0x000fe80000000800 */
[----:B------:R-:W-:Y:S04]  /*38a70*/  LDS R30, [R3+0xe180] ;  /* 0x00e18000031e7984 */ /* 0x000fe80000000800 */
[----:B------:R-:W-:Y:S04]  /*38a80*/  LDS R29, [R240+0xc180] ;  /* 0x00c18000f01d7984 */ /* 0x000fe80000000800 */
[----:B------:R-:W1:Y:S01]  /*38a90*/  LDS R31, [R240+0xe180] ;  /* 0x00e18000f01f7984 */ /* 0x000e620000000800 */
[C---:B--2---:R-:W-:Y:S08]  /*38aa0*/  HMMA.1688.F32.TF32 R76, R36.reuse, R22, R76 ;  /* 0x00000016244c723c */ /* 0x044ff0000008104c */
[C---:B---3--:R-:W-:Y:S08]  /*38ab0*/  HMMA.1688.F32.TF32 R108, R36.reuse, R26, R108 ;  /* 0x0000001a246c723c */ /* 0x048ff0000008106c */
[C---:B----4-:R-:W-:Y:S11]  /*38ac0*/  HMMA.1688.F32.TF32 R248, R36.reuse, R50, R248 ;  /* 0x0000003224f8723c */ /* 0x050ff600000810f8 */
[----:B------:R-:W-:Y:S04]  /*38ad0*/  @!UPT UIADD3 URZ, URZ, URZ, URZ ;  /* 0x0000003f3f3ff290 */ /* 0x000fe8000fffe03f */
[----:B------:R-:W-:Y:S04]  /*38ae0*/  STL.64 [R1+0x3f0], R108 ;  /* 0x0003f06c01007387 */ /* 0x000fe80000100a00 */
[----:B------:R2:W-:Y:S04]  /*38af0*/  STL.64 [R1+0x3f8], R110 ;  /* 0x0003f86e01007387 */ /* 0x0005e80000100a00 */
[----:B--2---:R-:W2:Y:S04]  /*38b00*/  LDL.LU.64 R110, [R1+0x2cb0] ;  /* 0x002cb000016e7983 */ /* 0x004ea80000300a00 */
[----:B------:R-:W2:Y:S04]  /*38b10*/  LDL.LU.64 R108, [R1+0x2ca8] ;  /* 0x002ca800016c7983 */ /* 0x000ea80000300a00 */
[----:B------:R-:W-:Y:S04]  /*38b20*/  STL.64 [R1+0x3e0], R76 ;  /* 0x0003e04c01007387 */ /* 0x000fe80000100a00 */
[----:B------:R3:W-:Y:S04]  /*38b30*/  STL.64 [R1+0x3e8], R78 ;  /* 0x0003e84e01007387 */ /* 0x0007e80000100a00 */
[----:B---3--:R-:W3:Y:S04]  /*38b40*/  LDL.LU.64 R78, [R1+0x2ca0] ;  /* 0x002ca000014e7983 */ /* 0x008ee80000300a00 */
[----:B------:R-:W3:Y:S04]  /*38b50*/  LDL.LU.64 R76, [R1+0x2c98] ;  /* 0x002c9800014c7983 */ /* 0x000ee80000300a00 */
[----:B------:R-:W-:Y:S04]  /*38b60*/  STL.64 [R1+0x3d0], R248 ;  /* 0x0003d0f801007387 */ /* 0x000fe80000100a00 */
[----:B------:R4:W-:Y:S04]  /*38b70*/  STL.64 [R1+0x3d8], R250 ;  /* 0x0003d8fa01007387 */ /* 0x0009e80000100a00 */
[----:B----4-:R-:W4:Y:S04]  /*38b80*/  LDL.LU.64 R250, [R1+0x2c90] ;  /* 0x002c900001fa7983 */ /* 0x010f280000300a00 */
[----:B------:R-:W4:Y:S01]  /*38b90*/  LDL.LU.64 R248, [R1+0x2c88] ;  /* 0x002c880001f87983 */ /* 0x000f220000300a00 */
        /* <DEDUP_REMOVED lines=8> */
[C---:B------:R-:W-:Y:S11]  /*38c20*/  HMMA.1688.F32.TF32 R160, R36.reuse, R10, R160 ;  /* 0x0000000a24a0723c */ /* 0x040ff600000810a0 */
[----:B------:R-:W-:Y:S04]  /*38c30*/  @!UPT UIADD3 URZ, URZ, URZ, URZ ;  /* 0x0000003f3f3ff290 */ /* 0x000fe8000fffe03f */
[----:B------:R-:W-:Y:S04]  /*38c40*/  STL.64 [R1+0x390], R40 ;  /* 0x0003902801007387 */ /* 0x000fe80000100a00 */
[----:B------:R1:W-:Y:S02]  /*38c50*/  STL.64 [R1+0x398], R42 ;  /* 0x0003982a01007387 */ /* 0x0003e40000100a00 */
[C---:B-1----:R-:W-:Y:S02]  /*38c60*/  HMMA.1688.F32.TF32 R40, R36.reuse, R66, R244 ;  /* 0x000000422428723c */ /* 0x042fe400000810f4 */
[----:B------:R-:W-:Y:S04]  /*38c70*/  STL.64 [R1+0x380], R160 ;  /* 0x000380a001007387 */ /* 0x000fe80000100a00 */
[----:B------:R1:W-:Y:S04]  /*38c80*/  STL.64 [R1+0x388], R162 ;  /* 0x000388a201007387 */ /* 0x0003e80000100a00 */
[----:B------:R-:W-:Y:S04]  /*38c90*/  LDS R244, [R3+0xc200] ;  /* 0x00c2000003f47984 */ /* 0x000fe80000000800 */
[----:B------:R-:W-:Y:S01]  /*38ca0*/  LDS R246, [R3+0xe200] ;  /* 0x00e2000003f67984 */ /* 0x000fe20000000800 */
[C---:B-1----:R-:W-:Y:S03]  /*38cb0*/  HMMA.1688.F32.TF32 R160, R36.reuse, R62, R236 ;  /* 0x0000003e24a0723c */ /* 0x042fe600000810ec */
[----:B------:R-:W-:Y:S04]  /*38cc0*/  LDS R245, [R240+0xc200] ;  /* 0x00c20000f0f57984 */ /* 0x000fe80000000800 */
[----:B------:R-:W1:Y:S01]  /*38cd0*/  LDS R247, [R240+0xe200] ;  /* 0x00e20000f0f77984 */ /* 0x000e620000000800 */
[C---:B----4-:R-:W-:Y:S11]  /*38ce0*/  HMMA.1688.F32.TF32 R184, R36.reuse, R6, R248 ;  /* 0x0000000624b8723c */ /* 0x050ff600000810f8 */
[----:B------:R-:W-:Y:S11]  /*38cf0*/  @!UPT UIADD3 URZ, URZ, URZ, URZ ;  /* 0x0000003f3f3ff290 */ /* 0x000ff6000fffe03f */
[----:B------:R-:W-:Y:S01]  /*38d00*/  @!UPT UIADD3 URZ, URZ, URZ, URZ ;  /* 0x0000003f3f3ff290 */ /* 0x000fe2000fffe03f */
[----:B------:R-:W-:Y:S04]  /*38d10*/  STL.64 [R1+0x370], R184 ;  /* 0x000370b801007387 */ /* 0x000fe80000100a00 */
[----:B------:R-:W-:Y:S04]  /*38d20*/  STL.64 [R1+0x378], R186 ;  /* 0x000378ba01007387 */ /* 0x000fe80000100a00 */
[----:B------:R-:W-:Y:S04]  /*38d30*/  STL.64 [R1+0x360], R40 ;  /* 0x0003602801007387 */ /* 0x000fe80000100a00 */
[----:B------:R4:W-:Y:S02]  /*38d40*/  STL.64 [R1+0x368], R42 ;  /* 0x0003682a01007387 */ /* 0x0009e40000100a00 */
[C---:B----4-:R-:W-:Y:S02]  /*38d50*/  HMMA.1688.F32.TF32 R40, R36.reuse, R14, R72 ;  /* 0x0000000e2428723c */ /* 0x050fe40000081048 */
[----:B------:R-:W-:Y:S04]  /*38d60*/  STL.64 [R1+0x350], R160 ;  /* 0x000350a001007387 */ /* 0x000fe80000100a00 */
[----:B------:R-:W-:Y:S02]  /*38d70*/  STL.64 [R1+0x358], R162 ;  /* 0x000358a201007387 */ /* 0x000fe40000100a00 */
[C---:B------:R-:W-:Y:S02]  /*38d80*/  HMMA.1688.F32.TF32 R72, R36.reuse, R142, R192 ;  /* 0x0000008e2448723c */ /* 0x040fe400000810c0 */
[----:B------:R-:W-:Y:S04]  /*38d90*/  STL.64 [R1+0x340], R68 ;  /* 0x0003404401007387 */ /* 0x000fe80000100a00 */
[----:B------:R4:W-:Y:S09]  /*38da0*/  STL.64 [R1+0x348], R70 ;  /* 0x0003484601007387 */ /* 0x0009f20000100a00 */
[----:B------:R-:W-:Y:S01]  /*38db0*/  STL.64 [R1+0x330], R40 ;  /* 0x0003302801007387 */ /* 0x000fe20000100a00 */
[C---:B----4-:R-:W-:Y:S03]  /*38dc0*/  HMMA.1688.F32.TF32 R68, R36.reuse, R138, R196 ;  /* 0x0000008a2444723c */ /* 0x050fe600000810c4 */
[----:B------:R4:W-:Y:S05]  /*38dd0*/  STL.64 [R1+0x338], R42 ;  /* 0x0003382a01007387 */ /* 0x0009ea0000100a00 */
[C---:B----4-:R-:W-:Y:S08]  /*38de0*/  HMMA.1688.F32.TF32 R40, R36.reuse, R134, R200 ;  /* 0x000000862428723c */ /* 0x050ff000000810c8 */
[----:B------:R-:W-:Y:S01]  /*38df0*/  HMMA.1688.F32.TF32 R36, R36, R130, R80 ;  /* 0x000000822424723c */ /* 0x000fe20000081050 */
        /* <DEDUP_REMOVED lines=8> */
[C---:B----4-:R-:W-:Y:S08]  /*38e80*/  HMMA.1688.F32.TF32 R40, R28.reuse, R26, R144 ;  /* 0x0000001a1c28723c */ /* 0x050ff00000081090 */
[C---:B-1----:R-:W-:Y:S08]  /*38e90*/  HMMA.1688.F32.TF32 R36, R28.reuse, R22, R84 ;  /* 0x000000161c24723c */ /* 0x042ff00000081054 */
[C---:B------:R-:W-:Y:S07]  /*38ea0*/  HMMA.1688.F32.TF32 R68, R28.reuse, R50, R88 ;  /* 0x000000321c44723c */ /* 0x040fee0000081058 */
[----:B------:R-:W-:Y:S04]  /*38eb0*/  STL.64 [R1+0x2c0], R40 ;  /* 0x0002c02801007387 */ /* 0x000fe80000100a00 */
[----:B------:R1:W-:Y:S04]  /*38ec0*/  STL.64 [R1+0x2c8], R42 ;  /* 0x0002c82a01007387 */ /* 0x0003e80000100a00 */
[----:B------:R-:W-:Y:S04]  /*38ed0*/  STL.64 [R1+0x2b0], R36 ;  /* 0x0002b02401007387 */ /* 0x000fe80000100a00 */
[----:B------:R4:W-:Y:S01]  /*38ee0*/  STL.64 [R1+0x2b8], R38 ;  /* 0x0002b82601007387 */ /* 0x0009e20000100a00 */
[C---:B-1----:R-:W-:Y:S08]  /*38ef0*/  HMMA.1688.F32.TF32 R40, R28.reuse, R46, R148 ;  /* 0x0000002e1c28723c */ /* 0x042ff00000081094 */
[C---:B----4-:R-:W-:Y:S01]  /*38f00*/  HMMA.1688.F32.TF32 R36, R28.reuse, R58, R152 ;  /* 0x0000003a1c24723c */ /* 0x050fe20000081098 */
        /* <DEDUP_REMOVED lines=8> */
[C---:B---3--:R-:W-:Y:S03]  /*38f90*/  HMMA.1688.F32.TF32 R36, R28.reuse, R6, R76 ;  /* 0x000000061c24723c */ /* 0x048fe6000008104c */
[----:B------:R-:W-:Y:S04]  /*38fa0*/  STL.64 [R1+0x260], R68 ;  /* 0x0002604401007387 */ /* 0x000fe80000100a00 */
[----:B------:R-:W-:Y:S04]  /*38fb0*/  STL.64 [R1+0x268], R70 ;  /* 0x0002684601007387 */ /* 0x000fe80000100a00 */
[----:B------:R-:W3:Y:S04]  /*38fc0*/  LDL.LU R88, [R1+0x8b0] ;  /* 0x0008b00001587983 */ /* 0x000ee80000300800 */
        /* <DEDUP_REMOVED lines=31> */
[C---:B-1----:R-:W-:Y:S08]  /*391c0*/  HMMA.1688.F32.TF32 R36, R28.reuse, R66, R92 ;  /* 0x000000421c24723c */ /* 0x042ff0000008105c */
[C---:B------:R-:W-:Y:S08]  /*391d0*/  HMMA.1688.F32.TF32 R68, R28.reuse, R62, R96 ;  /* 0x0000003e1c44723c */ /* 0x040ff00000081060 */
[C---:B------:R-:W-:Y:S07]  /*391e0*/  HMMA.1688.F32.TF32 R40, R28.reuse, R18, R100 ;  /* 0x000000121c28723c */ /* 0x040fee0000081064 */
[----:B------:R-:W-:Y:S04]  /*391f0*/  STL.64 [R1+0x230], R36 ;  /* 0x0002302401007387 */ /* 0x000fe80000100a00 */
[----:B------:R1:W-:Y:S02]  /*39200*/  STL.64 [R1+0x238], R38 ;  /* 0x0002382601007387 */ /* 0x0003e40000100a00 */
[C---:B-1----:R-:W-:Y:S02]  /*39210*/  HMMA.1688.F32.TF32 R36, R28.reuse, R14, R104 ;  /* 0x0000000e1c24723c */ /* 0x042fe40000081068 */
[----:B------:R-:W-:Y:S04]  /*39220*/  STL.64 [R1+0x220], R68 ;  /* 0x0002204401007387 */ /* 0x000fe80000100a00 */
[----:B------:R1:W-:Y:S04]  /*39230*/  STL.64 [R1+0x228], R70 ;  /* 0x0002284601007387 */ /* 0x0003e80000100a00 */
[----:B------:R-:W-:Y:S04]  /*39240*/  STL.64 [R1+0x210], R40 ;  /* 0x0002102801007387 */ /* 0x000fe80000100a00 */
[----:B------:R1:W-:Y:S02]  /*39250*/  STL.64 [R1+0x218], R42 ;  /* 0x0002182a01007387 */ /* 0x0003e40000100a00 */
[C---:B-1----:R-:W-:Y:S02]  /*39260*/  HMMA.1688.F32.TF32 R68, R28.reuse, R142, R204 ;  /* 0x0000008e1c44723c */ /* 0x042fe400000810cc */
[----:B------:R-:W-:Y:S04]  /*39270*/  LDS R104, [R3+0xc300] ;  /* 0x00c3000003687984 */ /* 0x000fe80000000800 */
[----:B------:R-:W-:Y:S02]  /*39280*/  LDS R106, [R3+0xe300] ;  /* 0x00e30000036a7984 */ /* 0x000fe40000000800 */
[C---:B------:R-:W-:Y:S02]  /*39290*/  HMMA.1688.F32.TF32 R40, R28.reuse, R138, R208 ;  /* 0x0000008a1c28723c */ /* 0x040fe400000810d0 */
[----:B------:R-:W-:Y:S04]  /*392a0*/  STL.64 [R1+0x200], R36 ;  /* 0x0002002401007387 */ /* 0x000fe80000100a00 */
[----:B------:R1:W-:Y:S04]  /*392b0*/  STL.64 [R1+0x208], R38 ;  /* 0x0002082601007387 */ /* 0x0003e80000100a00 */
[----:B------:R-:W-:Y:S04]  /*392c0*/  LDS R105, [R240+0xc300] ;  /* 0x00c30000f0697984 */ /* 0x000fe80000000800 */
[----:B------:R-:W-:Y:S01]  /*392d0*/  LDS R107, [R240+0xe300] ;  /* 0x00e30000f06b7984 */ /* 0x000fe20000000800 */
[C---:B-1----:R-:W-:Y:S08]  /*392e0*/  HMMA.1688.F32.TF32 R36, R28.reuse, R134, R212 ;  /* 0x000000861c24723c */ /* 0x042ff000000810d4 */
[----:B------:R-:W-:Y:S01]  /*392f0*/  HMMA.1688.F32.TF32 R28, R28, R130, R32 ;  /* 0x000000821c1c723c */ /* 0x000fe20000081020 */
[----:B------:R-:W-:Y:S04]  /*39300*/  STL.64 [R1+0x1f0], R68 ;  /* 0x0001f04401007387 */ /* 0x000fe80000100a00 */
[----:B------:R-:W-:Y:S04]  /*39310*/  STL.64 [R1+0x1f8], R70 ;  /* 0x0001f84601007387 */ /* 0x000fe80000100a00 */
[----:B------:R-:W-:Y:S04]  /*39320*/  STL.64 [R1+0x1e0], R40 ;  /* 0x0001e02801007387 */ /* 0x000fe80000100a00 */
[----:B------:R-:W-:Y:S04]  /*39330*/  STL.64 [R1+0x1e8], R42 ;  /* 0x0001e82a01007387 */ /* 0x000fe80000100a00 */
[----:B------:R-:W4:Y:S04]  /*39340*/  LDL.LU R156, [R1+0xbd0] ;  /* 0x000bd000019c7983 */ /* 0x000f280000300800 */
[----:B------:R-:W-:Y:S04]  /*39350*/  STL.64 [R1+0x1d0], R36 ;  /* 0x0001d02401007387 */ /* 0x000fe80000100a00 */
[----:B------:R2:W-:Y:S04]  /*39360*/  STL.64 [R1+0x1d8], R38 ;  /* 0x0001d82601007387 */ /* 0x0005e80000100a00 */
        /* <DEDUP_REMOVED lines=17> */
[C---:B--2---:R-:W-:Y:S01]  /*39480*/  HMMA.1688.F32.TF32 R36, R244.reuse, R22, R184 ;  /* 0x00000016f424723c */ /* 0x044fe200000810b8 */
[----:B------:R-:W-:Y:S01]  /*39490*/  IMAD.MOV.U32 R207, RZ, RZ, R168 ;  /* 0x000000ffffcf7224 */ /* 0x000fe200078e00a8 */
[----:B------:R-:W-:Y:S01]  /*394a0*/  MOV R205, R170 ;  /* 0x000000aa00cd7202 */ /* 0x000fe20000000f00 */
[----:B------:R-:W-:Y:S01]  /*394b0*/  IMAD.MOV.U32 R206, RZ, RZ, R169 ;  /* 0x000000ffffce7224 */ /* 0x000fe200078e00a9 */
[----:B------:R-:W-:Y:S04]  /*394c0*/  LDS R184, [R3+0xc380] ;  /* 0x00c3800003b87984 */ /* 0x000fe80000000800 */
[C---:B---3--:R-:W-:Y:S01]  /*394d0*/  HMMA.1688.F32.TF32 R40, R244.reuse, R26, R188 ;  /* 0x0000001af428723c */ /* 0x048fe200000810bc */
[----:B------:R-:W-:Y:S01]  /*394e0*/  IMAD.MOV.U32 R204, RZ, RZ, R171 ;  /* 0x000000ffffcc7224 */ /* 0x000fe200078e00ab */
[----:B------:R-:W-:Y:S04]  /*394f0*/  LDS R186, [R3+0xe380] ;  /* 0x00e3800003ba7984 */ /* 0x000fe80000000800 */
[----:B------:R-:W-:Y:S02]  /*39500*/  LDS R185, [R240+0xc380] ;  /* 0x00c38000f0b97984 */ /* 0x000fe40000000800 */
[C---:B-1----:R-:W-:Y:S02]  /*39510*/  HMMA.1688.F32.TF32 R28, R244.reuse, R50, R160 ;  /* 0x00000032f41c723c */ /* 0x042fe400000810a0 */
[----:B------:R-:W1:Y:S11]  /*39520*/  LDS R187, [R240+0xe380] ;  /* 0x00e38000f0bb7984 */ /* 0x000e760000000800 */
[----:B------:R-:W-:Y:S02]  /*39530*/  @!UPT UIADD3 URZ, URZ, URZ, URZ ;  /* 0x0000003f3f3ff290 */ /* 0x000fe4000fffe03f */
        /* <DEDUP_REMOVED lines=34> */
[----:B---3--:R-:W-:Y:S08]  /*39760*/  HMMA.1688.F32.TF32 R36, R244, R138, R220 ;  /* 0x0000008af424723c */ /* 0x008ff000000810dc */
[C---:B------:R-:W-:Y:S08]  /*39770*/  HMMA.1688.F32.TF32 R228, R32.reuse, R142, R228 ;  /* 0x0000008e20e4723c */ /* 0x040ff000000810e4 */
[----:B------:R-:W-:Y:S08]  /*39780*/  HMMA.1688.F32.TF32 R232, R32, R138, R232 ;  /* 0x0000008a20e8723c */ /* 0x000ff000000810e8 */
[C---:B--2---:R-:W-:Y:S01]  /*39790*/  HMMA.1688.F32.TF32 R28, R244.reuse, R134, R224 ;  /* 0x00000086f41c723c */ /* 0x044fe200000810e0 */
[----:B------:R-:W-:Y:S04]  /*397a0*/  STL.64 [R1+0xb0], R40 ;  /* 0x0000b02801007387 */ /* 0x000fe80000100a00 */
[----:B------:R4:W-:Y:S04]  /*397b0*/  STL.64 [R1+0xb8], R42 ;  /* 0x0000b82a01007387 */ /* 0x0009e80000100a00 */
[----:B------:R-:W2:Y:S04]  /*397c0*/  LDL.LU R164, [R1+0xb00] ;  /* 0x000b000001a47983 */ /* 0x000ea80000300800 */
[----:B------:R-:W-:Y:S04]  /*397d0*/  STL.64 [R1+0xa0], R36 ;  /* 0x0000a02401007387 */ /* 0x000fe80000100a00 */
[----:B------:R3:W-:Y:S01]  /*397e0*/  STL.64 [R1+0xa8], R38 ;  /* 0x0000a82601007387 */ /* 0x0007e20000100a00 */
[----:B------:R-:W-:Y:S01]  /*397f0*/  IMAD.MOV.U32 R216, RZ, RZ, R172 ;  /* 0x000000ffffd87224 */ /* 0x000fe200078e00ac */
[----:B------:R-:W-:Y:S01]  /*39800*/  MOV R217, R173 ;  /* 0x000000ad00d97202 */ /* 0x000fe20000000f00 */
[----:B------:R-:W-:Y:S01]  /*39810*/  IMAD.MOV.U32 R218, RZ, RZ, R174 ;  /* 0x000000ffffda7224 */ /* 0x000fe200078e00ae */
[----:B------:R-:W-:Y:S04]  /*39820*/  LDS R220, [R3+0xc400] ;  /* 0x00c4000003dc7984 */ /* 0x000fe80000000800 */
[----:B------:R-:W-:Y:S04]  /*39830*/  STL.64 [R1+0x90], R28 ;  /* 0x0000901c01007387 */ /* 0x000fe80000100a00 */
[----:B------:R1:W-:Y:S04]  /*39840*/  STL.64 [R1+0x98], R30 ;  /* 0x0000981e01007387 */ /* 0x0003e80000100a00 */
[----:B------:R-:W2:Y:S04]  /*39850*/  LDL.LU R165, [R1+0xb04] ;  /* 0x000b040001a57983 */ /* 0x000ea80000300800 */
[----:B------:R-:W2:Y:S04]  /*39860*/  LDL.LU R166, [R1+0xb08] ;  /* 0x000b080001a67983 */ /* 0x000ea80000300800 */
[----:B------:R-:W2:Y:S01]  /*39870*/  LDL.LU R167, [R1+0xb0c] ;  /* 0x000b0c0001a77983 */ /* 0x000ea20000300800 */
[----:B------:R-:W-:Y:S01]  /*39880*/  HMMA.1688.F32.TF32 R244, R244, R130, R180 ;  /* 0x00000082f4f4723c */ /* 0x000fe200000810b4 */
[----:B------:R-:W-:-:S02]  /*39890*/  IMAD.MOV.U32 R219, RZ, RZ, R175 ;  /* 0x000000ffffdb7224 */ /* 0x000fc400078e00af */
[----:B------:R-:W-:Y:S04]  /*398a0*/  LDS R222, [R3+0xe400] ;  /* 0x00e4000003de7984 */ /* 0x000fe80000000800 */
[----:B------:R-:W-:Y:S01]  /*398b0*/  LDS R221, [R240+0xc400] ;  /* 0x00c40000f0dd7984 */ /* 0x000fe20000000800 */
[C---:B----4-:R-:W-:Y:S03]  /*398c0*/  HMMA.1688.F32.TF32 R40, R32.reuse, R26, R148 ;  /* 0x0000001a2028723c */ /* 0x050fe60000081094 */
[----:B------:R-:W4:Y:S05]  /*398d0*/  LDS R223, [R240+0xe400] ;  /* 0x00e40000f0df7984 */ /* 0x000f2a0000000800 */
[C---:B---3--:R-:W-:Y:S08]  /*398e0*/  HMMA.1688.F32.TF32 R36, R32.reuse, R22, R152 ;  /* 0x000000162024723c */ /* 0x048ff00000081098 */
[C---:B-1----:R-:W-:Y:S01]  /*398f0*/  HMMA.1688.F32.TF32 R28, R32.reuse, R50, R156 ;  /* 0x00000032201c723c */ /* 0x042fe2000008109c */
[----:B------:R-:W-:Y:S04]  /*39900*/  STL.64 [R1+0x2a68], R246 ;  /* 0x002a68f601007387 */ /* 0x000fe80000100a00 */
[----:B------:R-:W-:Y:S04]  /*39910*/  STL.64 [R1+0x2a60], R244 ;  /* 0x002a60f401007387 */ /* 0x000fe80000100a00 */
        /* <DEDUP_REMOVED lines=35> */
[----:B------:R-:W-:Y:S01]  /*39b50*/  IMAD.MOV.U32 R247, RZ, RZ, R28 ;  /* 0x000000fffff77224 */ /* 0x000fe200078e001c */
[----:B------:R-:W-:Y:S01]  /*39b60*/  MOV R246, R29 ;  /* 0x0000001d00f67202 */ /* 0x000fe20000000f00 */
[----:B------:R-:W-:-:S02]  /*39b70*/  IMAD.MOV.U32 R245, RZ, RZ, R30 ;  /* 0x000000fffff57224 */ /* 0x000fc400078e001e */
[----:B------:R-:W-:-:S05]  /*39b80*/  IMAD.MOV.U32 R244, RZ, RZ, R31 ;  /* 0x000000fffff47224 */ /* 0x000fca00078e001f */
[----:B------:R1:W-:Y:S04]  /*39b90*/  STL [R1+0x2b5c], R244 ;  /* 0x002b5cf401007387 */ /* 0x0003e80000100800 */
[----:B------:R1:W-:Y:S04]  /*39ba0*/  STL [R1+0x2b58], R246 ;  /* 0x002b58f601007387 */ /* 0x0003e80000100800 */
[----:B------:R1:W-:Y:S04]  /*39bb0*/  STL [R1+0x2b54], R247 ;  /* 0x002b54f701007387 */ /* 0x0003e80000100800 */
[----:B------:R1:W-:Y:S01]  /*39bc0*/  STL [R1+0x2b50], R245 ;  /* 0x002b50f501007387 */ /* 0x0003e20000100800 */
[C---:B---3--:R-:W-:Y:S08]  /*39bd0*/  HMMA.1688.F32.TF32 R36, R32.reuse, R58, R144 ;  /* 0x0000003a2024723c */ /* 0x048ff00000081090 */
[----:B----4-:R-:W-:Y:S11]  /*39be0*/  HMMA.1688.F32.TF32 R28, R32, R54, R84 ;  /* 0x00000036201c723c */ /* 0x010ff60000081054 */
[----:B------:R-:W-:Y:S04]  /*39bf0*/  @!UPT UIADD3 URZ, URZ, URZ, URZ ;  /* 0x0000003f3f3ff290 */ /* 0x000fe8000fffe03f */
[----:B------:R-:W-:Y:S04]  /*39c00*/  STL.64 [R1+0x40], R36 ;  /* 0x0000402401007387 */ /* 0x000fe80000100a00 */
[----:B------:R3:W-:Y:S05]  /*39c10*/  STL.64 [R1+0x48], R38 ;  /* 0x0000482601007387 */ /* 0x0007ea0000100a00 */
[----:B-1----:R-:W-:Y:S01]  /*39c20*/  IMAD.MOV.U32 R244, RZ, RZ, R28 ;  /* 0x000000fffff47224 */ /* 0x002fe200078e001c */
[----:B------:R-:W-:Y:S01]  /*39c30*/  MOV R246, R29 ;  /* 0x0000001d00f67202 */ /* 0x000fe20000000f00 */
[----:B------:R-:W-:-:S02]  /*39c40*/  IMAD.MOV.U32 R247, RZ, RZ, R30 ;  /* 0x000000fffff77224 */ /* 0x000fc400078e001e */
[----:B------:R-:W-:Y:S02]  /*39c50*/  IMAD.MOV.U32 R245, RZ, RZ, R31 ;  /* 0x000000fffff57224 */ /* 0x000fe400078e001f */
[C---:B------:R-:W-:Y:S08]  /*39c60*/  HMMA.1688.F32.TF32 R28, R32.reuse, R6, R148 ;  /* 0x00000006201c723c */ /* 0x040ff00000081094 */
[C---:B---3--:R-:W-:Y:S01]  /*39c70*/  HMMA.1688.F32.TF32 R36, R32.reuse, R10, R88 ;  /* 0x0000000a2024723c */ /* 0x048fe20000081058 */
[----:B------:R-:W-:Y:S04]  /*39c80*/  STL [R1+0x2b6c], R245 ;  /* 0x002b6cf501007387 */ /* 0x000fe80000100800 */
[----:B------:R-:W-:Y:S04]  /*39c90*/  STL [R1+0x2b68], R247 ;  /* 0x002b68f701007387 */ /* 0x000fe80000100800 */
[----:B------:R-:W-:Y:S04]  /*39ca0*/  STL [R1+0x2b64], R244 ;  /* 0x002b64f401007387 */ /* 0x000fe80000100800 */
[----:B------:R-:W-:Y:S04]  /*39cb0*/  STL [R1+0x2b60], R246 ;  /* 0x002b60f601007387 */ /* 0x000fe80000100800 */
[----:B------:R-:W3:Y:S06]  /*39cc0*/  LDL.LU R84, [R1+0x190] ;  /* 0x0001900001547983 */ /* 0x000eec0000300800 */
[----:B------:R-:W-:Y:S04]  /*39cd0*/  STL.64 [R1+0x20], R36 ;  /* 0x0000202401007387 */ /* 0x000fe80000100a00 */
[----:B------:R-:W-:Y:S04]  /*39ce0*/  STL.64 [R1+0x28], R38 ;  /* 0x0000282601007387 */ /* 0x000fe80000100a00 */
[----:B------:R-:W-:Y:S04]  /*39cf0*/  STL.64 [R1+0x10], R28 ;  /* 0x0000101c01007387 */ /* 0x000fe80000100a00 */
[----:B------:R1:W-:Y:S01]  /*39d00*/  STL.64 [R1+0x18], R30 ;  /* 0x0000181e01007387 */ /* 0x0003e20000100a00 */
[C---:B------:R-:W-:Y:S03]  /*39d10*/  HMMA.1688.F32.TF32 R248, R32.reuse, R62, R156 ;  /* 0x0000003e20f8723c */ /* 0x040fe6000008109c */
[----:B------:R-:W3:Y:S04]  /*39d20*/  LDL.LU R85, [R1+0x194] ;  /* 0x0001940001557983 */ /* 0x000ee80000300800 */
[----:B------:R-:W3:Y:S01]  /*39d30*/  LDL.LU R86, [R1+0x198] ;  /* 0x0001980001567983 */ /* 0x000ee20000300800 */
[C---:B-1----:R-:W-:Y:S03]  /*39d40*/  HMMA.1688.F32.TF32 R28, R32.reuse, R66, R152 ;  /* 0x00000042201c723c */ /* 0x042fe60000081098 */
[----:B------:R-:W3:Y:S11]  /*39d50*/  LDL.LU R87, [R1+0x19c] ;  /* 0x00019c0001577983 */ /* 0x000ef60000300800 */
[----:B------:R-:W-:Y:S10]  /*39d60*/  @!UPT UIADD3 URZ, URZ, URZ, URZ ;  /* 0x0000003f3f3ff290 */ /* 0x000ff4000fffe03f */
[----:B------:R-:W-:Y:S01]  /*39d70*/  MOV R247, R29 ;  /* 0x0000001d00f77202 */ /* 0x000fe20000000f00 */
[----:B------:R-:W-:Y:S02]  /*39d80*/  IMAD.MOV.U32 R246, RZ, RZ, R31 ;  /* 0x000000fffff67224 */ /* 0x000fe400078e001f */
[----:B------:R-:W-:Y:S02]  /*39d90*/  IMAD.MOV.U32 R245, RZ, RZ, R28 ;  /* 0x000000fffff57224 */ /* 0x000fe400078e001c */
[----:B------:R-:W-:Y:S01]  /*39da0*/  IMAD.MOV.U32 R244, RZ, RZ, R30 ;  /* 0x000000fffff47224 */ /* 0x000fe200078e001e */
[----:B------:R-:W-:Y:S04]  /*39db0*/  STL.64 [R1+0x2b78], R246 ;  /* 0x002b78f601007387 */ /* 0x000fe80000100a00 */
[----:B------:R-:W-:Y:S04]  /*39dc0*/  STL.64 [R1+0x2b70], R244 ;  /* 0x002b70f401007387 */ /* 0x000fe80000100a00 */
[----:B------:R-:W4:Y:S04]  /*39dd0*/  LDL.LU R88, [R1+0x160] ;  /* 0x0001600001587983 */ /* 0x000f280000300800 */
[----:B------:R-:W4:Y:S04]  /*39de0*/  LDL.LU R89, [R1+0x164] ;  /* 0x0001640001597983 */ /* 0x000f280000300800 */
[----:B------:R-:W4:Y:S04]  /*39df0*/  LDL.LU R90, [R1+0x168] ;  /* 0x00016800015a7983 */ /* 0x000f280000300800 */
[----:B------:R-:W4:Y:S04]  /*39e00*/  LDL.LU R91, [R1+0x16c] ;  /* 0x00016c00015b7983 */ /* 0x000f280000300800 */
        /* <DEDUP_REMOVED lines=14> */
[C---:B--2---:R-:W-:Y:S03]  /*39ef0*/  HMMA.1688.F32.TF32 R236, R32.reuse, R18, R164 ;  /* 0x0000001220ec723c */ /* 0x044fe600000810a4 */
[----:B------:R-:W2:Y:S04]  /*39f00*/  LDL.LU R164, [R1+0xbe0] ;  /* 0x000be00001a47983 */ /* 0x000ea80000300800 */
[----:B------:R-:W2:Y:S04]  /*39f10*/  LDL.LU R165, [R1+0xbe4] ;  /* 0x000be40001a57983 */ /* 0x000ea80000300800 */
[----:B------:R-:W2:Y:S04]  /*39f20*/  LDL.LU R166, [R1+0xbe8] ;  /* 0x000be80001a67983 */ /* 0x000ea80000300800 */
[----:B------:R-:W2:Y:S08]  /*39f30*/  LDL.LU R167, [R1+0xbec] ;  /* 0x000bec0001a77983 */ /* 0x000eb00000300800 */
[----:B------:R-:W-:Y:S04]  /*39f40*/  STL.64 [R1+0x2a08], R238 ;  /* 0x002a08ee01007387 */ /* 0x000fe80000100a00 */
[----:B------:R-:W-:Y:S01]  /*39f50*/  STL.64 [R1+0x2a00], R236 ;  /* 0x002a00ec01007387 */ /* 0x000fe20000100a00 */
[C---:B---3--:R-:W-:Y:S11]  /*39f60*/  HMMA.1688.F32.TF32 R212, R32.reuse, R14, R84 ;  /* 0x0000000e20d4723c */ /* 0x048ff60000081054 */
[----:B------:R-:W-:Y:S11]  /*39f70*/  @!UPT UIADD3 URZ, URZ, URZ, URZ ;  /* 0x0000003f3f3ff290 */ /* 0x000ff6000fffe03f */
[----:B------:R-:W-:Y:S01]  /*39f80*/  @!UPT UIADD3 URZ, URZ, URZ, URZ ;  /* 0x0000003f3f3ff290 */ /* 0x000fe2000fffe03f */
[----:B------:R-:W-:Y:S04]  /*39f90*/  STL.64 [R1+0x2a18], R214 ;  /* 0x002a18d601007387 */ /* 0x000fe80000100a00 */
[----:B------:R1:W-:Y:S01]  /*39fa0*/  STL.64 [R1+0x2a10], R212 ;  /* 0x002a10d401007387 */ /* 0x0003e20000100a00 */
[C---:B----4-:R-:W-:Y:S08]  /*39fb0*/  HMMA.1688.F32.TF32 R28, R32.reuse, R134, R88 ;  /* 0x00000086201c723c */ /* 0x050ff00000081058 */
[----:B------:R-:W-:Y:S01]  /*39fc0*/  HMMA.1688.F32.TF32 R32, R32, R130, R176 ;  /* 0x000000822020723c */ /* 0x000fe200000810b0 */
[----:B------:R-:W-:Y:S07]  /*39fd0*/  STL.64 [R1+0x2a28], R230 ;  /* 0x002a28e601007387 */ /* 0x000fee0000100a00 */
[C---:B------:R-:W-:Y:S01]  /*39fe0*/  HMMA.1688.F32.TF32 R108, R104.reuse, R26, R148 ;  /* 0x0000001a686c723c */ /* 0x040fe20000081094 */
[----:B------:R3:W-:Y:S07]  /*39ff0*/  STL.64 [R1+0x2a20], R228 ;  /* 0x002a20e401007387 */ /* 0x0007ee0000100a00 */
[C---:B------:R-:W-:Y:S01]  /*3a000*/  HMMA.1688.F32.TF32 R112, R104.reuse, R22, R152 ;  /* 0x000000166870723c */ /* 0x040fe20000081098 */
[----:B------:R-:W-:Y:S07]  /*3a010*/  STL.64 [R1+0x2a38], R234 ;  /* 0x002a38ea01007387 */ /* 0x000fee0000100a00 */
[C---:B------:R-:W-:Y:S01]  /*3a020*/  HMMA.1688.F32.TF32 R116, R104.reuse, R50, R156 ;  /* 0x000000326874723c */ /* 0x040fe2000008109c */
[----:B------:R-:W-:Y:S04]  /*3a030*/  STL.64 [R1+0x2a30], R232 ;  /* 0x002a30e801007387 */ /* 0x000fe80000100a00 */
[----:B------:R-:W-:Y:S04]  /*3a040*/  STL.64 [R1+0x2a48], R30 ;  /* 0x002a481e01007387 */ /* 0x000fe80000100a00 */
[----:B------:R4:W-:Y:S04]  /*3a050*/  STL.64 [R1+0x2a40], R28 ;  /* 0x002a401c01007387 */ /* 0x0009e80000100a00 */
[----:B------:R-:W-:Y:S04]  /*3a060*/  STL.64 [R1+0x2a58], R34 ;  /* 0x002a582201007387 */ /* 0x000fe80000100a00 */
[----:B------:R1:W-:Y:S04]  /*3a070*/  STL.64 [R1+0x2a50], R32 ;  /* 0x002a502001007387 */ /* 0x0003e80000100a00 */
[----:B------:R-:W-:Y:S04]  /*3a080*/  STL.64 [R1+0x2a78], R110 ;  /* 0x002a786e01007387 */ /* 0x000fe80000100a00 */
[----:B------:R-:W-:Y:S04]  /*3a090*/  STL.64 [R1+0x2a70], R108 ;  /* 0x002a706c01007387 */ /* 0x000fe80000100a00 */
[----:B------:R-:W-:Y:S04]  /*3a0a0*/  STL.64 [R1+0x2a88], R114 ;  /* 0x002a887201007387 */ /* 0x000fe80000100a00 */
[----:B------:R-:W-:Y:S04]  /*3a0b0*/  STL.64 [R1+0x2a80], R112 ;  /* 0x002a807001007387 */ /* 0x000fe80000100a00 */
        /* <DEDUP_REMOVED lines=49> */
[C---:B---3--:R-:W-:Y:S08]  /*3a3d0*/  HMMA.1688.F32.TF32 R96, R104.reuse, R138, R156 ;  /* 0x0000008a6860723c */ /* 0x048ff0000008109c */
[C---:B----4-:R-:W-:Y:S08]  /*3a3e0*/  HMMA.1688.F32.TF32 R80, R104.reuse, R62, R84 ;  /* 0x0000003e6850723c */ /* 0x050ff00000081054 */
[C---:B------:R-:W-:Y:S08]  /*3a3f0*/  HMMA.1688.F32.TF32 R40, R104.reuse, R54, R40 ;  /* 0x000000366828723c */ /* 0x040ff00000081028 */
[C---:B------:R-:W-:Y:S08]  /*3a400*/  HMMA.1688.F32.TF32 R36, R104.reuse, R58, R68 ;  /* 0x0000003a6824723c */ /* 0x040ff00000081044 */
[C---:B------:R-:W-:Y:S08]  /*3a410*/  HMMA.1688.F32.TF32 R68, R104.reuse, R10, R188 ;  /* 0x0000000a6844723c */ /* 0x040ff000000810bc */
[C---:B------:R-:W-:Y:S07]  /*3a420*/  HMMA.1688.F32.TF32 R72, R104.reuse, R6, R160 ;  /* 0x000000066848723c */ /* 0x040fee00000810a0 */
[----:B------:R-:W-:Y:S01]  /*3a430*/  STL.64 [R1+0x2ab8], R38 ;  /* 0x002ab82601007387 */ /* 0x000fe20000100a00 */
[C---:B------:R-:W-:Y:S03]  /*3a440*/  HMMA.1688.F32.TF32 R76, R104.reuse, R66, R144 ;  /* 0x00000042684c723c */ /* 0x040fe60000081090 */
[----:B------:R-:W-:Y:S05]  /*3a450*/  STL.64 [R1+0x2ab0], R36 ;  /* 0x002ab02401007387 */ /* 0x000fea0000100a00 */
[C---:B------:R-:W-:Y:S01]  /*3a460*/  HMMA.1688.F32.TF32 R84, R104.reuse, R18, R88 ;  /* 0x000000126854723c */ /* 0x040fe20000081058 */
[----:B------:R-:W-:Y:S07]  /*3a470*/  STL.64 [R1+0x2ac8], R42 ;  /* 0x002ac82a01007387 */ /* 0x000fee0000100a00 */
[C---:B------:R-:W-:Y:S01]  /*3a480*/  HMMA.1688.F32.TF32 R88, R104.reuse, R14, R148 ;  /* 0x0000000e6858723c */ /* 0x040fe20000081094 */
[----:B------:R-:W-:Y:S04]  /*3a490*/  STL.64 [R1+0x2ac0], R40 ;  /* 0x002ac02801007387 */ /* 0x000fe80000100a00 */
[----:B------:R-:W-:Y:S03]  /*3a4a0*/  STL.64 [R1+0x2ad8], R70 ;  /* 0x002ad84601007387 */ /* 0x000fe60000100a00 */
        /* <DEDUP_REMOVED lines=77> */
[----:B------:R-:W-:Y:S04]  /*3a980*/  STL.64 [R1+0x2b88], R102 ;  /* 0x002b886601007387 */ /* 0x000fe80000100a00 */
[----:B------:R-:W-:Y:S01]  /*3a990*/  STL.64 [R1+0x2b80], R100 ;  /* 0x002b806401007387 */ /* 0x000fe20000100a00 */
[----:B------:R-:W-:Y:S03]  /*3a9a0*/  HMMA.1688.F32.TF32 R176, R184, R138, R216 ;  /* 0x0000008ab8b0723c */ /* 0x000fe600000810d8 */
[----:B------:R-:W-:Y:S04]  /*3a9b0*/  LDS R216, [R3+0xc480] ;  /* 0x00c4800003d87984 */ /* 0x000fe80000000800 */
[----:B------:R-:W-:Y:S04]  /*3a9c0*/  LDS R218, [R3+0xe480] ;  /* 0x00e4800003da7984 */ /* 0x000fe80000000800 */
[----:B------:R-:W-:Y:S04]  /*3a9d0*/  LDS R217, [R240+0xc480] ;  /* 0x00c48000f0d97984 */ /* 0x000fe80000000800 */
[----:B------:R-:W1:Y:S01]  /*3a9e0*/  LDS R219, [R240+0xe480] ;  /* 0x00e48000f0db7984 */ /* 0x000e620000000800 */
[----:B----4-:R-:W-:Y:S08]  /*3a9f0*/  HMMA.1688.F32.TF32 R104, R104, R130, R172 ;  /* 0x000000826868723c */ /* 0x010ff000000810ac */
[C---:B---3--:R-:W-:Y:S11]  /*3aa00*/  HMMA.1688.F32.TF32 R180, R184.reuse, R134, R208 ;  /* 0x00000086b8b4723c */ /* 0x048ff600000810d0 */
[----:B------:R-:W-:Y:S04]  /*3aa10*/  @!UPT UIADD3 URZ, URZ, URZ, URZ ;  /* 0x0000003f3f3ff290 */ /* 0x000fe8000fffe03f */
[----:B------:R-:W-:Y:S04]  /*3aa20*/  STL.64 [R1+0x2b98], R106 ;  /* 0x002b986a01007387 */ /* 0x000fe80000100a00 */
[----:B------:R-:W-:Y:S01]  /*3aa30*/  STL.64 [R1+0x2b90], R104 ;  /* 0x002b906801007387 */ /* 0x000fe20000100a00 */
[C---:B--2---:R-:W-:Y:S08]  /*3aa40*/  HMMA.1688.F32.TF32 R172, R184.reuse, R142, R224 ;  /* 0x0000008eb8ac723c */ /* 0x044ff000000810e0 */
[C---:B------:R-:W-:Y:S08]  /*3aa50*/  HMMA.1688.F32.TF32 R164, R184.reuse, R18, R164 ;  /* 0x00000012b8a4723c */ /* 0x040ff000000810a4 */
[C---:B------:R-:W-:Y:S08]  /*3aa60*/  HMMA.1688.F32.TF32 R160, R184.reuse, R62, R160 ;  /* 0x0000003eb8a0723c */ /* 0x040ff000000810a0 */
[C---:B------:R-:W-:Y:S08]  /*3aa70*/  HMMA.1688.F32.TF32 R156, R184.reuse, R66, R156 ;  /* 0x00000042b89c723c */ /* 0x040ff0000008109c */
[C---:B------:R-:W-:Y:S08]  /*3aa80*/  HMMA.1688.F32.TF32 R124, R184.reuse, R58, R124 ;  /* 0x0000003ab87c723c */ /* 0x040ff0000008107c */
[C---:B------:R-:W-:Y:S08]  /*3aa90*/  HMMA.1688.F32.TF32 R188, R184.reuse, R26, R188 ;  /* 0x0000001ab8bc723c */ /* 0x040ff000000810bc */
[C---:B------:R-:W-:Y:S08]  /*3aaa0*/  HMMA.1688.F32.TF32 R192, R184.reuse, R22, R192 ;  /* 0x00000016b8c0723c */ /* 0x040ff000000810c0 */
[C---:B------:R-:W-:Y:S08]  /*3aab0*/  HMMA.1688.F32.TF32 R196, R184.reuse, R50, R196 ;  /* 0x00000032b8c4723c */ /* 0x040ff000000810c4 */
[C---:B------:R-:W-:Y:S01]  /*3aac0*/  HMMA.1688.F32.TF32 R200, R184.reuse, R46, R200 ;  /* 0x0000002eb8c8723c */ /* 0x040fe200000810c8 */
        /* <DEDUP_REMOVED lines=8> */
[C---:B------:R-:W-:Y:S03]  /*3ab50*/  HMMA.1688.F32.TF32 R148, R184.reuse, R10, R148 ;  /* 0x0000000ab894723c */ /* 0x040fe60000081094 */
[----:B------:R-:W-:Y:S04]  /*3ab60*/  STL.64 [R1+0x2bd0], R200 ;  /* 0x002bd0c801007387 */ /* 0x000fe80000100a00 */
[----:B------:R-:W-:Y:S01]  /*3ab70*/  STL.64 [R1+0x2be8], R126 ;  /* 0x002be87e01007387 */ /* 0x000fe20000100a00 */
[C---:B------:R-:W-:Y:S03]  /*3ab80*/  HMMA.1688.F32.TF32 R152, R184.reuse, R6, R152 ;  /* 0x00000006b898723c */ /* 0x040fe60000081098 */
[----:B------:R-:W-:Y:S05]  /*3ab90*/  STL.64 [R1+0x2be0], R124 ;  /* 0x002be07c01007387 */ /* 0x000fea0000100a00 */
[C---:B------:R-:W-:Y:S08]  /*3aba0*/  HMMA.1688.F32.TF32 R168, R184.reuse, R14, R168 ;  /* 0x0000000eb8a8723c */ /* 0x040ff000000810a8 */
[----:B------:R-:W-:Y:S01]  /*3abb0*/  HMMA.1688.F32.TF32 R184, R184, R130, R204 ;  /* 0x00000082b8b8723c */ /* 0x000fe200000810cc */
        /* <DEDUP_REMOVED lines=8> */
[----:B-1----:R-:W4:Y:S04]  /*3ac40*/  LDL.LU R212, [R1+0xe60] ;  /* 0x000e600001d47983 */ /* 0x002f280000300800 */
        /* <DEDUP_REMOVED lines=26> */
[----:B------:R1:W-:Y:S01]  /*3adf0*/  STL [R1+0x29bc], R204 ;  /* 0x0029bccc01007387 */ /* 0x0003e20000100800 */
[----:B------:R-:W-:Y:S03]  /*3ae00*/  HMMA.1688.F32.TF32 R32, R220, R50, R228 ;  /* 0x00000032dc20723c */ /* 0x000fe600000810e4 */
[----:B------:R2:W-:Y:S04]  /*3ae10*/  STL [R1+0x29b8], R205 ;  /* 0x0029b8cd01007387 */ /* 0x0005e80000100800 */
[----:B------:R3:W-:Y:S04]  /*3ae20*/  STL [R1+0x29b4], R206 ;  /* 0x0029b4ce01007387 */ /* 0x0007e80000100800 */
[----:B------:R-:W-:Y:S04]  /*3ae30*/  STL [R1+0x29b0], R207 ;  /* 0x0029b0cf01007387 */ /* 0x000fe80000100800 */
[----:B------:R-:W-:Y:S04]  /*3ae40*/  STL [R1+0x29ac], R208 ;  /* 0x0029acd001007387 */ /* 0x000fe80000100800 */
[----:B------:R-:W-:Y:S04]  /*3ae50*/  STL [R1+0x29a8], R209 ;  /* 0x0029a8d101007387 */ /* 0x000fe80000100800 */
[----:B------:R-:W-:Y:S01]  /*3ae60*/  STL [R1+0x29a4], R210 ;  /* 0x0029a4d201007387 */ /* 0x000fe20000100800 */
[----:B-1----:R-:W-:-:S03]  /*3ae70*/  IMAD.MOV.U32 R204, RZ, RZ, R29 ;  /* 0x000000ffffcc7224 */ /* 0x002fc600078e001d */
[----:B------:R-:W-:Y:S01]  /*3ae80*/  STL [R1+0x29a0], R211 ;  /* 0x0029a0d301007387 */ /* 0x000fe20000100800 */
[----:B--2---:R-:W-:Y:S01]  /*3ae90*/  MOV R205, R30 ;  /* 0x0000001e00cd7202 */ /* 0x004fe20000000f00 */
[----:B---3--:R-:W-:Y:S02]  /*3aea0*/  IMAD.MOV.U32 R206, RZ, RZ, R31 ;  /* 0x000000ffffce7224 */ /* 0x008fe400078e001f */
[----:B------:R-:W-:Y:S04]  /*3aeb0*/  STL.64 [R1+0x160], R32 ;  /* 0x0001602001007387 */ /* 0x000fe80000100a00 */
[----:B------:R1:W-:Y:S04]  /*3aec0*/  STL.64 [R1+0x168], R34 ;  /* 0x0001682201007387 */ /* 0x0003e80000100a00 */
[----:B------:R2:W-:Y:S01]  /*3aed0*/  STL [R1+0x170], R28 ;  /* 0x0001701c01007387 */ /* 0x0005e20000100800 */
[C---:B-1----:R-:W-:Y:S08]  /*3aee0*/  HMMA.1688.F32.TF32 R32, R220.reuse, R58, R236 ;  /* 0x0000003adc20723c */ /* 0x042ff000000810ec */
[----:B--2---:R-:W-:Y:S01]  /*3aef0*/  HMMA.1688.F32.TF32 R28, R220, R54, R248 ;  /* 0x00000036dc1c723c */ /* 0x004fe200000810f8 */
[----:B------:R1:W-:Y:S04]  /*3af00*/  STL [R1+0x29c8], R206 ;  /* 0x0029c8ce01007387 */ /* 0x0003e80000100800 */
[----:B------:R-:W-:Y:S04]  /*3af10*/  STL [R1+0x29c4], R205 ;  /* 0x0029c4cd01007387 */ /* 0x000fe80000100800 */
[----:B------:R2:W-:Y:S06]  /*3af20*/  STL [R1+0x29c0], R204 ;  /* 0x0029c0cc01007387 */ /* 0x0005ec0000100800 */
[----:B------:R-:W-:Y:S04]  /*3af30*/  STL.64 [R1+0x180], R32 ;  /* 0x0001802001007387 */ /* 0x000fe80000100a00 */
[----:B------:R-:W-:Y:S04]  /*3af40*/  STL.64 [R1+0x188], R34 ;  /* 0x0001882201007387 */ /* 0x000fe80000100a00 */
[----:B------:R3:W-:Y:S01]  /*3af50*/  STL [R1+0x190], R28 ;  /* 0x0001901c01007387 */ /* 0x0007e20000100800 */
[----:B-1----:R-:W-:Y:S01]  /*3af60*/  IMAD.MOV.U32 R206, RZ, RZ, R29 ;  /* 0x000000ffffce7224 */ /* 0x002fe200078e001d */
[----:B--2---:R-:W-:Y:S01]  /*3af70*/  MOV R204, R31 ;  /* 0x0000001f00cc7202 */ /* 0x004fe20000000f00 */
[----:B------:R-:W-:-:S02]  /*3af80*/  IMAD.MOV.U32 R205, RZ, RZ, R30 ;  /* 0x000000ffffcd7224 */ /* 0x000fc400078e001e */
[----:B---3--:R-:W-:Y:S01]  /*3af90*/  HMMA.1688.F32.TF32 R28, R220, R10, R244 ;  /* 0x0000000adc1c723c */ /* 0x008fe200000810f4 */
[----:B------:R-:W-:Y:S04]  /*3afa0*/  STL [R1+0x29d4], R206 ;  /* 0x0029d4ce01007387 */ /* 0x000fe80000100800 */
[----:B------:R-:W-:Y:S04]  /*3afb0*/  STL [R1+0x29d0], R205 ;  /* 0x0029d0cd01007387 */ /* 0x000fe80000100800 */
[----:B------:R-:W-:Y:S11]  /*3afc0*/  STL [R1+0x29cc], R204 ;  /* 0x0029cccc01007387 */ /* 0x000ff60000100800 */
[----:B------:R-:W-:Y:S03]  /*3afd0*/  @!UPT UIADD3 URZ, URZ, URZ, URZ ;  /* 0x0000003f3f3ff290 */ /* 0x000fe6000fffe03f */
[----:B------:R-:W-:Y:S01]  /*3afe0*/  STL [R1+0x2e4], R29 ;  /* 0x0002e41d01007387 */ /* 0x000fe20000100800 */
[----:B------:R-:W-:-:S03]  /*3aff0*/  IMAD.MOV.U32 R207, RZ, RZ, R28 ;  /* 0x000000ffffcf7224 */ /* 0x000fc600078e001c */
[----:B------:R1:W-:Y:S02]  /*3b000*/  STL.64 [R1+0x2e8], R30 ;  /* 0x0002e81e01007387 */ /* 0x0003e40000100a00 */
[----:B-1----:R-:W-:Y:S02]  /*3b010*/  HMMA.1688.F32.TF32 R28, R220, R6, R224 ;  /* 0x00000006dc1c723c */ /* 0x002fe400000810e0 */
[----:B------:R-:W-:Y:S11]  /*3b020*/  STL [R1+0x29d8], R207 ;  /* 0x0029d8cf01007387 */ /* 0x000ff60000100800 */
[----:B------:R-:W-:Y:S10]  /*3b030*/  @!UPT UIADD3 URZ, URZ, URZ, URZ ;  /* 0x0000003f3f3ff290 */ /* 0x000ff4000fffe03f */
[----:B------:R1:W-:Y:S04]  /*3b040*/  STL.64 [R1+0x308], R30 ;  /* 0x0003081e01007387 */ /* 0x0003e80000100a00 */
[----:B------:R-:W2:Y:S04]  /*3b050*/  LDL.LU R244, [R1+0xf80] ;  /* 0x000f800001f47983 */ /* 0x000ea80000300800 */
[----:B------:R-:W2:Y:S04]  /*3b060*/  LDL.LU R245, [R1+0xf84] ;  /* 0x000f840001f57983 */ /* 0x000ea80000300800 */
[----:B------:R-:W2:Y:S04]  /*3b070*/  LDL.LU R246, [R1+0xf88] ;  /* 0x000f880001f67983 */ /* 0x000ea80000300800 */
[----:B------:R-:W2:Y:S04]  /*3b080*/  LDL.LU R247, [R1+0xf8c] ;  /* 0x000f8c0001f77983 */ /* 0x000ea80000300800 */
[----:B------:R-:W3:Y:S04]  /*3b090*/  LDL.LU R248, [R1+0x1070] ;  /* 0x0010700001f87983 */ /* 0x000ee80000300800 */
[----:B------:R-:W3:Y:S04]  /*3b0a0*/  LDL.LU R249, [R1+0x1074] ;  /* 0x0010740001f97983 */ /* 0x000ee80000300800 */
[----:B------:R-:W3:Y:S04]  /*3b0b0*/  LDL.LU R250, [R1+0x1078] ;  /* 0x0010780001fa7983 */ /* 0x000ee80000300800 */
[----:B------:R-:W3:Y:S01]  /*3b0c0*/  LDL.LU R251, [R1+0x107c] ;  /* 0x00107c0001fb7983 */ /* 0x000ee20000300800 */
[----:B------:R-:W-:-:S03]  /*3b0d0*/  IMAD.MOV.U32 R205, RZ, RZ, R28 ;  /* 0x000000ffffcd7224 */ /* 0x000fc600078e001c */
[----:B------:R-:W4:Y:S01]  /*3b0e0*/  LDL.LU R232, [R1+0x700] ;  /* 0x0007000001e87983 */ /* 0x000f220000300800 */
[----:B------:R-:W-:-:S03]  /*3b0f0*/  IMAD.MOV.U32 R204, RZ, RZ, R29 ;  /* 0x000000ffffcc7224 */ /* 0x000fc600078e001d */
[----:B------:R-:W4:Y:S04]  /*3b100*/  LDL.LU R233, [R1+0x704] ;  /* 0x0007040001e97983 */ /* 0x000f280000300800 */
[----:B------:R-:W4:Y:S04]  /*3b110*/  LDL.LU R234, [R1+0x708] ;  /* 0x0007080001ea7983 */ /* 0x000f280000300800 */
[----:B------:R-:W4:Y:S04]  /*3b120*/  LDL.LU R235, [R1+0x70c] ;  /* 0x00070c0001eb7983 */ /* 0x000f280000300800 */
        /* <DEDUP_REMOVED lines=40> */
[----:B------:R-:W-:Y:S04]  /*3b3b0*/  STL [R1+0x29e0], R205 ;  /* 0x0029e0cd01007387 */ /* 0x000fe80000100800 */
[----:B------:R-:W-:Y:S01]  /*3b3c0*/  STL [R1+0x29dc], R204 ;  /* 0x0029dccc01007387 */ /* 0x000fe20000100800 */
[C---:B--2---:R-:W-:Y:S11]  /*3b3d0*/  HMMA.1688.F32.TF32 R36, R220.reuse, R66, R120 ;  /* 0x00000042dc24723c */ /* 0x044ff60000081078 */
[----:B------:R-:W-:Y:S11]  /*3b3e0*/  @!UPT UIADD3 URZ, URZ, URZ, URZ ;  /* 0x0000003f3f3ff290 */ /* 0x000ff6000fffe03f */
[----:B------:R-:W-:Y:S01]  /*3b3f0*/  @!UPT UIADD3 URZ, URZ, URZ, URZ ;  /* 0x0000003f3f3ff290 */ /* 0x000fe2000fffe03f */
[----:B------:R3:W-:Y:S01]  /*3b400*/  STL.64 [R1+0x320], R36 ;  /* 0x0003202401007387 */ /* 0x0007e20000100a00 */
[----:B------:R-:W-:Y:S01]  /*3b410*/  MOV R207, R38 ;  /* 0x0000002600cf7202 */ /* 0x000fe20000000f00 */
[----:B------:R-:W-:Y:S02]  /*3b420*/  IMAD.MOV.U32 R206, RZ, RZ, R39 ;  /* 0x000000ffffce7224 */ /* 0x000fe400078e0027 */
[C---:B---3--:R-:W-:Y:S03]  /*3b430*/  HMMA.1688.F32.TF32 R36, R220.reuse, R62, R116 ;  /* 0x0000003edc24723c */ /* 0x048fe60000081074 */
[----:B------:R-:W-:Y:S04]  /*3b440*/  STL [R1+0x29e8], R206 ;  /* 0x0029e8ce01007387 */ /* 0x000fe80000100800 */
[----:B------:R-:W-:Y:S11]  /*3b450*/  STL [R1+0x29e4], R207 ;  /* 0x0029e4cf01007387 */ /* 0x000ff60000100800 */
[----:B------:R-:W-:Y:S05]  /*3b460*/  @!UPT UIADD3 URZ, URZ, URZ, URZ ;  /* 0x0000003f3f3ff290 */ /* 0x000fea000fffe03f */
[----:B------:R1:W-:Y:S01]  /*3b470*/  STL.64 [R1+0x880], R36 ;  /* 0x0008802401007387 */ /* 0x0003e20000100a00 */
[----:B------:R-:W-:Y:S02]  /*3b480*/  IMAD.MOV.U32 R205, RZ, RZ, R38 ;  /* 0x000000ffffcd7224 */ /* 0x000fe400078e0026 */
[----:B------:R-:W-:Y:S02]  /*3b490*/  IMAD.MOV.U32 R204, RZ, RZ, R39 ;  /* 0x000000ffffcc7224 */ /* 0x000fe400078e0027 */
[C---:B-1----:R-:W-:Y:S08]  /*3b4a0*/  HMMA.1688.F32.TF32 R36, R220.reuse, R18, R112 ;  /* 0x00000012dc24723c */ /* 0x042ff00000081070 */
[C---:B----4-:R-:W-:Y:S11]  /*3b4b0*/  HMMA.1688.F32.TF32 R32, R220.reuse, R142, R32 ;  /* 0x0000008edc20723c */ /* 0x050ff60000081020 */
[----:B------:R-:W-:Y:S04]  /*3b4c0*/  @!UPT UIADD3 URZ, URZ, URZ, URZ ;  /* 0x0000003f3f3ff290 */ /* 0x000fe8000fffe03f */
[----:B------:R1:W-:Y:S01]  /*3b4d0*/  STL.64 [R1+0x8b0], R36 ;  /* 0x0008b02401007387 */ /* 0x0003e20000100a00 */
[----:B------:R-:W-:Y:S01]  /*3b4e0*/  MOV R206, R38 ;  /* 0x0000002600ce7202 */ /* 0x000fe20000000f00 */
[----:B------:R-:W-:Y:S02]  /*3b4f0*/  IMAD.MOV.U32 R207, RZ, RZ, R39 ;  /* 0x000000ffffcf7224 */ /* 0x000fe400078e0027 */
[C---:B-1----:R-:W-:Y:S04]  /*3b500*/  HMMA.1688.F32.TF32 R36, R220.reuse, R14, R108 ;  /* 0x0000000edc24723c */ /* 0x042fe8000008106c */
[----:B------:R-:W-:Y:S01]  /*3b510*/  STL.64 [R1+0x8f0], R32 ;  /* 0x0008f02001007387 */ /* 0x000fe20000100a00 */
[----:B------:R-:W-:Y:S11]  /*3b520*/  IMAD.MOV.U32 R208, RZ, RZ, R35 ;  /* 0x000000ffffd07224 */ /* 0x000ff600078e0023 */
[----:B------:R-:W-:Y:S07]  /*3b530*/  @!UPT UIADD3 URZ, URZ, URZ, URZ ;  /* 0x0000003f3f3ff290 */ /* 0x000fee000fffe03f */
[----:B------:R-:W-:Y:S04]  /*3b540*/  STL.64 [R1+0x900], R36 ;  /* 0x0009002401007387 */ /* 0x000fe80000100a00 */
[----:B------:R-:W-:Y:S04]  /*3b550*/  STL.64 [R1+0x908], R38 ;  /* 0x0009082601007387 */ /* 0x000fe80000100a00 */
[----:B------:R1:W-:Y:S02]  /*3b560*/  STL [R1+0x8f8], R34 ;  /* 0x0008f82201007387 */ /* 0x0003e40000100800 */
[C---:B-1----:R-:W-:Y:S08]  /*3b570*/  HMMA.1688.F32.TF32 R32, R220.reuse, R138, R28 ;  /* 0x0000008adc20723c */ /* 0x042ff0000008101c */
[----:B------:R-:W-:Y:S11]  /*3b580*/  HMMA.1688.F32.TF32 R28, R220, R134, R232 ;  /* 0x00000086dc1c723c */ /* 0x000ff600000810e8 */
[----:B------:R-:W-:Y:S04]  /*3b590*/  @!UPT UIADD3 URZ, URZ, URZ, URZ ;  /* 0x0000003f3f3ff290 */ /* 0x000fe8000fffe03f */
[----:B------:R-:W-:Y:S04]  /*3b5a0*/  STL.64 [R1+0x8e0], R32 ;  /* 0x0008e02001007387 */ /* 0x000fe80000100a00 */
[----:B------:R-:W-:Y:S04]  /*3b5b0*/  STL.64 [R1+0x8e8], R34 ;  /* 0x0008e82201007387 */ /* 0x000fe80000100a00 */
[----:B------:R1:W-:Y:S01]  /*3b5c0*/  STL [R1+0x8dc], R31 ;  /* 0x0008dc1f01007387 */ /* 0x0003e20000100800 */
[----:B------:R-:W-:Y:S01]  /*3b5d0*/  IMAD.MOV.U32 R209, RZ, RZ, R28 ;  /* 0x000000ffffd17224 */ /* 0x000fe200078e001c */
[----:B------:R-:W-:Y:S01]  /*3b5e0*/  MOV R210, R29 ;  /* 0x0000001d00d27202 */ /* 0x000fe20000000f00 */
[----:B------:R-:W-:-:S02]  /*3b5f0*/  IMAD.MOV.U32 R211, RZ, RZ, R30 ;  /* 0x000000ffffd37224 */ /* 0x000fc400078e001e */
[----:B-1----:R-:W-:Y:S01]  /*3b600*/  HMMA.1688.F32.TF32 R28, R220, R130, R228 ;  /* 0x00000082dc1c723c */ /* 0x002fe200000810e4 */
[----:B------:R-:W-:Y:S04]  /*3b610*/  LDS R220, [R3+0xc500] ;  /* 0x00c5000003dc7984 */ /* 0x000fe80000000800 */
[----:B------:R-:W-:Y:S03]  /*3b620*/  LDS R222, [R3+0xe500] ;  /* 0x00e5000003de7984 */ /* 0x000fe60000000800 */
[C---:B------:R-:W-:Y:S01]  /*3b630*/  HMMA.1688.F32.TF32 R32, R216.reuse, R26, R212 ;  /* 0x0000001ad820723c */ /* 0x040fe200000810d4 */
[----:B------:R-:W-:Y:S04]  /*3b640*/  LDS R221, [R240+0xc500] ;  /* 0x00c50000f0dd7984 */ /* 0x000fe80000000800 */
[----:B------:R-:W1:Y:S10]  /*3b650*/  LDS R223, [R240+0xe500] ;  /* 0x00e50000f0df7984 */ /* 0x000e740000000800 */
[----:B------:R-:W-:Y:S04]  /*3b660*/  STL.64 [R1+0x890], R28 ;  /* 0x0008901c01007387 */ /* 0x000fe80000100a00 */
[----:B------:R2:W-:Y:S02]  /*3b670*/  STL.64 [R1+0x898], R30 ;  /* 0x0008981e01007387 */ /* 0x0005e40000100a00 */
[C---:B--2---:R-:W-:Y:S02]  /*3b680*/  HMMA.1688.F32.TF32 R28, R216.reuse, R22, R236 ;  /* 0x00000016d81c723c */ /* 0x044fe400000810ec */
[----:B------:R-:W-:Y:S04]  /*3b690*/  STL.64 [R1+0x910], R32 ;  /* 0x0009102001007387 */ /* 0x000fe80000100a00 */
[----:B------:R2:W-:Y:S02]  /*3b6a0*/  STL.64 [R1+0x918], R34 ;  /* 0x0009182201007387 */ /* 0x0005e40000100a00 */
[C---:B------:R-:W-:Y:S08]  /*3b6b0*/  HMMA.1688.F32.TF32 R36, R216.reuse, R50, R248 ;  /* 0x00000032d824723c */ /* 0x040ff000000810f8 */
[C---:B--2---:R-:W-:Y:S07]  /*3b6c0*/  HMMA.1688.F32.TF32 R32, R216.reuse, R46, R244 ;  /* 0x0000002ed820723c */ /* 0x044fee00000810f4 */
[----:B------:R-:W-:Y:S04]  /*3b6d0*/  STL.64 [R1+0x930], R28 ;  /* 0x0009301c01007387 */ /* 0x000fe80000100a00 */
[----:B------:R2:W-:Y:S02]  /*3b6e0*/  STL.64 [R1+0x938], R30 ;  /* 0x0009381e01007387 */ /* 0x0005e40000100a00 */
[C---:B--2---:R-:W-:Y:S02]  /*3b6f0*/  HMMA.1688.F32.TF32 R28, R216.reuse, R58, R224 ;  /* 0x0000003ad81c723c */ /* 0x044fe400000810e0 */
        /* <DEDUP_REMOVED lines=26> */
[----:B---3--:R-:W3:Y:S04]  /*3b8a0*/  LDL.LU R28, [R1+0xc00] ;  /* 0x000c0000011c7983 */ /* 0x008ee80000300800 */
[----:B------:R-:W3:Y:S04]  /*3b8b0*/  LDL.LU R29, [R1+0xc04] ;  /* 0x000c0400011d7983 */ /* 0x000ee80000300800 */
[----:B----4-:R-:W3:Y:S04]  /*3b8c0*/  LDL.LU R30, [R1+0xc08] ;  /* 0x000c0800011e7983 */ /* 0x010ee80000300800 */
        /* <DEDUP_REMOVED lines=87> */
[C---:B----4-:R-:W-:Y:S08]  /*3be40*/  HMMA.1688.F32.TF32 R84, R216.reuse, R142, R84 ;  /* 0x0000008ed854723c */ /* 0x050ff00000081054 */
[C---:B------:R-:W-:Y:S08]  /*3be50*/  HMMA.1688.F32.TF32 R92, R216.reuse, R18, R92 ;  /* 0x00000012d85c723c */ /* 0x040ff0000008105c */
[C---:B------:R-:W-:Y:S08]  /*3be60*/  HMMA.1688.F32.TF32 R96, R216.reuse, R62, R96 ;  /* 0x0000003ed860723c */ /* 0x040ff00000081060 */
[C---:B------:R-:W-:Y:S08]  /*3be70*/  HMMA.1688.F32.TF32 R100, R216.reuse, R66, R100 ;  /* 0x00000042d864723c */ /* 0x040ff00000081064 */
[C---:B------:R-:W-:Y:S08]  /*3be80*/  HMMA.1688.F32.TF32 R124, R216.reuse, R10, R188 ;  /* 0x0000000ad87c723c */ /* 0x040ff000000810bc */
[C---:B------:R-:W-:Y:S08]  /*3be90*/  HMMA.1688.F32.TF32 R192, R216.reuse, R54, R192 ;  /* 0x00000036d8c0723c */ /* 0x040ff000000810c0 */
[C---:B------:R-:W-:Y:S08]  /*3bea0*/  HMMA.1688.F32.TF32 R104, R216.reuse, R6, R104 ;  /* 0x00000006d868723c */ /* 0x040ff00000081068 */
[C---:B------:R-:W-:Y:S07]  /*3beb0*/  HMMA.1688.F32.TF32 R88, R216.reuse, R14, R88 ;  /* 0x0000000ed858723c */ /* 0x040fee0000081058 */
[----:B------:R-:W-:Y:S04]  /*3bec0*/  STL.64 [R1+0x990], R192 ;  /* 0x000990c001007387 */ /* 0x000fe80000100a00 */
[----:B------:R-:W-:Y:S04]  /*3bed0*/  STL.64 [R1+0x998], R194 ;  /* 0x000998c201007387 */ /* 0x000fe80000100a00 */
[----:B------:R-:W-:Y:S01]  /*3bee0*/  STL.64 [R1+0x9a0], R124 ;  /* 0x0009a07c01007387 */ /* 0x000fe20000100a00 */
[----:B------:R-:W-:Y:S03]  /*3bef0*/  HMMA.1688.F32.TF32 R72, R216, R130, R72 ;  /* 0x00000082d848723c */ /* 0x000fe60000081048 */
        /* <DEDUP_REMOVED lines=20> */
[----:B------:R-:W-:Y:S04]  /*3c040*/  LDS R216, [R3+0xc580] ;  /* 0x00c5800003d87984 */ /* 0x000fe80000000800 */
[----:B------:R-:W-:Y:S01]  /*3c050*/  LDS R218, [R3+0xe580] ;  /* 0x00e5800003da7984 */ /* 0x000fe20000000800 */
[C---:B--2---:R-:W-:Y:S03]  /*3c060*/  HMMA.1688.F32.TF32 R72, R220.reuse, R22, R40 ;  /* 0x00000016dc48723c */ /* 0x044fe60000081028 */
[----:B------:R-:W-:Y:S04]  /*3c070*/  LDS R217, [R240+0xc580] ;  /* 0x00c58000f0d97984 */ /* 0x000fe80000000800 */
[----:B------:R-:W1:Y:S01]  /*3c080*/  LDS R219, [R240+0xe580] ;  /* 0x00e58000f0db7984 */ /* 0x000e620000000800 */
        /* <DEDUP_REMOVED lines=15> */
[C---:B--2---:R-:W-:Y:S08]  /*3c180*/  HMMA.1688.F32.TF32 R36, R220.reuse, R6, R32 ;  /* 0x00000006dc24723c */ /* 0x044ff00000081020 */
        /* <DEDUP_REMOVED lines=23> */
[----:B--2---:R-:W-:Y:S01]  /*3c300*/  HMMA.1688.F32.TF32 R28, R220, R130, R224 ;  /* 0x00000082dc1c723c */ /* 0x004fe200000810e0 */
[----:B------:R-:W-:Y:S04]  /*3c310*/  LDS R220, [R3+0xc600] ;  /* 0x00c6000003dc7984 */ /* 0x000fe80000000800 */
[----:B------:R-:W-:Y:S04]  /*3c320*/  LDS R222, [R3+0xe600] ;  /* 0x00e6000003de7984 */ /* 0x000fe80000000800 */
[----:B------:R-:W-:Y:S04]  /*3c330*/  STL.64 [R1+0xb50], R36 ;  /* 0x000b502401007387 */ /* 0x000fe80000100a00 */
[----:B------:R-:W-:Y:S04]  /*3c340*/  STL.64 [R1+0xb58], R38 ;  /* 0x000b582601007387 */ /* 0x000fe80000100a00 */
[----:B------:R-:W2:Y:S04]  /*3c350*/  LDL.LU R224, [R1+0xd40] ;  /* 0x000d400001e07983 */ /* 0x000ea80000300800 */
[----:B------:R-:W-:Y:S04]  /*3c360*/  STL.64 [R1+0xb40], R32 ;  /* 0x000b402001007387 */ /* 0x000fe80000100a00 */
[----:B------:R-:W-:Y:S04]  /*3c370*/  STL.64 [R1+0xb48], R34 ;  /* 0x000b482201007387 */ /* 0x000fe80000100a00 */
        /* <DEDUP_REMOVED lines=110> */
[----:B------:R-:W1:Y:S02]  /*3ca60*/  LDS R223, [R240+0xe600] ;  /* 0x00e60000f0df7984 */ /* 0x000e640000000800 */
[C---:B-1----:R-:W-:Y:S08]  /*3ca70*/  HMMA.1688.F32.TF32 R124, R216.reuse, R26, R192 ;  /* 0x0000001ad87c723c */ /* 0x042ff000000810c0 */
[C---:B--2---:R-:W-:Y:S08]  /*3ca80*/  HMMA.1688.F32.TF32 R192, R216.reuse, R22, R188 ;  /* 0x00000016d8c0723c */ /* 0x044ff000000810bc */
[C---:B---3--:R-:W-:Y:S07]  /*3ca90*/  HMMA.1688.F32.TF32 R188, R216.reuse, R50, R104 ;  /* 0x00000032d8bc723c */ /* 0x048fee0000081068 */
[----:B------:R-:W-:Y:S01]  /*3caa0*/  STL.64 [R1+0xb90], R124 ;  /* 0x000b907c01007387 */ /* 0x000fe20000100a00 */
[C---:B------:R-:W-:Y:S03]  /*3cab0*/  HMMA.1688.F32.TF32 R104, R216.reuse, R58, R96 ;  /* 0x0000003ad868723c */ /* 0x040fe60000081060 */
[----:B------:R1:W-:Y:S05]  /*3cac0*/  STL.64 [R1+0xb98], R126 ;  /* 0x000b987e01007387 */ /* 0x0003ea0000100a00 */
[C---:B----4-:R-:W-:Y:S08]  /*3cad0*/  HMMA.1688.F32.TF32 R96, R216.reuse, R10, R88 ;  /* 0x0000000ad860723c */ /* 0x050ff00000081058 */
[C---:B-1----:R-:W-:Y:S08]  /*3cae0*/  HMMA.1688.F32.TF32 R124, R216.reuse, R46, R100 ;  /* 0x0000002ed87c723c */ /* 0x042ff00000081064 */
[C---:B------:R-:W-:Y:S08]  /*3caf0*/  HMMA.1688.F32.TF32 R100, R216.reuse, R54, R92 ;  /* 0x00000036d864723c */ /* 0x040ff0000008105c */
[C---:B------:R-:W-:Y:S08]  /*3cb00*/  HMMA.1688.F32.TF32 R92, R216.reuse, R6, R84 ;  /* 0x00000006d85c723c */ /* 0x040ff00000081054 */
[C---:B------:R-:W-:Y:S01]  /*3cb10*/  HMMA.1688.F32.TF32 R88, R216.reuse, R66, R80 ;  /* 0x00000042d858723c */ /* 0x040fe20000081050 */
[----:B------:R-:W-:Y:S07]  /*3cb20*/  STL.64 [R1+0xba0], R192 ;  /* 0x000ba0c001007387 */ /* 0x000fee0000100a00 */
        /* <DEDUP_REMOVED lines=9> */
[----:B------:R-:W-:Y:S04]  /*3cbc0*/  STL.64 [R1+0xbd8], R126 ;  /* 0x000bd87e01007387 */ /* 0x000fe80000100a00 */
[----:B------:R-:W-:Y:S03]  /*3cbd0*/  STL.64 [R1+0xbe0], R104 ;  /* 0x000be06801007387 */ /* 0x000fe60000100a00 */
[C---:B------:R-:W-:Y:S01]  /*3cbe0*/  HMMA.1688.F32.TF32 R40, R216.reuse, R134, R120 ;  /* 0x00000086d828723c */ /* 0x040fe20000081078 */
[----:B------:R-:W-:Y:S04]  /*3cbf0*/  STL.64 [R1+0xbe8], R106 ;  /* 0x000be86a01007387 */ /* 0x000fe80000100a00 */
[----:B------:R-:W-:Y:S03]  /*3cc00*/  STL.64 [R1+0xc00], R100 ;  /* 0x000c006401007387 */ /* 0x000fe60000100a00 */
[----:B------:R-:W-:Y:S01]  /*3cc10*/  HMMA.1688.F32.TF32 R36, R216, R130, R116 ;  /* 0x00000082d824723c */ /* 0x000fe20000081074 */
        /* <DEDUP_REMOVED lines=24> */
[----:B------:R-:W-:Y:S01]  /*3cda0*/  LDS R218, [R3+0xe680] ;  /* 0x00e6800003da7984 */ /* 0x000fe20000000800 */
[C---:B-1----:R-:W-:Y:S03]  /*3cdb0*/  HMMA.1688.F32.TF32 R36, R220.reuse, R50, R32 ;  /* 0x00000032dc24723c */ /* 0x042fe60000081020 */
[----:B------:R-:W-:Y:S04]  /*3cdc0*/  LDS R217, [R240+0xc680] ;  /* 0x00c68000f0d97984 */ /* 0x000fe80000000800 */
[----:B------:R-:W1:Y:S01]  /*3cdd0*/  LDS R219, [R240+0xe680] ;  /* 0x00e68000f0db7984 */ /* 0x000e620000000800 */
        /* <DEDUP_REMOVED lines=23> */
[----:B--2---:R-:W-:Y:S07]  /*3cf50*/  HMMA.1688.F32.TF32 R28, R220, R18, R224 ;  /* 0x00000012dc1c723c */ /* 0x004fee00000810e0 */
        /* <DEDUP_REMOVED lines=22> */
[----:B---3--:R-:W1:Y:S04]  /*3d0c0*/  LDL.LU R28, [R1+0xd20] ;  /* 0x000d2000011c7983 */ /* 0x008e680000300800 */
[----:B------:R-:W1:Y:S04]  /*3d0d0*/  LDL.LU R29, [R1+0xd24] ;  /* 0x000d2400011d7983 */ /* 0x000e680000300800 */
[----:B----4-:R-:W1:Y:S04]  /*3d0e0*/  LDL.LU R30, [R1+0xd28] ;  /* 0x000d2800011e7983 */ /* 0x010e680000300800 */
[----:B------:R-:W1:Y:S04]  /*3d0f0*/  LDL.LU R31, [R1+0xd2c] ;  /* 0x000d2c00011f7983 */ /* 0x000e680000300800 */
        /* <DEDUP_REMOVED lines=72> */
[C---:B-1----:R-:W-:Y:S08]  /*3d580*/  HMMA.1688.F32.TF32 R28, R216.reuse, R14, R28 ;  /* 0x0000000ed81c723c */ /* 0x042ff0000008101c */
[----:B---3--:R-:W-:Y:S08]  /*3d590*/  HMMA.1688.F32.TF32 R32, R216, R18, R32 ;  /* 0x00000012d820723c */ /* 0x008ff00000081020 */
[C---:B--2---:R-:W-:Y:S08]  /*3d5a0*/  HMMA.1688.F32.TF32 R80, R220.reuse, R130, R80 ;  /* 0x00000082dc50723c */ /* 0x044ff00000081050 */
[C---:B----4-:R-:W-:Y:S08]  /*3d5b0*/  HMMA.1688.F32.TF32 R84, R220.reuse, R134, R84 ;  /* 0x00000086dc54723c */ /* 0x050ff00000081054 */
[C---:B------:R-:W-:Y:S08]  /*3d5c0*/  HMMA.1688.F32.TF32 R92, R220.reuse, R142, R92 ;  /* 0x0000008edc5c723c */ /* 0x040ff0000008105c */
[C---:B------:R-:W-:Y:S08]  /*3d5d0*/  HMMA.1688.F32.TF32 R96, R220.reuse, R14, R96 ;  /* 0x0000000edc60723c */ /* 0x040ff00000081060 */
[----:B------:R-:W-:Y:S01]  /*3d5e0*/  HMMA.1688.F32.TF32 R88, R220, R138, R88 ;  /* 0x0000008adc58723c */ /* 0x000fe20000081058 */
[----:B------:R-:W-:Y:S04]  /*3d5f0*/  LDS R220, [R3+0xc700] ;  /* 0x00c7000003dc7984 */ /* 0x000fe80000000800 */
[----:B------:R-:W-:Y:S10]  /*3d600*/  LDS R222, [R3+0xe700] ;  /* 0x00e7000003de7984 */ /* 0x000ff40000000800 */
        /* <DEDUP_REMOVED lines=10> */
[----:B------:R-:W-:Y:S04]  /*3d6b0*/  LDS R221, [R240+0xc700] ;  /* 0x00c70000f0dd7984 */ /* 0x000fe80000000800 */
[----:B------:R-:W2:Y:S01]  /*3d6c0*/  LDS R223, [R240+0xe700] ;  /* 0x00e70000f0df7984 */ /* 0x000ea20000000800 */
[----:B-1----:R-:W-:Y:S01]  /*3d6d0*/  HMMA.1688.F32.TF32 R80, R216, R26, R224 ;  /* 0x0000001ad850723c */ /* 0x002fe200000810e0 */
[----:B------:R-:W-:Y:S01]  /*3d6e0*/  IMAD.MOV.U32 R84, RZ, RZ, R49 ;  /* 0x000000ffff547224 */ /* 0x000fe200078e0031 */
[----:B------:R-:W-:Y:S01]  /*3d6f0*/  MOV R86, R44 ;  /* 0x0000002c00567202 */ /* 0x000fe20000000f00 */
[----:B------:R-:W-:Y:S01]  /*3d700*/  IMAD.MOV.U32 R85, RZ, RZ, R45 ;  /* 0x000000ffff557224 */ /* 0x000fe200078e002d */
[----:B------:R-:W-:Y:S01]  /*3d710*/  MOV R90, R20 ;  /* 0x00000014005a7202 */ /* 0x000fe20000000f00 */
[----:B------:R-:W-:Y:S01]  /*3d720*/  IMAD.MOV.U32 R87, RZ, RZ, R48 ;  /* 0x000000ffff577224 */ /* 0x000fe200078e0030 */
[----:B------:R-:W-:Y:S01]  /*3d730*/  LDS R224, [R3+0xc780] ;  /* 0x00c7800003e07984 */ /* 0x000fe20000000800 */
[----:B------:R-:W-:-:S03]  /*3d740*/  IMAD.MOV.U32 R91, RZ, RZ, R21 ;  /* 0x000000ffff5b7224 */ /* 0x000fc600078e0015 */
[----:B------:R-:W-:Y:S04]  /*3d750*/  LDS R226, [R3+0xe780] ;  /* 0x00e7800003e27984 */ /* 0x000fe80000000800 */
[----:B------:R-:W-:Y:S04]  /*3d760*/  LDS R225, [R240+0xc780] ;  /* 0x00c78000f0e17984 */ /* 0x000fe80000000800 */
[----:B------:R-:W1:Y:S05]  /*3d770*/  LDS R227, [R240+0xe780] ;  /* 0x00e78000f0e37984 */ /* 0x000e6a0000000800 */
[----:B------:R-:W-:Y:S04]  /*3d780*/  STL.64 [R1+0xef0], R80 ;  /* 0x000ef05001007387 */ /* 0x000fe80000100a00 */
[----:B------:R3:W-:Y:S02]  /*3d790*/  STL.64 [R1+0xef8], R82 ;  /* 0x000ef85201007387 */ /* 0x0007e40000100a00 */
[C---:B---3--:R-:W-:Y:S08]  /*3d7a0*/  HMMA.1688.F32.TF32 R80, R216.reuse, R22, R76 ;  /* 0x00000016d850723c */ /* 0x048ff0000008104c */
        /* <DEDUP_REMOVED lines=15> */
[C---:B---3--:R-:W-:Y:S03]  /*3d8a0*/  HMMA.1688.F32.TF32 R68, R216.reuse, R6, R116 ;  /* 0x00000006d844723c */ /* 0x048fe60000081074 */
[----:B------:R-:W-:Y:S04]  /*3d8b0*/  STL.64 [R1+0xfb0], R36 ;  /* 0x000fb02401007387 */ /* 0x000fe80000100a00 */
[----:B------:R3:W-:Y:S01]  /*3d8c0*/  STL.64 [R1+0xfb8], R38 ;  /* 0x000fb82601007387 */ /* 0x0007e20000100a00 */
[C---:B----4-:R-:W-:Y:S08]  /*3d8d0*/  HMMA.1688.F32.TF32 R40, R216.reuse, R66, R112 ;  /* 0x00000042d828723c */ /* 0x050ff00000081070 */
[C---:B---3--:R-:W-:Y:S07]  /*3d8e0*/  HMMA.1688.F32.TF32 R36, R216.reuse, R62, R108 ;  /* 0x0000003ed824723c */ /* 0x048fee000008106c */
        /* <DEDUP_REMOVED lines=14> */
[----:B------:R3:W-:Y:S04]  /*3d9d0*/  STL.64 [R1+0x1068], R38 ;  /* 0x0010682601007387 */ /* 0x0007e80000100a00 */
[----:B------:R-:W-:Y:S04]  /*3d9e0*/  STL.64 [R1+0x1050], R32 ;  /* 0x0010502001007387 */ /* 0x000fe80000100a00 */
[----:B------:R2:W-:Y:S01]  /*3d9f0*/  STL.64 [R1+0x1058], R34 ;  /* 0x0010582201007387 */ /* 0x0005e20000100a00 */
[----:B---3--:R-:W-:Y:S03]  /*3da00*/  HMMA.1688.F32.TF32 R36, R216, R130, R236 ;  /* 0x00000082d824723c */ /* 0x008fe600000810ec */
[----:B------:R-:W-:Y:S04]  /*3da10*/  STL.64 [R1+0x1040], R28 ;  /* 0x0010401c01007387 */ /* 0x000fe80000100a00 */
[----:B------:R3:W-:Y:S01]  /*3da20*/  STL.64 [R1+0x1048], R30 ;  /* 0x0010481e01007387 */ /* 0x0007e20000100a00 */
[C---:B--2---:R-:W-:Y:S08]  /*3da30*/  HMMA.1688.F32.TF32 R32, R220.reuse, R26, R248 ;  /* 0x0000001adc20723c */ /* 0x044ff000000810f8 */
[----:B---3--:R-:W-:Y:S01]  /*3da40*/  HMMA.1688.F32.TF32 R28, R220, R22, R244 ;  /* 0x00000016dc1c723c */ /* 0x008fe200000810f4 */
[----:B------:R-:W-:-:S06]  /*3da50*/  IMAD.MOV.U32 R248, RZ, RZ, R24 ;  /* 0x000000fffff87224 */ /* 0x000fcc00078e0018 */
[----:B------:R-:W-:Y:S04]  /*3da60*/  STL.64 [R1+0x1010], R36 ;  /* 0x0010102401007387 */ /* 0x000fe80000100a00 */
[----:B------:R-:W-:Y:S04]  /*3da70*/  STL.64 [R1+0x1018], R38 ;  /* 0x0010182601007387 */ /* 0x000fe80000100a00 */
[----:B------:R-:W-:Y:S01]  /*3da80*/  STL.64 [R1+0x1030], R32 ;  /* 0x0010302001007387 */ /* 0x000fe20000100a00 */
[----:B------:R-:W-:-:S03]  /*3da90*/  IMAD.MOV.U32 R249, RZ, RZ, R25 ;  /* 0x000000fffff97224 */ /* 0x000fc600078e0019 */
[----:B------:R-:W-:Y:S01]  /*3daa0*/  STL.64 [R1+0x1038], R34 ;  /* 0x0010382201007387 */ /* 0x000fe20000100a00 */
[----:B------:R-:W-:-:S03]  /*3dab0*/  IMAD.MOV.U32 R236, RZ, RZ, R12 ;  /* 0x000000ffffec7224 */ /* 0x000fc600078e000c */
[----:B------:R-:W2:Y:S01]  /*3dac0*/  LDL.LU R24, [R1+0x2c74] ;  /* 0x002c740001187983 */ /* 0x000ea20000300800 */
[----:B------:R-:W-:-:S03]  /*3dad0*/  IMAD.MOV.U32 R237, RZ, RZ, R13 ;  /* 0x000000ffffed7224 */ /* 0x000fc600078e000d */
[----:B------:R3:W-:Y:S01]  /*3dae0*/  STL.64 [R1+0x10b0], R28 ;  /* 0x0010b01c01007387 */ /* 0x0007e20000100a00 */
[----:B------:R-:W-:-:S03]  /*3daf0*/  IMAD.MOV.U32 R212, RZ, RZ, R16 ;  /* 0x000000ffffd47224 */ /* 0x000fc600078e0010 */
[----:B------:R4:W-:Y:S01]  /*3db00*/  STL.64 [R1+0x10b8], R30 ;  /* 0x0010b81e01007387 */ /* 0x0009e20000100a00 */
[----:B------:R-:W-:-:S03]  /*3db10*/  IMAD.MOV.U32 R213, RZ, RZ, R17 ;  /* 0x000000ffffd57224 */ /* 0x000fc600078e0011 */
        /* <DEDUP_REMOVED lines=37> */
[----:B------:R-:W-:-:S03]  /*3dd70*/  IMAD.MOV.U32 R80, RZ, RZ, R60 ;  /* 0x000000ffff507224 */ /* 0x000fc600078e003c */
[----:B------:R-:W1:Y:S01]  /*3dd80*/  LDL.LU R72, [R1+0x1470] ;  /* 0x0014700001487983 */ /* 0x000e620000300800 */
[----:B------:R-:W-:-:S03]  /*3dd90*/  IMAD.MOV.U32 R81, RZ, RZ, R61 ;  /* 0x000000ffff517224 */ /* 0x000fc600078e003d */
[----:B------:R-:W1:Y:S01]  /*3dda0*/  LDL.LU R73, [R1+0x1474] ;  /* 0x0014740001497983 */ /* 0x000e620000300800 */
[----:B------:R-:W-:-:S03]  /*3ddb0*/  MOV R82, R64 ;  /* 0x0000004000527202 */ /* 0x000fc60000000f00 */
[----:B------:R-:W1:Y:S01]  /*3ddc0*/  LDL.LU R74, [R1+0x1478] ;  /* 0x00147800014a7983 */ /* 0x000e620000300800 */
[----:B------:R-:W-:-:S03]  /*3ddd0*/  IMAD.MOV.U32 R83, RZ, RZ, R65 ;  /* 0x000000ffff537224 */ /* 0x000fc600078e0041 */
[----:B------:R-:W1:Y:S04]  /*3dde0*/  LDL.LU R75, [R1+0x147c] ;  /* 0x00147c00014b7983 */ /* 0x000e680000300800 */
[----:B------:R-:W3:Y:S04]  /*3ddf0*/  LDL.LU R60, [R1+0x2c5c] ;  /* 0x002c5c00013c7983 */ /* 0x000ee80000300800 */
[----:B------:R-:W3:Y:S04]  /*3de00*/  LDL.LU R61, [R1+0x2c58] ;  /* 0x002c5800013d7983 */ /* 0x000ee80000300800 */
[----:B------:R-:W3:Y:S04]  /*3de10*/  LDL.LU R64, [R1+0x2c54] ;  /* 0x002c540001407983 */ /* 0x000ee80000300800 */
[----:B------:R-:W3:Y:S04]  /*3de20*/  LDL.LU R65, [R1+0x2c50] ;  /* 0x002c500001417983 */ /* 0x000ee80000300800 */
[----:B------:R-:W3:Y:S04]  /*3de30*/  LDL.LU R49, [R1+0x2c4c] ;  /* 0x002c4c0001317983 */ /* 0x000ee80000300800 */
[----:B------:R-:W4:Y:S04]  /*3de40*/  LDL.LU R45, [R1+0x2c48] ;  /* 0x002c4800012d7983 */ /* 0x000f280000300800 */
[----:B------:R-:W4:Y:S04]  /*3de50*/  LDL.LU R44, [R1+0x2c44] ;  /* 0x002c4400012c7983 */ /* 0x000f280000300800 */
[----:B------:R-:W4:Y:S01]  /*3de60*/  LDL.LU R48, [R1+0x2c40] ;  /* 0x002c400001307983 */ /* 0x000f220000300800 */
[----:B--2---:R-:W-:-:S02]  /*3de70*/  IMAD.MOV.U32 R89, RZ, RZ, R24 ;  /* 0x000000ffff597224 */ /* 0x004fc400078e0018 */
[----:B------:R-:W-:Y:S02]  /*3de80*/  IMAD.MOV.U32 R88, RZ, RZ, R25 ;  /* 0x000000ffff587224 */ /* 0x000fe400078e0019 */
[----:B------:R-:W2:Y:S04]  /*3de90*/  LDL.LU R25, [R1+0x2c3c] ;  /* 0x002c3c0001197983 */ /* 0x000ea80000300800 */
[----:B------:R-:W2:Y:S04]  /*3dea0*/  LDL.LU R24, [R1+0x2c38] ;  /* 0x002c380001187983 */ /* 0x000ea80000300800 */
[----:B------:R-:W2:Y:S04]  /*3deb0*/  LDL.LU R20, [R1+0x2c34] ;  /* 0x002c340001147983 */ /* 0x000ea80000300800 */
[----:B------:R-:W2:Y:S01]  /*3dec0*/  LDL.LU R21, [R1+0x2c30] ;  /* 0x002c300001157983 */ /* 0x000ea20000300800 */
[----:B---3--:R-:W-:Y:S01]  /*3ded0*/  IMAD.MOV.U32 R99, RZ, RZ, R49 ;  /* 0x000000ffff637224 */ /* 0x008fe200078e0031 */
[----:B----4-:R-:W-:Y:S01]  /*3dee0*/  MOV R98, R45 ;  /* 0x0000002d00627202 */ /* 0x010fe20000000f00 */
[----:B------:R-:W-:-:S02]  /*3def0*/  IMAD.MOV.U32 R96, RZ, RZ, R44 ;  /* 0x000000ffff607224 */ /* 0x000fc400078e002c */
[----:B------:R-:W3:Y:S01]  /*3df00*/  LDL.LU R44, [R1+0x2c2c] ;  /* 0x002c2c00012c7983 */ /* 0x000ee20000300800 */
[----:B------:R-:W-:-:S03]  /*3df10*/  IMAD.MOV.U32 R97, RZ, RZ, R48 ;  /* 0x000000ffff617224 */ /* 0x000fc600078e0030 */
[----:B------:R-:W4:Y:S04]  /*3df20*/  LDL.LU R48, [R1+0x2c28] ;  /* 0x002c280001307983 */ /* 0x000f280000300800 */
[----:B------:R-:W4:Y:S04]  /*3df30*/  LDL.LU R45, [R1+0x2c24] ;  /* 0x002c2400012d7983 */ /* 0x000f280000300800 */
[----:B------:R-:W4:Y:S01]  /*3df40*/  LDL.LU R49, [R1+0x2c20] ;  /* 0x002c200001317983 */ /* 0x000f220000300800 */
[----:B--2---:R-:W-:Y:S01]  /*3df50*/  IMAD.MOV.U32 R103, RZ, RZ, R25 ;  /* 0x000000ffff677224 */ /* 0x004fe200078e0019 */
[----:B------:R-:W-:Y:S01]  /*3df60*/  MOV R102, R24 ;  /* 0x0000001800667202 */ /* 0x000fe20000000f00 */
[----:B------:R-:W-:-:S02]  /*3df70*/  IMAD.MOV.U32 R100, RZ, RZ, R20 ;  /* 0x000000ffff647224 */ /* 0x000fc400078e0014 */
[----:B------:R-:W2:Y:S01]  /*3df80*/  LDL.LU R20, [R1+0x2c1c] ;  /* 0x002c1c0001147983 */ /* 0x000ea20000300800 */
[----:B------:R-:W-:-:S03]  /*3df90*/  IMAD.MOV.U32 R101, RZ, RZ, R21 ;  /* 0x000000ffff657224 */ /* 0x000fc600078e0015 */
        /* <DEDUP_REMOVED lines=31> */
[----:B------:R-:W-:Y:S01]  /*3e190*/  MOV R230, R13 ;  /* 0x0000000d00e67202 */ /* 0x000fe20000000f00 */
[----:B---3--:R-:W-:Y:S01]  /*3e1a0*/  IMAD.MOV.U32 R191, RZ, RZ, R45 ;  /* 0x000000ffffbf7224 */ /* 0x008fe200078e002d */
[----:B----4-:R-:W-:Y:S01]  /*3e1b0*/  MOV R190, R49 ;  /* 0x0000003100be7202 */ /* 0x010fe20000000f00 */
[----:B--2---:R-:W-:-:S02]  /*3e1c0*/  IMAD.MOV.U32 R189, RZ, RZ, R48 ;  /* 0x000000ffffbd7224 */ /* 0x004fc400078e0030 */
[----:B------:R-:W-:Y:S02]  /*3e1d0*/  IMAD.MOV.U32 R188, RZ, RZ, R44 ;  /* 0x000000ffffbc7224 */ /* 0x000fe400078e002c */
[----:B------:R-:W2:Y:S04]  /*3e1e0*/  LDL.LU R44, [R1+0x2bfc] ;  /* 0x002bfc00012c7983 */ /* 0x000ea80000300800 */
[----:B------:R-:W3:Y:S04]  /*3e1f0*/  LDL.LU R48, [R1+0x2bf8] ;  /* 0x002bf80001307983 */ /* 0x000ee80000300800 */
[----:B------:R-:W4:Y:S04]  /*3e200*/  LDL.LU R49, [R1+0x2bf4] ;  /* 0x002bf40001317983 */ /* 0x000f280000300800 */
[----:B------:R-:W4:Y:S01]  /*3e210*/  LDL.LU R45, [R1+0x2bf0] ;  /* 0x002bf000012d7983 */ /* 0x000f220000300800 */
[C---:B------:R-:W-:Y:S08]  /*3e220*/  HMMA.1688.F32.TF32 R200, R220.reuse, R46, R200 ;  /* 0x0000002edcc8723c */ /* 0x040ff000000810c8 */
[C---:B------:R-:W-:Y:S08]  /*3e230*/  HMMA.1688.F32.TF32 R124, R220.reuse, R50, R124 ;  /* 0x00000032dc7c723c */ /* 0x040ff0000008107c */
[C---:B------:R-:W-:Y:S11]  /*3e240*/  HMMA.1688.F32.TF32 R196, R220.reuse, R58, R196 ;  /* 0x0000003adcc4723c */ /* 0x040ff600000810c4 */
[----:B------:R-:W-:Y:S04]  /*3e250*/  @!UPT UIADD3 URZ, URZ, URZ, URZ ;  /* 0x0000003f3f3ff290 */ /* 0x000fe8000fffe03f */
        /* <DEDUP_REMOVED lines=12> */
[----:B------:R-:W4:Y:S01]  /*3e320*/  LDL.LU R13, [R1+0x1534] ;  /* 0x00153400010d7983 */ /* 0x000f220000300800 */
[----:B------:R-:W-:Y:S01]  /*3e330*/  HMMA.1688.F32.TF32 R216, R220, R54, R216 ;  /* 0x00000036dcd8723c */ /* 0x000fe200000810d8 */
[----:B------:R-:W-:Y:S01]  /*3e340*/  IMAD.MOV.U32 R92, RZ, RZ, R65 ;  /* 0x000000ffff5c7224 */ /* 0x000fe200078e0041 */
[----:B------:R-:W-:Y:S01]  /*3e350*/  MOV R94, R61 ;  /* 0x0000003d005e7202 */ /* 0x000fe20000000f00 */
[----:B------:R-:W-:-:S02]  /*3e360*/  IMAD.MOV.U32 R93, RZ, RZ, R64 ;  /* 0x000000ffff5d7224 */ /* 0x000fc400078e0040 */
[----:B------:R-:W-:-:S03]  /*3e370*/  IMAD.MOV.U32 R95, RZ, RZ, R60 ;  /* 0x000000ffff5f7224 */ /* 0x000fc600078e003c */
[C---:B------:R-:W-:Y:S08]  /*3e380*/  HMMA.1688.F32.TF32 R192, R220.reuse, R10, R192 ;  /* 0x0000000adcc0723c */ /* 0x040ff000000810c0 */
[----:B------:R-:W-:Y:S01]  /*3e390*/  HMMA.1688.F32.TF32 R188, R220, R6, R188 ;  /* 0x00000006dcbc723c */ /* 0x000fe200000810bc */
[----:B------:R-:W-:-:S07]  /*3e3a0*/  IMAD.MOV.U32 R76, RZ, RZ, R57 ;  /* 0x000000ffff4c7224 */ /* 0x000fce00078e0039 */
[----:B------:R-:W-:Y:S01]  /*3e3b0*/  HMMA.1688.F32.TF32 R104, R220, R66, R104 ;  /* 0x00000042dc68723c */ /* 0x000fe20000081068 */
[----:B------:R-:W-:Y:S01]  /*3e3c0*/  IMAD.MOV.U32 R77, RZ, RZ, R56 ;  /* 0x000000ffff4d7224 */ /* 0x000fe200078e0038 */
[----:B------:R-:W-:Y:S01]  /*3e3d0*/  MOV R78, R53 ;  /* 0x00000035004e7202 */ /* 0x000fe20000000f00 */
[----:B------:R-:W-:-:S05]  /*3e3e0*/  IMAD.MOV.U32 R79, RZ, RZ, R52 ;  /* 0x000000ffff4f7224 */ /* 0x000fca00078e0034 */
[C---:B------:R-:W-:Y:S08]  /*3e3f0*/  HMMA.1688.F32.TF32 R100, R220.reuse, R62, R100 ;  /* 0x0000003edc64723c */ /* 0x040ff00000081064 */
[C---:B------:R-:W-:Y:S08]  /*3e400*/  HMMA.1688.F32.TF32 R96, R220.reuse, R18, R96 ;  /* 0x00000012dc60723c */ /* 0x040ff00000081060 */
[----:B------:R-:W-:Y:S01]  /*3e410*/  HMMA.1688.F32.TF32 R92, R220, R14, R92 ;  /* 0x0000000edc5c723c */ /* 0x000fe2000008105c */
[----:B------:R-:W-:-:S07]  /*3e420*/  IMAD.MOV.U32 R108, RZ, RZ, R25 ;  /* 0x000000ffff6c7224 */ /* 0x000fce00078e0019 */
[----:B------:R-:W-:Y:S01]  /*3e430*/  HMMA.1688.F32.TF32 R88, R220, R142, R88 ;  /* 0x0000008edc58723c */ /* 0x000fe20000081058 */
[----:B------:R-:W-:-:S07]  /*3e440*/  IMAD.MOV.U32 R109, RZ, RZ, R24 ;  /* 0x000000ffff6d7224 */ /* 0x000fce00078e0018 */
[C---:B------:R-:W-:Y:S01]  /*3e450*/  HMMA.1688.F32.TF32 R84, R220.reuse, R138, R84 ;  /* 0x0000008adc54723c */ /* 0x040fe20000081054 */
[----:B------:R-:W-:Y:S01]  /*3e460*/  MOV R110, R21 ;  /* 0x00000015006e7202 */ /* 0x000fe20000000f00 */
[----:B------:R-:W-:Y:S01]  /*3e470*/  IMAD.MOV.U32 R111, RZ, RZ, R20 ;  /* 0x000000ffff6f7224 */ /* 0x000fe200078e0014 */
[----:B------:R-:W-:Y:S05]  /*3e480*/  STL.64 [R1+0x1150], R216 ;  /* 0x001150d801007387 */ /* 0x000fea0000100a00 */
[C---:B------:R-:W-:Y:S01]  /*3e490*/  HMMA.1688.F32.TF32 R80, R220.reuse, R134, R80 ;  /* 0x00000086dc50723c */ /* 0x040fe20000081050 */
[----:B------:R-:W-:Y:S07]  /*3e4a0*/  STL.64 [R1+0x1158], R218 ;  /* 0x001158da01007387 */ /* 0x000fee0000100a00 */
[----:B------:R-:W-:Y:S01]  /*3e4b0*/  HMMA.1688.F32.TF32 R76, R220, R130, R76 ;  /* 0x00000082dc4c723c */ /* 0x000fe2000008104c */
[----:B------:R-:W-:Y:S07]  /*3e4c0*/  STL.64 [R1+0x1170], R192 ;  /* 0x001170c001007387 */ /* 0x000fee0000100a00 */
        /* <DEDUP_REMOVED lines=16> */
[----:B--2---:R-:W-:-:S03]  /*3e5d0*/  IMAD.MOV.U32 R39, RZ, RZ, R44 ;  /* 0x000000ffff277224 */ /* 0x004fc600078e002c */
[----:B------:R-:W-:Y:S01]  /*3e5e0*/  STL.64 [R1+0x1288], R86 ;  /* 0x0012885601007387 */ /* 0x000fe20000100a00 */
[----:B---3--:R-:W-:-:S03]  /*3e5f0*/  IMAD.MOV.U32 R37, RZ, RZ, R48 ;  /* 0x000000ffff257224 */ /* 0x008fc600078e0030 */
[----:B------:R-:W-:Y:S01]  /*3e600*/  STL.64 [R1+0x1270], R80 ;  /* 0x0012705001007387 */ /* 0x000fe20000100a00 */
[----:B----4-:R-:W-:Y:S01]  /*3e610*/  IMAD.MOV.U32 R36, RZ, RZ, R49 ;  /* 0x000000ffff247224 */ /* 0x010fe200078e0031 */
[----:B------:R-:W-:Y:S02]  /*3e620*/  MOV R38, R45 ;  /* 0x0000002d00267202 */ /* 0x000fe40000000f00 */
[----:B------:R-:W-:Y:S01]  /*3e630*/  STL.64 [R1+0x1278], R82 ;  /* 0x0012785201007387 */ /* 0x000fe20000100a00 */
[C---:B------:R-:W-:Y:S03]  /*3e640*/  HMMA.1688.F32.TF32 R40, R224.reuse, R50, R40 ;  /* 0x00000032e028723c */ /* 0x040fe60000081028 */
[----:B------:R-:W-:Y:S04]  /*3e650*/  STL.64 [R1+0x11d0], R76 ;  /* 0x0011d04c01007387 */ /* 0x000fe80000100a00 */
[----:B------:R-:W-:Y:S04]  /*3e660*/  STL.64 [R1+0x11d8], R78 ;  /* 0x0011d84e01007387 */ /* 0x000fe80000100a00 */
[----:B------:R-:W-:Y:S04]  /*3e670*/  STL.64 [R1+0x11c0], R24 ;  /* 0x0011c01801007387 */ /* 0x000fe80000100a00 */
[----:B------:R1:W-:Y:S04]  /*3e680*/  STL.64 [R1+0x11c8], R26 ;  /* 0x0011c81a01007387 */ /* 0x0003e80000100a00 */
[----:B------:R-:W-:Y:S04]  /*3e690*/  STL.64 [R1+0x11b0], R20 ;  /* 0x0011b01401007387 */ /* 0x000fe80000100a00 */
[----:B------:R2:W-:Y:S01]  /*3e6a0*/  STL.64 [R1+0x11b8], R22 ;  /* 0x0011b81601007387 */ /* 0x0005e20000100a00 */
[----:B-1----:R-:W-:Y:S01]  /*3e6b0*/  HMMA.1688.F32.TF32 R24, R224, R46, R36 ;  /* 0x0000002ee018723c */ /* 0x002fe20000081024 */
[----:B------:R-:W-:-:S02]  /*3e6c0*/  IMAD.MOV.U32 R244, RZ, RZ, R9 ;  /* 0x000000fffff47224 */ /* 0x000fc400078e0009 */
[----:B------:R-:W-:Y:S01]  /*3e6d0*/  IMAD.MOV.U32 R245, RZ, RZ, R8 ;  /* 0x000000fffff57224 */ /* 0x000fe200078e0008 */
[----:B------:R-:W-:Y:S01]  /*3e6e0*/  MOV R246, R5 ;  /* 0x0000000500f67202 */ /* 0x000fe20000000f00 */
[----:B------:R-:W-:Y:S01]  /*3e6f0*/  IMAD.MOV.U32 R247, RZ, RZ, R4 ;  /* 0x000000fffff77224 */ /* 0x000fe200078e0004 */
[----:B------:R-:W-:Y:S01]  /*3e700*/  MOV R214, R141 ;  /* 0x0000008d00d67202 */ /* 0x000fe20000000f00 */
[----:B------:R-:W-:Y:S01]  /*3e710*/  IMAD.MOV.U32 R228, RZ, RZ, R17 ;  /* 0x000000ffffe47224 */ /* 0x000fe200078e0011 */
[C---:B--2---:R-:W-:Y:S01]  /*3e720*/  HMMA.1688.F32.TF32 R20, R224.reuse, R58, R120 ;  /* 0x0000003ae014723c */ /* 0x044fe20000081078 */
[----:B------:R-:W-:Y:S04]  /*3e730*/  STL.64 [R1+0x1260], R40 ;  /* 0x0012602801007387 */ /* 0x000fe80000100a00 */
[----:B------:R-:W-:Y:S03]  /*3e740*/  STL.64 [R1+0x1268], R42 ;  /* 0x0012682a01007387 */ /* 0x000fe60000100a00 */
[----:B------:R-:W-:Y:S01]  /*3e750*/  HMMA.1688.F32.TF32 R36, R224, R54, R116 ;  /* 0x00000036e024723c */ /* 0x000fe20000081074 */
[----:B------:R-:W-:-:S02]  /*3e760*/  IMAD.MOV.U32 R229, RZ, RZ, R16 ;  /* 0x000000ffffe57224 */ /* 0x000fc400078e0010 */
[----:B------:R-:W-:Y:S01]  /*3e770*/  IMAD.MOV.U32 R215, RZ, RZ, R140 ;  /* 0x000000ffffd77224 */ /* 0x000fe200078e008c */
[----:B------:R-:W-:Y:S01]  /*3e780*/  MOV R238, R137 ;  /* 0x0000008900ee7202 */ /* 0x000fe20000000f00 */
[----:B------:R-:W-:Y:S02]  /*3e790*/  IMAD.MOV.U32 R231, RZ, RZ, R12 ;  /* 0x000000ffffe77224 */ /* 0x000fe400078e000c */
[----:B------:R-:W-:Y:S01]  /*3e7a0*/  IMAD.MOV.U32 R239, RZ, RZ, R136 ;  /* 0x000000ffffef7224 */ /* 0x000fe200078e0088 */
[----:B------:R-:W-:Y:S04]  /*3e7b0*/  STL.64 [R1+0x1250], R24 ;  /* 0x0012501801007387 */ /* 0x000fe80000100a00 */
[----:B------:R1:W-:Y:S04]  /*3e7c0*/  STL.64 [R1+0x1258], R26 ;  /* 0x0012581a01007387 */ /* 0x0003e80000100a00 */
[----:B------:R-:W-:Y:S04]  /*3e7d0*/  STL.64 [R1+0x1240], R20 ;  /* 0x0012401401007387 */ /* 0x000fe80000100a00 */
[----:B------:R2:W-:Y:S01]  /*3e7e0*/  STL.64 [R1+0x1248], R22 ;  /* 0x0012481601007387 */ /* 0x0005e20000100a00 */
[C---:B-1----:R-:W-:Y:S01]  /*3e7f0*/  HMMA.1688.F32.TF32 R24, R224.reuse, R10, R112 ;  /* 0x0000000ae018723c */ /* 0x042fe20000081070 */
[----:B------:R-:W-:Y:S01]  /*3e800*/  MOV R250, R133 ;  /* 0x0000008500fa7202 */ /* 0x000fe20000000f00 */
[----:B------:R-:W-:Y:S01]  /*3e810*/  IMAD.MOV.U32 R251, RZ, RZ, R132 ;  /* 0x000000fffffb7224 */ /* 0x000fe200078e0084 */
[----:B------:R-:W-:Y:S04]  /*3e820*/  LDS R216, [R3+0x10000] ;  /* 0x0100000003d87984 */ /* 0x000fe80000000800 */
[----:B------:R-:W-:Y:S01]  /*3e830*/  LDS R218, [R3+0x12000] ;  /* 0x0120000003da7984 */ /* 0x000fe20000000800 */
[C---:B--2---:R-:W-:Y:S03]  /*3e840*/  HMMA.1688.F32.TF32 R20, R224.reuse, R6, R108 ;  /* 0x00000006e014723c */ /* 0x044fe6000008106c */
[----:B------:R-:W-:Y:S04]  /*3e850*/  LDS R217, [R240+0x10000] ;  /* 0x01000000f0d97984 */ /* 0x000fe80000000800 */
[----:B------:R-:W-:Y:S01]  /*3e860*/  LDS R219, [R240+0x12000] ;  /* 0x01200000f0db7984 */ /* 0x000fe20000000800 */
[C---:B------:R-:W-:Y:S03]  /*3e870*/  HMMA.1688.F32.TF32 R8, R224.reuse, R66, R32 ;  /* 0x00000042e008723c */ /* 0x040fe60000081020 */
[----:B------:R-:W-:Y:S04]  /*3e880*/  LDS R220, [R3+0x10080] ;  /* 0x0100800003dc7984 */ /* 0x000fe80000000800 */
[----:B------:R-:W-:Y:S01]  /*3e890*/  LDS R222, [R3+0x12080] ;  /* 0x0120800003de7984 */ /* 0x000fe20000000800 */
[C---:B------:R-:W-:Y:S03]  /*3e8a0*/  HMMA.1688.F32.TF32 R4, R224.reuse, R62, R28 ;  /* 0x0000003ee004723c */ /* 0x040fe6000008101c */
        /* <DEDUP_REMOVED lines=15> */
[----:B------:R-:W-:Y:S04]  /*3e9a0*/  STL.64 [R1+0x11e0], R16 ;  /* 0x0011e01001007387 */ /* 0x000fe80000100a00 */
[----:B------:R1:W-:Y:S04]  /*3e9b0*/  STL.64 [R1+0x11e8], R18 ;  /* 0x0011e81201007387 */ /* 0x0003e80000100a00 */
[----:B------:R-:W2:Y:S04]  /*3e9c0*/  LDSM.16.M88.4 R140, [R13+0x60080] ;  /* 0x060080000d8c783b */ /* 0x000ea80000000200 */
[----:B------:R-:W-:Y:S01]  /*3e9d0*/  LDSM.16.M88.4 R64, [R13+0x66080] ;  /* 0x066080000d40783b */ /* 0x000fe20000000200 */
[C---:B-1----:R-:W-:Y:S03]  /*3e9e0*/  HMMA.1688.F32.TF32 R16, R224.reuse, R138, R236 ;  /* 0x0000008ae010723c */ /* 0x042fe600000810ec */
[----:B------:R-:W-:Y:S04]  /*3e9f0*/  STL.64 [R1+0x11a0], R8 ;  /* 0x0011a00801007387 */ /* 0x000fe80000100a00 */
[----:B------:R1:W-:Y:S04]  /*3ea00*/  STL.64 [R1+0x11a8], R10 ;  /* 0x0011a80a01007387 */ /* 0x0003e80000100a00 */
[----:B------:R-:W-:Y:S04]  /*3ea10*/  STL.64 [R1+0x1180], R4 ;  /* 0x0011800401007387 */ /* 0x000fe80000100a00 */
[----:B------:R3:W-:Y:S01]  /*3ea20*/  STL.64 [R1+0x1188], R6 ;  /* 0x0011880601007387 */ /* 0x0007e20000100a00 */
[C---:B-1----:R-:W-:Y:S03]  /*3ea30*/  HMMA.1688.F32.TF32 R8, R224.reuse, R134, R248 ;  /* 0x00000086e008723c */ /* 0x042fe600000810f8 */
[----:B------:R-:W1:Y:S04]  /*3ea40*/  LDSM.16.M88.4 R136, [R13+0x61080] ;  /* 0x061080000d88783b */ /* 0x000e680000000200 */
[----:B------:R-:W-:Y:S01]  /*3ea50*/  LDSM.16.M88.4 R132, [R13+0x64080] ;  /* 0x064080000d84783b */ /* 0x000fe20000000200 */
[----:B---3--:R-:W-:Y:S03]  /*3ea60*/  HMMA.1688.F32.TF32 R4, R224, R130, R244 ;  /* 0x00000082e004723c */ /* 0x008fe600000810f4 */
[----:B------:R-:W-:Y:S04]  /*3ea70*/  STL.64 [R1+0x1160], R16 ;  /* 0x0011601001007387 */ /* 0x000fe80000100a00 */
[----:B------:R-:W-:Y:S04]  /*3ea80*/  STL.64 [R1+0x1168], R18 ;  /* 0x0011681201007387 */ /* 0x000fe80000100a00 */
[----:B------:R-:W3:Y:S04]  /*3ea90*/  LDSM.16.M88.4 R16, [R13+0x62080] ;  /* 0x062080000d10783b */ /* 0x000ee80000000200 */
[----:B------:R-:W-:Y:S04]  /*3eaa0*/  LDSM.16.M88.4 R128, [R13+0x65080] ;  /* 0x065080000d80783b */ /* 0x000fe80000000200 */
[----:B------:R-:W-:Y:S04]  /*3eab0*/  STL.64 [R1+0x1140], R8 ;  /* 0x0011400801007387 */ /* 0x000fe80000100a00 */
[----:B------:R-:W-:Y:S04]  /*3eac0*/  STL.64 [R1+0x1148], R10 ;  /* 0x0011480a01007387 */ /* 0x000fe80000100a00 */
[----:B------:R-:W-:Y:S04]  /*3ead0*/  STL.64 [R1+0x1100], R4 ;  /* 0x0011000401007387 */ /* 0x000fe80000100a00 */
[----:B------:R-:W-:Y:S04]  /*3eae0*/  STL.64 [R1+0x1108], R6 ;  /* 0x0011080601007387 */ /* 0x000fe80000100a00 */
[----:B------:R-:W4:Y:S04]  /*3eaf0*/  LDSM.16.M88.4 R4, [R13+0x63080] ;  /* 0x063080000d04783b */ /* 0x000f280000000200 */
[----:B------:R-:W1:Y:S04]  /*3eb00*/  LDSM.16.M88.4 R60, [R13+0x67080] ;  /* 0x067080000d3c783b */ /* 0x000e680000000200 */
[----:B------:R-:W3:Y:S04]  /*3eb10*/  LDSM.16.M88.4 R56, [R13+0x68080] ;  /* 0x068080000d38783b */ /* 0x000ee80000000200 */
[----:B------:R-:W3:Y:S04]  /*3eb20*/  LDSM.16.M88.4 R52, [R13+0x69080] ;  /* 0x069080000d34783b */ /* 0x000ee80000000200 */
[----:B------:R-:W4:Y:S04]  /*3eb30*/  LDSM.16.M88.4 R48, [R13+0x6a080] ;  /* 0x06a080000d30783b */ /* 0x000f280000000200 */
[----:B------:R-:W4:Y:S04]  /*3eb40*/  LDSM.16.M88.4 R44, [R13+0x6b080] ;  /* 0x06b080000d2c783b */ /* 0x000f280000000200 */
[----:B------:R-:W4:Y:S04]  /*3eb50*/  LDSM.16.M88.4 R24, [R13+0x6c080] ;  /* 0x06c080000d18783b */ /* 0x000f280000000200 */
[----:B------:R-:W4:Y:S04]  /*3eb60*/  LDSM.16.M88.4 R20, [R13+0x6d080] ;  /* 0x06d080000d14783b */ /* 0x000f280000000200 */
[----:B------:R-:W4:Y:S04]  /*3eb70*/  LDSM.16.M88.4 R8, [R13+0x6e080] ;  /* 0x06e080000d08783b */ /* 0x000f280000000200 */
[----:B--2---:R-:W-:Y:S04]  /*3eb80*/  STL [R1+0x2990], R142 ;  /* 0x0029908e01007387 */ /* 0x004fe80000100800 */
[----:B------:R-:W-:Y:S04]  /*3eb90*/  STL [R1+0x298c], R143 ;  /* 0x00298c8f01007387 */ /* 0x000fe80000100800 */
[----:B-1----:R-:W-:Y:S04]  /*3eba0*/  STL [R1+0x2984], R138 ;  /* 0x0029848a01007387 */ /* 0x002fe80000100800 */
[----:B------:R-:W-:Y:S04]  /*3ebb0*/  STL [R1+0x2980], R139 ;  /* 0x0029808b01007387 */ /* 0x000fe80000100800 */
[----:B---3--:R-:W-:Y:S04]  /*3ebc0*/  STL [R1+0x2994], R18 ;  /* 0x0029941201007387 */ /* 0x008fe80000100800 */
        /* <DEDUP_REMOVED lines=54> */
[----:B------:R-:W1:Y:S01]  /*3ef30*/  LDSM.16.M88.4 R12, [R13+0x6f080] ;  /* 0x06f080000d0c783b */ /* 0x000e620000000200 */
[----:B------:R-:W-:-:S03]  /*3ef40*/  IMAD.MOV.U32 R249, RZ, RZ, R252 ;  /* 0x000000fffff97224 */ /* 0x000fc600078e00fc */
[----:B-1----:R-:W-:Y:S04]  /*3ef50*/  STL [R1+0x28ec], R14 ;  /* 0x0028ec0e01007387 */ /* 0x002fe80000100800 */
[----:B------:R-:W-:Y:S01]  /*3ef60*/  STL [R1+0x28e8], R15 ;  /* 0x0028e80f01007387 */ /* 0x000fe20000100800 */
[----:B------:R-:W-:Y:S01]  /*3ef70*/  IMAD.MOV.U32 R250, RZ, RZ, R243 ;  /* 0x000000fffffa7224 */ /* 0x000fe200078e00f3 */
[----:B------:R-:W-:Y:S01]  /*3ef80*/  MOV R251, R242 ;  /* 0x000000f200fb7202 */ /* 0x000fe20000000f00 */
[----:B---3--:R-:W-:Y:S11]  /*3ef90*/  HMMA.1688.F32.TF32 R32, R216, R140, R32 ;  /* 0x0000008cd820723c */ /* 0x008ff60000081020 */
[----:B------:R-:W-:Y:S11]  /*3efa0*/  @!UPT UIADD3 URZ, URZ, URZ, URZ ;  /* 0x0000003f3f3ff290 */ /* 0x000ff6000fffe03f */
[----:B------:R-:W-:Y:S01]  /*3efb0*/  @!UPT UIADD3 URZ, URZ, URZ, URZ ;  /* 0x0000003f3f3ff290 */ /* 0x000fe2000fffe03f */
[----:B------:R-:W-:Y:S01]  /*3efc0*/  STL.64 [R1+0x1120], R32 ;  /* 0x0011202001007387 */ /* 0x000fe20000100a00 */
[----:B------:R-:W-:-:S03]  /*3efd0*/  IMAD.MOV.U32 R252, RZ, RZ, R35 ;  /* 0x000000fffffc7224 */ /* 0x000fc600078e0023 */
[----:B------:R2:W-:Y:S02]  /*3efe0*/  STL [R1+0x1128], R34 ;  /* 0x0011282201007387 */ /* 0x0005e40000100800 */
[C---:B--2---:R-:W-:Y:S02]  /*3eff0*/  HMMA.1688.F32.TF32 R32, R216.reuse, R136, R244 ;  /* 0x00000088d820723c */ /* 0x044fe400000810f4 */
[----:B------:R-:W2:Y:S04]  /*3f000*/  LDL.LU R244, [R1+0x7d0] ;  /* 0x0007d00001f47983 */ /* 0x000ea80000300800 */
[----:B------:R-:W2:Y:S02]  /*3f010*/  LDL.LU R245, [R1+0x7d4] ;  /* 0x0007d40001f57983 */ /* 0x000ea40000300800 */
[----:B------:R-:W-:Y:S01]  /*3f020*/  HMMA.1688.F32.TF32 R28, R216, R16, R28 ;  /* 0x00000010d81c723c */ /* 0x000fe2000008101c */
[----:B------:R-:W-:-:S02]  /*3f030*/  IMAD.MOV.U32 R246, RZ, RZ, R2 ;  /* 0x000000fffff67224 */ /* 0x000fc400078e0002 */
[----:B------:R-:W-:Y:S11]  /*3f040*/  IMAD.MOV.U32 R247, RZ, RZ, R0 ;  /* 0x000000fffff77224 */ /* 0x000ff600078e0000 */
[----:B------:R-:W-:Y:S10]  /*3f050*/  @!UPT UIADD3 URZ, URZ, URZ, URZ ;  /* 0x0000003f3f3ff290 */ /* 0x000ff4000fffe03f */
[----:B------:R-:W-:Y:S01]  /*3f060*/  MOV R18, R28 ;  /* 0x0000001c00127202 */ /* 0x000fe20000000f00 */
[----:B------:R-:W-:Y:S02]  /*3f070*/  IMAD.MOV.U32 R142, RZ, RZ, R29 ;  /* 0x000000ffff8e7224 */ /* 0x000fe400078e001d */
[----:B------:R-:W-:Y:S02]  /*3f080*/  IMAD.MOV.U32 R2, RZ, RZ, R30 ;  /* 0x000000ffff027224 */ /* 0x000fe400078e001e */
[----:B------:R-:W-:Y:S02]  /*3f090*/  IMAD.MOV.U32 R0, RZ, RZ, R31 ;  /* 0x000000ffff007224 */ /* 0x000fe400078e001f */
[----:B----4-:R-:W-:Y:S01]  /*3f0a0*/  HMMA.1688.F32.TF32 R28, R216, R4, R232 ;  /* 0x00000004d81c723c */ /* 0x010fe200000810e8 */
[----:B------:R-:W-:Y:S01]  /*3f0b0*/  IMAD.MOV.U32 R6, RZ, RZ, R32 ;  /* 0x000000ffff067224 */ /* 0x000fe200078e0020 */
[----:B------:R-:W-:Y:S01]  /*3f0c0*/  MOV R243, R34 ;  /* 0x0000002200f37202 */ /* 0x000fe20000000f00 */
[----:B------:R-:W-:-:S02]  /*3f0d0*/  IMAD.MOV.U32 R7, RZ, RZ, R33 ;  /* 0x000000ffff077224 */ /* 0x000fc400078e0021 */
[----:B------:R-:W-:-:S03]  /*3f0e0*/  IMAD.MOV.U32 R242, RZ, RZ, R35 ;  /* 0x000000fffff27224 */ /* 0x000fc600078e0023 */
[C---:B------:R-:W-:Y:S08]  /*3f0f0*/  HMMA.1688.F32.TF32 R36, R216.reuse, R132, R228 ;  /* 0x00000084d824723c */ /* 0x040ff000000810e4 */
[----:B------:R-:W-:Y:S08]  /*3f100*/  HMMA.1688.F32.TF32 R32, R216, R128, R212 ;  /* 0x00000080d820723c */ /* 0x000ff000000810d4 */
[----:B------:R-:W-:Y:S01]  /*3f110*/  MOV R143, R28 ;  /* 0x0000001c008f7202 */ /* 0x000fe20000000f00 */
[----:B------:R-:W-:-:S02]  /*3f120*/  IMAD.MOV.U32 R19, RZ, RZ, R29 ;  /* 0x000000ffff137224 */ /* 0x000fc400078e001d */
[----:B------:R-:W-:Y:S02]  /*3f130*/  IMAD.MOV.U32 R138, RZ, RZ, R30 ;  /* 0x000000ffff8a7224 */ /* 0x000fe400078e001e */
[----:B------:R-:W-:Y:S02]  /*3f140*/  IMAD.MOV.U32 R139, RZ, RZ, R31 ;  /* 0x000000ffff8b7224 */ /* 0x000fe400078e001f */
[----:B------:R-:W-:Y:S01]  /*3f150*/  HMMA.1688.F32.TF32 R28, R216, R64, R236 ;  /* 0x00000040d81c723c */ /* 0x000fe200000810ec */
[----:B------:R-:W-:Y:S04]  /*3f160*/  STL.64 [R1+0x10a0], R36 ;  /* 0x0010a02401007387 */ /* 0x000fe80000100a00 */
[----:B------:R-:W-:Y:S04]  /*3f170*/  STL.64 [R1+0x10a8], R38 ;  /* 0x0010a82601007387 */ /* 0x000fe80000100a00 */
[----:B------:R-:W-:Y:S04]  /*3f180*/  STL.64 [R1+0x1020], R32 ;  /* 0x0010202001007387 */ /* 0x000fe80000100a00 */
[----:B------:R-:W-:Y:S10]  /*3f190*/  STL.64 [R1+0x1028], R34 ;  /* 0x0010282201007387 */ /* 0x000ff40000100a00 */
[----:B------:R1:W-:Y:S01]  /*3f1a0*/  STL [R1+0x1000], R28 ;  /* 0x0010001c01007387 */ /* 0x0003e20000100800 */
[----:B------:R-:W-:Y:S01]  /*3f1b0*/  MOV R10, R29 ;  /* 0x0000001d000a7202 */ /* 0x000fe20000000f00 */
[----:B------:R-:W-:-:S02]  /*3f1c0*/  IMAD.MOV.U32 R11, RZ, RZ, R30 ;  /* 0x000000ffff0b7224 */ /* 0x000fc400078e001e */
[----:B------:R-:W-:Y:S02]  /*3f1d0*/  IMAD.MOV.U32 R22, RZ, RZ, R31 ;  /* 0x000000ffff167224 */ /* 0x000fe400078e001f */
[C---:B-1----:R-:W-:Y:S03]  /*3f1e0*/  HMMA.1688.F32.TF32 R28, R216.reuse, R60, R248 ;  /* 0x0000003cd81c723c */ /* 0x042fe600000810f8 */
[----:B------:R-:W-:Y:S04]  /*3f1f0*/  STL [R1+0x2958], R22 ;  /* 0x0029581601007387 */ /* 0x000fe80000100800 */
[----:B------:R-:W-:Y:S04]  /*3f200*/  STL [R1+0x2954], R11 ;  /* 0x0029540b01007387 */ /* 0x000fe80000100800 */
[----:B------:R-:W-:Y:S11]  /*3f210*/  STL [R1+0x2950], R10 ;  /* 0x0029500a01007387 */ /* 0x000ff60000100800 */
[----:B------:R-:W-:Y:S02]  /*3f220*/  @!UPT UIADD3 URZ, URZ, URZ, URZ ;  /* 0x0000003f3f3ff290 */ /* 0x000fe4000fffe03f */
[----:B------:R-:W-:Y:S01]  /*3f230*/  IMAD.MOV.U32 R47, RZ, RZ, R28 ;  /* 0x000000ffff2f7224 */ /* 0x000fe200078e001c */
[----:B------:R-:W-:Y:S01]  /*3f240*/  MOV R50, R29 ;  /* 0x0000001d00327202 */ /* 0x000fe20000000f00 */
[----:B------:R-:W3:Y:S01]  /*3f250*/  LDL.LU R28, [R1+0x7c0] ;  /* 0x0007c000011c7983 */ /* 0x000ee20000300800 */
[----:B------:R-:W-:Y:S02]  /*3f260*/  IMAD.MOV.U32 R51, RZ, RZ, R30 ;  /* 0x000000ffff337224 */ /* 0x000fe400078e001e */
[----:B------:R-:W-:Y:S01]  /*3f270*/  IMAD.MOV.U32 R54, RZ, RZ, R31 ;  /* 0x000000ffff367224 */ /* 0x000fe200078e001f */
[----:B------:R-:W3:Y:S04]  /*3f280*/  LDL.LU R29, [R1+0x7c4] ;  /* 0x0007c400011d7983 */ /* 0x000ee80000300800 */
[----:B------:R-:W3:Y:S04]  /*3f290*/  LDL.LU R30, [R1+0x7c8] ;  /* 0x0007c800011e7983 */ /* 0x000ee80000300800 */
[----:B------:R-:W3:Y:S04]  /*3f2a0*/  LDL.LU R31, [R1+0x7cc] ;  /* 0x0007cc00011f7983 */ /* 0x000ee80000300800 */
[----:B------:R-:W-:Y:S04]  /*3f2b0*/  STL [R1+0x2968], R54 ;  /* 0x0029683601007387 */ /* 0x000fe80000100800 */
[----:B------:R-:W-:Y:S04]  /*3f2c0*/  STL [R1+0x2964], R51 ;  /* 0x0029643301007387 */ /* 0x000fe80000100800 */
[----:B------:R-:W-:Y:S04]  /*3f2d0*/  STL [R1+0x2960], R50 ;  /* 0x0029603201007387 */ /* 0x000fe80000100800 */
[----:B------:R1:W-:Y:S04]  /*3f2e0*/  STL [R1+0x295c], R47 ;  /* 0x00295c2f01007387 */ /* 0x0003e80000100800 */
        /* <DEDUP_REMOVED lines=25> */
[C---:B---3--:R-:W-:Y:S11]  /*3f480*/  HMMA.1688.F32.TF32 R28, R216.reuse, R52, R28 ;  /* 0x00000034d81c723c */ /* 0x048ff6000008101c */
[----:B------:R-:W-:Y:S11]  /*3f490*/  @!UPT UIADD3 URZ, URZ, URZ, URZ ;  /* 0x0000003f3f3ff290 */ /* 0x000ff6000fffe03f */
[----:B------:R-:W-:Y:S02]  /*3f4a0*/  @!UPT UIADD3 URZ, URZ, URZ, URZ ;  /* 0x0000003f3f3ff290 */ /* 0x000fe4000fffe03f */
[----:B------:R-:W-:Y:S01]  /*3f4b0*/  MOV R63, R28 ;  /* 0x0000001c003f7202 */ /* 0x000fe20000000f00 */
[----:B------:R-:W-:Y:S02]  /*3f4c0*/  IMAD.MOV.U32 R66, RZ, RZ, R29 ;  /* 0x000000ffff427224 */ /* 0x000fe400078e001d */
[----:B------:R-:W-:Y:S02]  /*3f4d0*/  IMAD.MOV.U32 R134, RZ, RZ, R30 ;  /* 0x000000ffff867224 */ /* 0x000fe400078e001e */
[----:B------:R-:W-:Y:S02]  /*3f4e0*/  IMAD.MOV.U32 R135, RZ, RZ, R31 ;  /* 0x000000ffff877224 */ /* 0x000fe400078e001f */
[C---:B----4-:R-:W-:Y:S11]  /*3f4f0*/  HMMA.1688.F32.TF32 R28, R216.reuse, R48, R232 ;  /* 0x00000030d81c723c */ /* 0x050ff600000810e8 */
[----:B------:R-:W-:Y:S11]  /*3f500*/  @!UPT UIADD3 URZ, URZ, URZ, URZ ;  /* 0x0000003f3f3ff290 */ /* 0x000ff6000fffe03f */
[----:B------:R-:W-:Y:S02]  /*3f510*/  @!UPT UIADD3 URZ, URZ, URZ, URZ ;  /* 0x0000003f3f3ff290 */ /* 0x000fe4000fffe03f */
[----:B------:R-:W-:Y:S01]  /*3f520*/  MOV R23, R28 ;  /* 0x0000001c00177202 */ /* 0x000fe20000000f00 */
[----:B------:R-:W-:Y:S02]  /*3f530*/  IMAD.MOV.U32 R26, RZ, RZ, R29 ;  /* 0x000000ffff1a7224 */ /* 0x000fe400078e001d */
[----:B------:R-:W-:Y:S02]  /*3f540*/  IMAD.MOV.U32 R27, RZ, RZ, R30 ;  /* 0x000000ffff1b7224 */ /* 0x000fe400078e001e */
[----:B------:R-:W-:Y:S02]  /*3f550*/  IMAD.MOV.U32 R46, RZ, RZ, R31 ;  /* 0x000000ffff2e7224 */ /* 0x000fe400078e001f */
[C---:B------:R-:W-:Y:S11]  /*3f560*/  HMMA.1688.F32.TF32 R28, R216.reuse, R44, R228 ;  /* 0x0000002cd81c723c */ /* 0x040ff600000810e4 */
[----:B------:R-:W-:Y:S11]  /*3f570*/  @!UPT UIADD3 URZ, URZ, URZ, URZ ;  /* 0x0000003f3f3ff290 */ /* 0x000ff6000fffe03f */
[----:B------:R-:W-:Y:S02]  /*3f580*/  @!UPT UIADD3 URZ, URZ, URZ, URZ ;  /* 0x0000003f3f3ff290 */ /* 0x000fe4000fffe03f */
[----:B------:R-:W-:Y:S01]  /*3f590*/  MOV R130, R28 ;  /* 0x0000001c00827202 */ /* 0x000fe20000000f00 */
[----:B------:R-:W-:Y:S02]  /*3f5a0*/  IMAD.MOV.U32 R131, RZ, RZ, R29 ;  /* 0x000000ffff837224 */ /* 0x000fe400078e001d */
[----:B------:R-:W-:Y:S02]  /*3f5b0*/  IMAD.MOV.U32 R67, RZ, RZ, R30 ;  /* 0x000000ffff437224 */ /* 0x000fe400078e001e */
[----:B------:R-:W-:Y:S02]  /*3f5c0*/  IMAD.MOV.U32 R241, RZ, RZ, R31 ;  /* 0x000000fffff17224 */ /* 0x000fe400078e001f */
[----:B------:R-:W-:Y:S01]  /*3f5d0*/  HMMA.1688.F32.TF32 R28, R216, R24, R212 ;  /* 0x00000018d81c723c */ /* 0x000fe200000810d4 */
[----:B------:R-:W-:Y:S01]  /*3f5e0*/  IMAD.MOV.U32 R62, RZ, RZ, R35 ;  /* 0x000000ffff3e7224 */ /* 0x000fe200078e0023 */
[----:B------:R-:W-:Y:S01]  /*3f5f0*/  MOV R58, R33 ;  /* 0x00000021003a7202 */ /* 0x000fe20000000f00 */
[----:B------:R-:W-:-:S02]  /*3f600*/  IMAD.MOV.U32 R59, RZ, RZ, R34 ;  /* 0x000000ffff3b7224 */ /* 0x000fc400078e0022 */
[----:B------:R-:W-:Y:S11]  /*3f610*/  IMAD.MOV.U32 R55, RZ, RZ, R32 ;  /* 0x000000ffff377224 */ /* 0x000ff600078e0020 */
[----:B------:R-:W-:Y:S08]  /*3f620*/  @!UPT UIADD3 URZ, URZ, URZ, URZ ;  /* 0x0000003f3f3ff290 */ /* 0x000ff0000fffe03f */
[----:B-1----:R-:W-:Y:S01]  /*3f630*/  MOV R47, R28 ;  /* 0x0000001c002f7202 */ /* 0x002fe20000000f00 */
[----:B------:R-:W-:Y:S02]  /*3f640*/  IMAD.MOV.U32 R22, RZ, RZ, R29 ;  /* 0x000000ffff167224 */ /* 0x000fe400078e001d */
[----:B------:R-:W-:Y:S02]  /*3f650*/  IMAD.MOV.U32 R11, RZ, RZ, R30 ;  /* 0x000000ffff0b7224 */ /* 0x000fe400078e001e */
[----:B------:R-:W-:Y:S02]  /*3f660*/  IMAD.MOV.U32 R10, RZ, RZ, R31 ;  /* 0x000000ffff0a7224 */ /* 0x000fe400078e001f */
[----:B------:R-:W-:Y:S01]  /*3f670*/  HMMA.1688.F32.TF32 R28, R216, R20, R236 ;  /* 0x00000014d81c723c */ /* 0x000fe200000810ec */
[----:B------:R-:W-:Y:S04]  /*3f680*/  STL [R1+0x2978], R62 ;  /* 0x0029783e01007387 */ /* 0x000fe80000100800 */
[----:B------:R-:W-:Y:S04]  /*3f690*/  STL [R1+0x2974], R59 ;  /* 0x0029743b01007387 */ /* 0x000fe80000100800 */
[----:B------:R-:W-:Y:S04]  /*3f6a0*/  STL [R1+0x2970], R58 ;  /* 0x0029703a01007387 */ /* 0x000fe80000100800 */
[----:B------:R1:W-:Y:S11]  /*3f6b0*/  STL [R1+0x296c], R55 ;  /* 0x00296c3701007387 */ /* 0x0003f60000100800 */
[----:B-1----:R-:W-:Y:S01]  /*3f6c0*/  MOV R55, R28 ;  /* 0x0000001c00377202 */ /* 0x002fe20000000f00 */
[----:B------:R-:W-:-:S02]  /*3f6d0*/  IMAD.MOV.U32 R54, RZ, RZ, R29 ;  /* 0x000000ffff367224 */ /* 0x000fc400078e001d */
[----:B------:R-:W-:Y:S02]  /*3f6e0*/  IMAD.MOV.U32 R51, RZ, RZ, R30 ;  /* 0x000000ffff337224 */ /* 0x000fe400078e001e */
[----:B------:R-:W-:Y:S01]  /*3f6f0*/  IMAD.MOV.U32 R50, RZ, RZ, R31 ;  /* 0x000000ffff327224 */ /* 0x000fe200078e001f */
[----:B------:R1:W-:Y:S01]  /*3f700*/  STL [R1+0x297c], R63 ;  /* 0x00297c3f01007387 */ /* 0x0003e20000100800 */
[C---:B--2---:R-:W-:Y:S11]  /*3f710*/  HMMA.1688.F32.TF32 R28, R216.reuse, R8, R248 ;  /* 0x00000008d81c723c */ /* 0x044ff600000810f8 */
[----:B------:R-:W-:Y:S11]  /*3f720*/  @!UPT UIADD3 URZ, URZ, URZ, URZ ;  /* 0x0000003f3f3ff290 */ /* 0x000ff6000fffe03f */
[----:B------:R-:W-:Y:S02]  /*3f730*/  @!UPT UIADD3 URZ, URZ, URZ, URZ ;  /* 0x0000003f3f3ff290 */ /* 0x000fe4000fffe03f */
[----:B-1----:R-:W-:Y:S01]  /*3f740*/  MOV R63, R28 ;  /* 0x0000001c003f7202 */ /* 0x002fe20000000f00 */
[----:B------:R-:W-:Y:S02]  /*3f750*/  IMAD.MOV.U32 R62, RZ, RZ, R29 ;  /* 0x000000ffff3e7224 */ /* 0x000fe400078e001d */
[----:B------:R-:W-:Y:S02]  /*3f760*/  IMAD.MOV.U32 R59, RZ, RZ, R30 ;  /* 0x000000ffff3b7224 */ /* 0x000fe400078e001e */
[----:B------:R-:W-:Y:S02]  /*3f770*/  IMAD.MOV.U32 R58, RZ, RZ, R31 ;  /* 0x000000ffff3a7224 */ /* 0x000fe400078e001f */
[----:B------:R-:W-:Y:S01]  /*3f780*/  HMMA.1688.F32.TF32 R28, R216, R12, R244 ;  /* 0x0000000cd81c723c */ /* 0x000fe200000810f4 */
[----:B------:R-:W2:Y:S04]  /*3f790*/  LDL.LU R244, [R1+0x3a0] ;  /* 0x0003a00001f47983 */ /* 0x000ea80000300800 */
[----:B------:R-:W-:Y:S04]  /*3f7a0*/  LDS R216, [R3+0x10100] ;  /* 0x0101000003d87984 */ /* 0x000fe80000000800 */
[----:B------:R-:W-:Y:S04]  /*3f7b0*/  LDS R218, [R3+0x12100] ;  /* 0x0121000003da7984 */ /* 0x000fe80000000800 */
[----:B------:R-:W-:Y:S04]  /*3f7c0*/  LDS R217, [R240+0x10100] ;  /* 0x01010000f0d97984 */ /* 0x000fe80000000800 */
[----:B------:R-:W1:Y:S06]  /*3f7d0*/  LDS R219, [R240+0x12100] ;  /* 0x01210000f0db7984 */ /* 0x000e6c0000000800 */
        /* <DEDUP_REMOVED lines=84> */
[----:B------:R-:W3:Y:S01]  /*3fd20*/  LDL.LU R231, [R1+0x3fc] ;  /* 0x0003fc0001e77983 */ /* 0x000ee20000300800 */
        /* <DEDUP_REMOVED lines=28> */
[C---:B-1----:R-:W-:Y:S08]  /*3fef0*/  HMMA.1688.F32.TF32 R40, R220.reuse, R48, R116 ;  /* 0x00000030dc28723c */ /* 0x042ff00000081074 */
[C---:B--2---:R-:W-:Y:S07]  /*3ff00*/  HMMA.1688.F32.TF32 R36, R220.reuse, R44, R112 ;  /* 0x0000002cdc24723c */ /* 0x044fee0000081070 */
[----:B------:R-:W-:Y:S04]  /*3ff10*/  STL.64 [R1+0xda0], R68 ;  /* 0x000da04401007387 */ /* 0x000fe80000100a00 */
[----:B------:R-:W-:Y:S04]  /*3ff20*/  STL.64 [R1+0xda8], R70 ;  /* 0x000da84601007387 */ /* 0x000fe80000100a00 */
[----:B------:R-:W-:Y:S04]  /*3ff30*/  STL.64 [R1+0xd80], R40 ;  /* 0x000d802801007387 */ /* 0x000fe80000100a00 */
[----:B------:R-:W-:Y:S01]  /*3ff40*/  STL.64 [R1+0xd88], R42 ;  /* 0x000d882a01007387 */ /* 0x000fe20000100a00 */
[----:B------:R-:W-:Y:S03]  /*3ff50*/  HMMA.1688.F32.TF32 R32, R220, R20, R32 ;  /* 0x00000014dc20723c */ /* 0x000fe60000081020 */
[----:B------:R-:W-:Y:S01]  /*3ff60*/  STL [R1+0xd60], R36 ;  /* 0x000d602401007387 */ /* 0x000fe20000100800 */
[----:B------:R-:W-:Y:S01]  /*3ff70*/  MOV R14, R37 ;  /* 0x00000025000e7202 */ /* 0x000fe20000000f00 */
[----:B------:R-:W-:-:S02]  /*3ff80*/  IMAD.MOV.U32 R15, RZ, RZ, R38 ;  /* 0x000000ffff0f7224 */ /* 0x000fc400078e0026 */
[----:B------:R1:W-:Y:S02]  /*3ff90*/  STL [R1+0xd6c], R39 ;  /* 0x000d6c2701007387 */ /* 0x0003e40000100800 */
[----:B-1----:R-:W-:Y:S02]  /*3ffa0*/  HMMA.1688.F32.TF32 R36, R220, R24, R108 ;  /* 0x00000018dc24723c */ /* 0x002fe4000008106c */
[----:B------:R1:W-:Y:S04]  /*3ffb0*/  STL [R1+0x28f4], R15 ;  /* 0x0028f40f01007387 */ /* 0x0003e80000100800 */
[----:B------:R2:W-:Y:S09]  /*3ffc0*/  STL [R1+0x28f0], R14 ;  /* 0x0028f00e01007387 */ /* 0x0005f20000100800 */
[----:B-1----:R-:W-:-:S02]  /*3ffd0*/  IMAD.MOV.U32 R15, RZ, RZ, R34 ;  /* 0x000000ffff0f7224 */ /* 0x002fc400078e0022 */
[----:B--2---:R-:W-:-:S06]  /*3ffe0*/  IMAD.MOV.U32 R14, RZ, RZ, R35 ;  /* 0x000000ffff0e7224 */ /* 0x004fcc00078e0023 */
[----:B------:R-:W-:Y:S04]  /*3fff0*/  STL.64 [R1+0xd40], R36 ;  /* 0x000d402401007387 */ /* 0x000fe80000100a00 */
[----:B------:R-:W-:Y:S04]  /*40000*/  STL.64 [R1+0xd48], R38 ;  /* 0x000d482601007387 */ /* 0x000fe80000100a00 */
[----:B------:R3:W-:Y:S02]  /*40010*/  STL.64 [R1+0xd20], R32 ;  /* 0x000d202001007387 */ /* 0x0007e40000100a00 */
[C---:B---3--:R-:W-:Y:S08]  /*40020*/  HMMA.1688.F32.TF32 R32, R220.reuse, R8, R28 ;  /* 0x00000008dc20723c */ /* 0x048ff0000008101c */
[----:B------:R-:W-:Y:S01]  /*40030*/  HMMA.1688.F32.TF32 R28, R220, R12, R232 ;  /* 0x0000000cdc1c723c */ /* 0x000fe200000810e8 */
[----:B------:R-:W-:Y:S04]  /*40040*/  LDS R220, [R3+0x10180] ;  /* 0x0101800003dc7984 */ /* 0x000fe80000000800 */
[----:B------:R-:W-:Y:S03]  /*40050*/  LDS R222, [R3+0x12180] ;  /* 0x0121800003de7984 */ /* 0x000fe60000000800 */
[C---:B------:R-:W-:Y:S01]  /*40060*/  HMMA.1688.F32.TF32 R36, R216.reuse, R16, R236 ;  /* 0x00000010d824723c */ /* 0x040fe200000810ec */
[----:B------:R-:W-:Y:S04]  /*40070*/  LDS R221, [R240+0x10180] ;  /* 0x01018000f0dd7984 */ /* 0x000fe80000000800 */
[----:B------:R-:W1:Y:S04]  /*40080*/  LDS R223, [R240+0x12180] ;  /* 0x01218000f0df7984 */ /* 0x000e680000000800 */
[----:B------:R-:W-:Y:S04]  /*40090*/  STL.64 [R1+0xd00], R32 ;  /* 0x000d002001007387 */ /* 0x000fe80000100a00 */
[----:B------:R2:W-:Y:S04]  /*400a0*/  STL.64 [R1+0xd08], R34 ;  /* 0x000d082201007387 */ /* 0x0005e80000100a00 */
[----:B------:R-:W-:Y:S04]  /*400b0*/  STL.64 [R1+0xca0], R28 ;  /* 0x000ca01c01007387 */ /* 0x000fe80000100a00 */
[----:B------:R4:W-:Y:S01]  /*400c0*/  STL.64 [R1+0xca8], R30 ;  /* 0x000ca81e01007387 */ /* 0x0009e20000100a00 */
[C---:B--2---:R-:W-:Y:S08]  /*400d0*/  HMMA.1688.F32.TF32 R32, R216.reuse, R140, R228 ;  /* 0x0000008cd820723c */ /* 0x044ff000000810e4 */
[C---:B----4-:R-:W-:Y:S11]  /*400e0*/  HMMA.1688.F32.TF32 R28, R216.reuse, R136, R212 ;  /* 0x00000088d81c723c */ /* 0x050ff600000810d4 */
[----:B------:R-:W-:Y:S04]  /*400f0*/  @!UPT UIADD3 URZ, URZ, URZ, URZ ;  /* 0x0000003f3f3ff290 */ /* 0x000fe8000fffe03f */
[----:B------:R-:W-:Y:S04]  /*40100*/  STL.64 [R1+0xc90], R32 ;  /* 0x000c902001007387 */ /* 0x000fe80000100a00 */
[----:B------:R2:W-:Y:S04]  /*40110*/  STL.64 [R1+0xc98], R34 ;  /* 0x000c982201007387 */ /* 0x0005e80000100a00 */
[----:B------:R-:W-:Y:S04]  /*40120*/  STL.64 [R1+0xc60], R28 ;  /* 0x000c601c01007387 */ /* 0x000fe80000100a00 */
[----:B------:R3:W-:Y:S01]  /*40130*/  STL.64 [R1+0xc68], R30 ;  /* 0x000c681e01007387 */ /* 0x0007e20000100a00 */
[C---:B--2---:R-:W-:Y:S08]  /*40140*/  HMMA.1688.F32.TF32 R32, R216.reuse, R4, R248 ;  /* 0x00000004d820723c */ /* 0x044ff000000810f8 */
[C---:B---3--:R-:W-:Y:S01]  /*40150*/  HMMA.1688.F32.TF32 R28, R216.reuse, R132, R244 ;  /* 0x00000084d81c723c */ /* 0x048fe200000810f4 */
[----:B------:R-:W-:Y:S04]  /*40160*/  STL.64 [R1+0xc40], R36 ;  /* 0x000c402401007387 */ /* 0x000fe80000100a00 */
[----:B------:R-:W-:Y:S04]  /*40170*/  STL.64 [R1+0xc48], R38 ;  /* 0x000c482601007387 */ /* 0x000fe80000100a00 */
[----:B------:R-:W2:Y:S06]  /*40180*/  LDL.LU R236, [R1+0x1d0] ;  /* 0x0001d00001ec7983 */ /* 0x000eac0000300800 */
        /* <DEDUP_REMOVED lines=115> */
[C---:B------:R-:W-:Y:S11]  /*408c0*/  HMMA.1688.F32.TF32 R104, R216.reuse, R60, R104 ;  /* 0x0000003cd868723c */ /* 0x040ff60000081068 */
        /* <DEDUP_REMOVED lines=20> */
[----:B------:R-:W3:Y:S01]  /*40a10*/  LDL.LU.64 R244, [R1+0x2b70] ;  /* 0x002b700001f47983 */ /* 0x000ee20000300a00 */
[C---:B------:R-:W-:Y:S08]  /*40a20*/  HMMA.1688.F32.TF32 R224, R216.reuse, R48, R224 ;  /* 0x00000030d8e0723c */ /* 0x040ff000000810e0 */
[C---:B------:R-:W-:Y:S08]  /*40a30*/  HMMA.1688.F32.TF32 R96, R216.reuse, R44, R96 ;  /* 0x0000002cd860723c */ /* 0x040ff00000081060 */
[C---:B------:R-:W-:Y:S08]  /*40a40*/  HMMA.1688.F32.TF32 R92, R216.reuse, R24, R92 ;  /* 0x00000018d85c723c */ /* 0x040ff0000008105c */
[C---:B------:R-:W-:Y:S08]  /*40a50*/  HMMA.1688.F32.TF32 R88, R216.reuse, R20, R88 ;  /* 0x00000014d858723c */ /* 0x040ff00000081058 */
[C---:B------:R-:W-:Y:S08]  /*40a60*/  HMMA.1688.F32.TF32 R84, R216.reuse, R8, R84 ;  /* 0x00000008d854723c */ /* 0x040ff00000081054 */
[----:B------:R-:W-:Y:S08]  /*40a70*/  HMMA.1688.F32.TF32 R80, R216, R12, R80 ;  /* 0x0000000cd850723c */ /* 0x000ff00000081050 */
        /* <DEDUP_REMOVED lines=33> */
[----:B------:R-:W1:Y:S04]  /*40c90*/  LDS R219, [R240+0x12200] ;  /* 0x01220000f0db7984 */ /* 0x000e680000000800 */
[----:B------:R-:W-:Y:S04]  /*40ca0*/  STL.64 [R1+0x810], R68 ;  /* 0x0008104401007387 */ /* 0x000fe80000100a00 */
[----:B------:R1:W-:Y:S04]  /*40cb0*/  STL.64 [R1+0x818], R70 ;  /* 0x0008184601007387 */ /* 0x0003e80000100a00 */
[----:B------:R-:W-:Y:S04]  /*40cc0*/  STL.64 [R1+0x800], R40 ;  /* 0x0008002801007387 */ /* 0x000fe80000100a00 */
[----:B------:R1:W-:Y:S02]  /*40cd0*/  STL.64 [R1+0x808], R42 ;  /* 0x0008082a01007387 */ /* 0x0003e40000100a00 */
[C---:B-1----:R-:W-:Y:S02]  /*40ce0*/  HMMA.1688.F32.TF32 R68, R220.reuse, R56, R108 ;  /* 0x00000038dc44723c */ /* 0x042fe4000008106c */
[----:B------:R-:W-:Y:S04]  /*40cf0*/  STL.64 [R1+0x7f0], R36 ;  /* 0x0007f02401007387 */ /* 0x000fe80000100a00 */
[----:B------:R1:W-:Y:S02]  /*40d00*/  STL.64 [R1+0x7f8], R38 ;  /* 0x0007f82601007387 */ /* 0x0003e40000100a00 */
[C---:B------:R-:W-:Y:S08]  /*40d10*/  HMMA.1688.F32.TF32 R40, R220.reuse, R52, R32 ;  /* 0x00000034dc28723c */ /* 0x040ff00000081020 */
[C---:B-1----:R-:W-:Y:S08]  /*40d20*/  HMMA.1688.F32.TF32 R36, R220.reuse, R48, R28 ;  /* 0x00000030dc24723c */ /* 0x042ff0000008101c */
        /* <DEDUP_REMOVED lines=14> */
[----:B-1----:R-:W-:Y:S01]  /*40e10*/  HMMA.1688.F32.TF32 R28, R220, R12, R248 ;  /* 0x0000000cdc1c723c */ /* 0x002fe200000810f8 */
[----:B------:R-:W-:Y:S04]  /*40e20*/  LDS R220, [R3+0x10280] ;  /* 0x0102800003dc7984 */ /* 0x000fe80000000800 */
[----:B------:R-:W-:Y:S04]  /*40e30*/  LDS R222, [R3+0x12280] ;  /* 0x0122800003de7984 */ /* 0x000fe80000000800 */
[----:B------:R1:W-:Y:S04]  /*40e40*/  STL.64 [R1+0x790], R36 ;  /* 0x0007902401007387 */ /* 0x0003e80000100a00 */
[----:B------:R4:W-:Y:S04]  /*40e50*/  STL.64 [R1+0x798], R38 ;  /* 0x0007982601007387 */ /* 0x0009e80000100a00 */
[----:B------:R-:W-:Y:S04]  /*40e60*/  STL.64 [R1+0x780], R32 ;  /* 0x0007802001007387 */ /* 0x000fe80000100a00 */
[----:B------:R-:W-:Y:S01]  /*40e70*/  STL.64 [R1+0x788], R34 ;  /* 0x0007882201007387 */ /* 0x000fe20000100a00 */
[----:B--2---:R-:W-:Y:S01]  /*40e80*/  IMAD.MOV.U32 R225, RZ, RZ, R247 ;  /* 0x000000ffffe17224 */ /* 0x004fe200078e00f7 */
[----:B---3--:R-:W-:Y:S01]  /*40e90*/  MOV R224, R245 ;  /* 0x000000f500e07202 */ /* 0x008fe20000000f00 */
[----:B------:R-:W-:Y:S01]  /*40ea0*/  IMAD.MOV.U32 R226, RZ, RZ, R244 ;  /* 0x000000ffffe27224 */ /* 0x000fe200078e00f4 */
[----:B------:R-:W2:Y:S01]  /*40eb0*/  LDL.LU R245, [R1+0x2b6c] ;  /* 0x002b6c0001f57983 */ /* 0x000ea20000300800 */
[----:B------:R-:W-:-:S03]  /*40ec0*/  IMAD.MOV.U32 R227, RZ, RZ, R246 ;  /* 0x000000ffffe37224 */ /* 0x000fc600078e00f6 */
[----:B------:R3:W-:Y:S04]  /*40ed0*/  STL.64 [R1+0x770], R28 ;  /* 0x0007701c01007387 */ /* 0x0007e80000100a00 */
[----:B------:R1:W-:Y:S04]  /*40ee0*/  STL.64 [R1+0x778], R30 ;  /* 0x0007781e01007387 */ /* 0x0003e80000100a00 */
[----:B------:R-:W3:Y:S04]  /*40ef0*/  LDL.LU R247, [R1+0x2b68] ;  /* 0x002b680001f77983 */ /* 0x000ee80000300800 */
[----:B------:R-:W4:Y:S04]  /*40f00*/  LDL.LU R244, [R1+0x2b64] ;  /* 0x002b640001f47983 */ /* 0x000f280000300800 */
[----:B------:R-:W4:Y:S04]  /*40f10*/  LDL.LU R246, [R1+0x2b60] ;  /* 0x002b600001f67983 */ /* 0x000f280000300800 */
[----:B------:R-:W4:Y:S04]  /*40f20*/  LDL.LU R248, [R1+0x20] ;  /* 0x0000200001f87983 */ /* 0x000f280000300800 */
[----:B------:R-:W4:Y:S04]  /*40f30*/  LDL.LU R249, [R1+0x24] ;  /* 0x0000240001f97983 */ /* 0x000f280000300800 */
[----:B------:R-:W4:Y:S04]  /*40f40*/  LDL.LU R250, [R1+0x28] ;  /* 0x0000280001fa7983 */ /* 0x000f280000300800 */
[----:B------:R-:W4:Y:S04]  /*40f50*/  LDL.LU R251, [R1+0x2c] ;  /* 0x00002c0001fb7983 */ /* 0x000f280000300800 */
[----:B------:R-:W-:Y:S04]  /*40f60*/  LDS R221, [R240+0x10280] ;  /* 0x01028000f0dd7984 */ /* 0x000fe80000000800 */
[----:B------:R-:W1:Y:S01]  /*40f70*/  LDS R223, [R240+0x12280] ;  /* 0x01228000f0df7984 */ /* 0x000e620000000800 */
[----:B--2---:R-:W-:-:S02]  /*40f80*/  IMAD.MOV.U32 R239, RZ, RZ, R245 ;  /* 0x000000ffffef7224 */ /* 0x004fc400078e00f5 */
[----:B---3--:R-:W-:Y:S01]  /*40f90*/  IMAD.MOV.U32 R238, RZ, RZ, R247 ;  /* 0x000000ffffee7224 */ /* 0x008fe200078e00f7 */
[----:B----4-:R-:W-:Y:S02]  /*40fa0*/  MOV R236, R244 ;  /* 0x000000f400ec7202 */ /* 0x010fe40000000f00 */
[----:B------:R-:W2:Y:S01]  /*40fb0*/  LDL.LU R244, [R1+0x2b5c] ;  /* 0x002b5c0001f47983 */ /* 0x000ea20000300800 */
[----:B------:R-:W-:-:S03]  /*40fc0*/  IMAD.MOV.U32 R237, RZ, RZ, R246 ;  /* 0x000000ffffed7224 */ /* 0x000fc600078e00f6 */
        /* <DEDUP_REMOVED lines=63> */
[----:B--2---:R-:W-:-:S03]  /*413c0*/  IMAD.MOV.U32 R231, RZ, RZ, R244 ;  /* 0x000000ffffe77224 */ /* 0x004fc600078e00f4 */
[----:B------:R-:W2:Y:S01]  /*413d0*/  LDL.LU R244, [R1+0x90] ;  /* 0x0000900001f47983 */ /* 0x000ea20000300800 */
[----:B---3--:R-:W-:Y:S01]  /*413e0*/  IMAD.MOV.U32 R229, RZ, RZ, R246 ;  /* 0x000000ffffe57224 */ /* 0x008fe200078e00f6 */
[----:B----4-:R-:W-:Y:S01]  /*413f0*/  MOV R228, R247 ;  /* 0x000000f700e47202 */ /* 0x010fe20000000f00 */
[----:B------:R-:W-:Y:S02]  /*41400*/  IMAD.MOV.U32 R230, RZ, RZ, R245 ;  /* 0x000000ffffe67224 */ /* 0x000fe400078e00f5 */
        /* <DEDUP_REMOVED lines=15> */
[C---:B------:R-:W-:Y:S08]  /*41500*/  HMMA.1688.F32.TF32 R112, R216.reuse, R24, R112 ;  /* 0x00000018d870723c */ /* 0x040ff00000081070 */
        /* <DEDUP_REMOVED lines=9> */
[C---:B------:R-:W-:Y:S11]  /*415a0*/  HMMA.1688.F32.TF32 R88, R216.reuse, R16, R88 ;  /* 0x00000010d858723c */ /* 0x040ff60000081058 */
[----:B------:R-:W-:Y:S04]  /*415b0*/  @!UPT UIADD3 URZ, URZ, URZ, URZ ;  /* 0x0000003f3f3ff290 */ /* 0x000fe8000fffe03f */
[----:B------:R-:W-:Y:S04]  /*415c0*/  STL.64 [R1+0x760], R96 ;  /* 0x0007606001007387 */ /* 0x000fe80000100a00 */
[----:B------:R1:W-:Y:S01]  /*415d0*/  STL.64 [R1+0x768], R98 ;  /* 0x0007686201007387 */ /* 0x0003e20000100a00 */
[C---:B------:R-:W-:Y:S03]  /*415e0*/  HMMA.1688.F32.TF32 R72, R216.reuse, R64, R72 ;  /* 0x00000040d848723c */ /* 0x040fe60000081048 */
[----:B-1----:R-:W3:Y:S04]  /*415f0*/  LDL.LU.64 R98, [R1+0x2b48] ;  /* 0x002b480001627983 */ /* 0x002ee80000300a00 */
[----:B------:R-:W3:Y:S04]  /*41600*/  LDL.LU.64 R96, [R1+0x2b40] ;  /* 0x002b400001607983 */ /* 0x000ee80000300a00 */
[----:B------:R-:W-:Y:S04]  /*41610*/  STL.64 [R1+0x750], R92 ;  /* 0x0007505c01007387 */ /* 0x000fe80000100a00 */
[----:B------:R1:W-:Y:S01]  /*41620*/  STL.64 [R1+0x758], R94 ;  /* 0x0007585e01007387 */ /* 0x0003e20000100a00 */
[C---:B------:R-:W-:Y:S03]  /*41630*/  HMMA.1688.F32.TF32 R120, R216.reuse, R48, R120 ;  /* 0x00000030d878723c */ /* 0x040fe60000081078 */
[----:B-1----:R-:W3:Y:S04]  /*41640*/  LDL.LU.64 R94, [R1+0x2b38] ;  /* 0x002b3800015e7983 */ /* 0x002ee80000300a00 */
[----:B------:R-:W3:Y:S04]  /*41650*/  LDL.LU.64 R92, [R1+0x2b30] ;  /* 0x002b3000015c7983 */ /* 0x000ee80000300a00 */
[----:B------:R-:W-:Y:S04]  /*41660*/  STL.64 [R1+0x740], R88 ;  /* 0x0007405801007387 */ /* 0x000fe80000100a00 */
[----:B------:R1:W-:Y:S04]  /*41670*/  STL.64 [R1+0x748], R90 ;  /* 0x0007485a01007387 */ /* 0x0003e80000100a00 */
[----:B-1----:R-:W3:Y:S04]  /*41680*/  LDL.LU.64 R90, [R1+0x2b28] ;  /* 0x002b2800015a7983 */ /* 0x002ee80000300a00 */
[----:B------:R-:W3:Y:S04]  /*41690*/  LDL.LU.64 R88, [R1+0x2b20] ;  /* 0x002b200001587983 */ /* 0x000ee80000300a00 */
[----:B------:R-:W-:Y:S04]  /*416a0*/  STL.64 [R1+0x730], R84 ;  /* 0x0007305401007387 */ /* 0x000fe80000100a00 */
[----:B------:R1:W-:Y:S04]  /*416b0*/  STL.64 [R1+0x738], R86 ;  /* 0x0007385601007387 */ /* 0x0003e80000100a00 */
        /* <DEDUP_REMOVED lines=8> */
[----:B------:R1:W-:Y:S01]  /*41740*/  STL.64 [R1+0x718], R78 ;  /* 0x0007184e01007387 */ /* 0x0003e20000100a00 */
[----:B--2---:R-:W-:Y:S03]  /*41750*/  HMMA.1688.F32.TF32 R244, R216, R8, R244 ;  /* 0x00000008d8f4723c */ /* 0x004fe600000810f4 */
        /* <DEDUP_REMOVED lines=37> */
[----:B------:R-:W2:Y:S01]  /*419b0*/  LDL.LU.64 R244, [R1+0x2a60] ;  /* 0x002a600001f47983 */ /* 0x000ea20000300a00 */
[C---:B----4-:R-:W-:Y:S08]  /*419c0*/  HMMA.1688.F32.TF32 R32, R220.reuse, R140, R32 ;  /* 0x0000008cdc20723c */ /* 0x050ff00000081020 */
[C---:B---3--:R-:W-:Y:S08]  /*419d0*/  HMMA.1688.F32.TF32 R28, R220.reuse, R136, R28 ;  /* 0x00000088dc1c723c */ /* 0x048ff0000008101c */
[C---:B------:R-:W-:Y:S08]  /*419e0*/  HMMA.1688.F32.TF32 R232, R220.reuse, R16, R232 ;  /* 0x00000010dce8723c */ /* 0x040ff000000810e8 */
[C---:B------:R-:W-:Y:S08]  /*419f0*/  HMMA.1688.F32.TF32 R228, R220.reuse, R4, R228 ;  /* 0x00000004dce4723c */ /* 0x040ff000000810e4 */
[C---:B------:R-:W-:Y:S08]  /*41a00*/  HMMA.1688.F32.TF32 R212, R220.reuse, R132, R212 ;  /* 0x00000084dcd4723c */ /* 0x040ff000000810d4 */
[C---:B------:R-:W-:Y:S08]  /*41a10*/  HMMA.1688.F32.TF32 R236, R220.reuse, R128, R236 ;  /* 0x00000080dcec723c */ /* 0x040ff000000810ec */
[----:B------:R-:W-:Y:S08]  /*41a20*/  HMMA.1688.F32.TF32 R248, R220, R64, R248 ;  /* 0x00000040dcf8723c */ /* 0x000ff000000810f8 */
[----:B--2---:R-:W-:Y:S01]  /*41a30*/  HMMA.1688.F32.TF32 R216, R216, R12, R244 ;  /* 0x0000000cd8d8723c */ /* 0x004fe200000810f4 */
[----:B------:R-:W2:Y:S11]  /*41a40*/  LDL.LU R244, [R1+0x10] ;  /* 0x0000100001f47983 */ /* 0x000eb60000300800 */
[----:B------:R-:W-:Y:S11]  /*41a50*/  @!UPT UIADD3 URZ, URZ, URZ, URZ ;  /* 0x0000003f3f3ff290 */ /* 0x000ff6000fffe03f */
[----:B------:R-:W-:Y:S04]  /*41a60*/  STL.64 [R1+0x670], R216 ;  /* 0x000670d801007387 */ /* 0x000fe80000100a00 */
[----:B------:R-:W-:Y:S04]  /*41a70*/  STL.64 [R1+0x678], R218 ;  /* 0x000678da01007387 */ /* 0x000fe80000100a00 */
[----:B------:R-:W2:Y:S04]  /*41a80*/  LDL.LU R245, [R1+0x14] ;  /* 0x0000140001f57983 */ /* 0x000ea80000300800 */
[----:B------:R-:W2:Y:S04]  /*41a90*/  LDL.LU R246, [R1+0x18] ;  /* 0x0000180001f67983 */ /* 0x000ea80000300800 */
[----:B------:R-:W2:Y:S04]  /*41aa0*/  LDL.LU R247, [R1+0x1c] ;  /* 0x00001c0001f77983 */ /* 0x000ea80000300800 */
[----:B------:R-:W-:Y:S04]  /*41ab0*/  STL.64 [R1+0x660], R32 ;  /* 0x0006602001007387 */ /* 0x000fe80000100a00 */
[----:B------:R1:W-:Y:S01]  /*41ac0*/  STL.64 [R1+0x668], R34 ;  /* 0x0006682201007387 */ /* 0x0003e20000100a00 */
[C---:B------:R-:W-:Y:S03]  /*41ad0*/  HMMA.1688.F32.TF32 R224, R220.reuse, R56, R224 ;  /* 0x00000038dce0723c */ /* 0x040fe600000810e0 */
[----:B------:R-:W-:Y:S04]  /*41ae0*/  LDS R216, [R3+0x10300] ;  /* 0x0103000003d87984 */ /* 0x000fe80000000800 */
[----:B------:R-:W-:Y:S04]  /*41af0*/  LDS R218, [R3+0x12300] ;  /* 0x0123000003da7984 */ /* 0x000fe80000000800 */
[----:B-1----:R-:W3:Y:S04]  /*41b00*/  LDL.LU.64 R34, [R1+0x2a58] ;  /* 0x002a580001227983 */ /* 0x002ee80000300a00 */
[----:B------:R-:W3:Y:S04]  /*41b10*/  LDL.LU.64 R32, [R1+0x2a50] ;  /* 0x002a500001207983 */ /* 0x000ee80000300a00 */
[----:B------:R-:W-:Y:S04]  /*41b20*/  STL.64 [R1+0x650], R28 ;  /* 0x0006501c01007387 */ /* 0x000fe80000100a00 */
[----:B------:R1:W-:Y:S04]  /*41b30*/  STL.64 [R1+0x658], R30 ;  /* 0x0006581e01007387 */ /* 0x0003e80000100a00 */
[----:B------:R-:W-:Y:S04]  /*41b40*/  LDS R217, [R240+0x10300] ;  /* 0x01030000f0d97984 */ /* 0x000fe80000000800 */
[----:B------:R-:W4:Y:S04]  /*41b50*/  LDS R219, [R240+0x12300] ;  /* 0x01230000f0db7984 */ /* 0x000f280000000800 */
        /* <DEDUP_REMOVED lines=21> */
[----:B------:R-:W4:Y:S01]  /*41cb0*/  LDL.LU.64 R248, [R1+0x29f0] ;  /* 0x0029f00001f87983 */ /* 0x000f220000300a00 */
[C---:B--2---:R-:W-:Y:S11]  /*41cc0*/  HMMA.1688.F32.TF32 R244, R220.reuse, R60, R244 ;  /* 0x0000003cdcf4723c */ /* 0x044ff600000810f4 */
[----:B------:R-:W-:Y:S11]  /*41cd0*/  @!UPT UIADD3 URZ, URZ, URZ, URZ ;  /* 0x0000003f3f3ff290 */ /* 0x000ff6000fffe03f */
[----:B------:R-:W-:Y:S01]  /*41ce0*/  @!UPT UIADD3 URZ, URZ, URZ, URZ ;  /* 0x0000003f3f3ff290 */ /* 0x000fe2000fffe03f */
[----:B------:R-:W-:Y:S04]  /*41cf0*/  STL.64 [R1+0x5f0], R244 ;  /* 0x0005f0f401007387 */ /* 0x000fe80000100a00 */
[----:B------:R-:W-:Y:S04]  /*41d00*/  STL.64 [R1+0x5f8], R246 ;  /* 0x0005f8f601007387 */ /* 0x000fe80000100a00 */
[----:B------:R-:W-:Y:S04]  /*41d10*/  STL.64 [R1+0x5e0], R224 ;  /* 0x0005e0e001007387 */ /* 0x000fe80000100a00 */
[----:B------:R1:W-:Y:S01]  /*41d20*/  STL.64 [R1+0x5e8], R226 ;  /* 0x0005e8e201007387 */ /* 0x0003e20000100a00 */
[C---:B---3--:R-:W-:Y:S08]  /*41d30*/  HMMA.1688.F32.TF32 R32, R220.reuse, R12, R32 ;  /* 0x0000000cdc20723c */ /* 0x048ff00000081020 */
[C---:B----4-:R-:W-:Y:S08]  /*41d40*/  HMMA.1688.F32.TF32 R228, R220.reuse, R24, R228 ;  /* 0x00000018dce4723c */ /* 0x050ff000000810e4 */
[C---:B------:R-:W-:Y:S08]  /*41d50*/  HMMA.1688.F32.TF32 R212, R220.reuse, R44, R212 ;  /* 0x0000002cdcd4723c */ /* 0x040ff000000810d4 */
[C---:B-1----:R-:W-:Y:S01]  /*41d60*/  HMMA.1688.F32.TF32 R224, R220.reuse, R48, R236 ;  /* 0x00000030dce0723c */ /* 0x042fe200000810ec */
[----:B------:R-:W-:Y:S04]  /*41d70*/  LDS R236, [R3+0x10400] ;  /* 0x0104000003ec7984 */ /* 0x000fe80000000800 */
[----:B------:R-:W-:Y:S04]  /*41d80*/  LDS R238, [R3+0x12400] ;  /* 0x0124000003ee7984 */ /* 0x000fe80000000800 */
[----:B------:R-:W-:Y:S04]  /*41d90*/  LDS R237, [R240+0x10400] ;  /* 0x01040000f0ed7984 */ /* 0x000fe80000000800 */
[----:B------:R-:W-:Y:S01]  /*41da0*/  LDS R239, [R240+0x12400] ;  /* 0x01240000f0ef7984 */ /* 0x000fe20000000800 */
[C---:B------:R-:W-:Y:S11]  /*41db0*/  HMMA.1688.F32.TF32 R244, R220.reuse, R52, R248 ;  /* 0x00000034dcf4723c */ /* 0x040ff600000810f8 */
[----:B------:R-:W-:Y:S11]  /*41dc0*/  @!UPT UIADD3 URZ, URZ, URZ, URZ ;  /* 0x0000003f3f3ff290 */ /* 0x000ff6000fffe03f */
[----:B------:R-:W-:Y:S01]  /*41dd0*/  @!UPT UIADD3 URZ, URZ, URZ, URZ ;  /* 0x0000003f3f3ff290 */ /* 0x000fe2000fffe03f */
[----:B------:R-:W-:Y:S04]  /*41de0*/  STL.64 [R1+0x5d0], R244 ;  /* 0x0005d0f401007387 */ /* 0x000fe80000100a00 */
[----:B------:R-:W-:Y:S04]  /*41df0*/  STL.64 [R1+0x5d8], R246 ;  /* 0x0005d8f601007387 */ /* 0x000fe80000100a00 */
        /* <DEDUP_REMOVED lines=28> */
[C---:B-1----:R-:W-:Y:S08]  /*41fc0*/  HMMA.1688.F32.TF32 R108, R216.reuse, R132, R36 ;  /* 0x00000084d86c723c */ /* 0x042ff00000081024 */
[----:B------:R-:W-:Y:S01]  /*41fd0*/  STL.64 [R1+0x530], R32 ;  /* 0x0005302001007387 */ /* 0x000fe20000100a00 */
[C---:B------:R-:W-:Y:S03]  /*41fe0*/  HMMA.1688.F32.TF32 R36, R216.reuse, R128, R40 ;  /* 0x00000080d824723c */ /* 0x040fe60000081028 */
[----:B------:R1:W-:Y:S05]  /*41ff0*/  STL.64 [R1+0x538], R34 ;  /* 0x0005382201007387 */ /* 0x0003ea0000100a00 */
[C---:B-1----:R-:W-:Y:S06]  /*42000*/  HMMA.1688.F32.TF32 R32, R216.reuse, R64, R68 ;  /* 0x00000040d820723c */ /* 0x042fec0000081044 */
[----:B------:R-:W-:Y:S04]  /*42010*/  STL.64 [R1+0x520], R108 ;  /* 0x0005206c01007387 */ /* 0x000fe80000100a00 */
[----:B------:R-:W-:Y:S01]  /*42020*/  STL.64 [R1+0x528], R110 ;  /* 0x0005286e01007387 */ /* 0x000fe20000100a00 */
[C---:B------:R-:W-:Y:S04]  /*42030*/  HMMA.1688.F32.TF32 R40, R216.reuse, R60, R72 ;  /* 0x0000003cd828723c */ /* 0x040fe80000081048 */
[----:B------:R-:W-:Y:S04]  /*42040*/  STL.64 [R1+0x510], R36 ;  /* 0x0005102401007387 */ /* 0x000fe80000100a00 */
[----:B------:R1:W-:Y:S04]  /*42050*/  STL.64 [R1+0x518], R38 ;  /* 0x0005182601007387 */ /* 0x0003e80000100a00 */
[----:B------:R-:W-:Y:S01]  /*42060*/  STL.64 [R1+0x500], R32 ;  /* 0x0005002001007387 */ /* 0x000fe20000100a00 */
[----:B-1----:R-:W-:Y:S03]  /*42070*/  HMMA.1688.F32.TF32 R36, R216, R56, R76 ;  /* 0x00000038d824723c */ /* 0x002fe6000008104c */
[----:B------:R1:W-:Y:S01]  /*42080*/  STL.64 [R1+0x508], R34 ;  /* 0x0005082201007387 */ /* 0x0003e20000100a00 */
[----:B------:R-:W-:Y:S01]  /*42090*/  MOV R230, R206 ;  /* 0x000000ce00e67202 */ /* 0x000fe20000000f00 */
[----:B------:R-:W-:-:S02]  /*420a0*/  IMAD.MOV.U32 R231, RZ, RZ, R207 ;  /* 0x000000ffffe77224 */ /* 0x000fc400078e00cf */
[----:B------:R-:W-:Y:S01]  /*420b0*/  IMAD.MOV.U32 R234, RZ, RZ, R205 ;  /* 0x000000ffffea7224 */ /* 0x000fe200078e00cd */
[----:B------:R-:W-:Y:S01]  /*420c0*/  MOV R244, R209 ;  /* 0x000000d100f47202 */ /* 0x000fe20000000f00 */
[----:B------:R-:W-:Y:S01]  /*420d0*/  IMAD.MOV.U32 R235, RZ, RZ, R204 ;  /* 0x000000ffffeb7224 */ /* 0x000fe200078e00cc */
[----:B------:R-:W-:Y:S01]  /*420e0*/  LDS R76, [R3+0x10580] ;  /* 0x01058000034c7984 */ /* 0x000fe20000000800 */
[----:B------:R-:W-:Y:S02]  /*420f0*/  IMAD.MOV.U32 R223, RZ, RZ, R208 ;  /* 0x000000ffffdf7224 */ /* 0x000fe400078e00d0 */
[----:B------:R-:W-:Y:S01]  /*42100*/  IMAD.MOV.U32 R245, RZ, RZ, R210 ;  /* 0x000000fffff57224 */ /* 0x000fe200078e00d2 */
[----:B------:R-:W-:Y:S01]  /*42110*/  LDS R78, [R3+0x12580] ;  /* 0x01258000034e7984 */ /* 0x000fe20000000800 */
[C---:B-1----:R-:W-:Y:S03]  /*42120*/  HMMA.1688.F32.TF32 R32, R216.reuse, R52, R80 ;  /* 0x00000034d820723c */ /* 0x042fe60000081050 */
[----:B------:R-:W-:Y:S04]  /*42130*/  STL.64 [R1+0x4f0], R40 ;  /* 0x0004f02801007387 */ /* 0x000fe80000100a00 */
[----:B------:R1:W-:Y:S04]  /*42140*/  STL.64 [R1+0x4f8], R42 ;  /* 0x0004f82a01007387 */ /* 0x0003e80000100a00 */
[----:B------:R-:W-:Y:S04]  /*42150*/  STL.64 [R1+0x4e0], R36 ;  /* 0x0004e02401007387 */ /* 0x000fe80000100a00 */
[----:B------:R3:W-:Y:S01]  /*42160*/  STL.64 [R1+0x4e8], R38 ;  /* 0x0004e82601007387 */ /* 0x0007e20000100a00 */
[----:B-1----:R-:W-:Y:S01]  /*42170*/  HMMA.1688.F32.TF32 R40, R216, R48, R84 ;  /* 0x00000030d828723c */ /* 0x002fe20000081054 */
[----:B------:R-:W-:-:S02]  /*42180*/  IMAD.MOV.U32 R246, RZ, RZ, R211 ;  /* 0x000000fffff67224 */ /* 0x000fc400078e00d3 */
[----:B------:R-:W-:Y:S04]  /*42190*/  LDS R77, [R240+0x10580] ;  /* 0x01058000f04d7984 */ /* 0x000fe80000000800 */
[----:B------:R-:W-:Y:S01]  /*421a0*/  STL.64 [R1+0x4d0], R32 ;  /* 0x0004d02001007387 */ /* 0x000fe20000100a00 */
[C---:B---3--:R-:W-:Y:S03]  /*421b0*/  HMMA.1688.F32.TF32 R36, R216.reuse, R44, R88 ;  /* 0x0000002cd824723c */ /* 0x048fe60000081058 */
[----:B------:R1:W-:Y:S04]  /*421c0*/  STL.64 [R1+0x4d8], R34 ;  /* 0x0004d82201007387 */ /* 0x0003e80000100a00 */
[----:B------:R-:W-:Y:S01]  /*421d0*/  LDS R79, [R240+0x12580] ;  /* 0x01258000f04f7984 */ /* 0x000fe20000000800 */
        /* <DEDUP_REMOVED lines=9> */
[----:B-1----:R-:W-:Y:S07]  /*42270*/  HMMA.1688.F32.TF32 R32, R216, R12, R104 ;  /* 0x0000000cd820723c */ /* 0x002fee0000081068 */
[----:B------:R-:W-:Y:S04]  /*42280*/  STL.64 [R1+0x490], R40 ;  /* 0x0004902801007387 */ /* 0x000fe80000100a00 */
[----:B------:R2:W-:Y:S04]  /*42290*/  STL.64 [R1+0x498], R42 ;  /* 0x0004982a01007387 */ /* 0x0005e80000100a00 */
[----:B------:R-:W-:Y:S04]  /*422a0*/  STL.64 [R1+0x480], R36 ;  /* 0x0004802401007387 */ /* 0x000fe80000100a00 */
[----:B------:R1:W-:Y:S01]  /*422b0*/  STL.64 [R1+0x488], R38 ;  /* 0x0004882601007387 */ /* 0x0003e20000100a00 */
[C---:B--2---:R-:W-:Y:S03]  /*422c0*/  HMMA.1688.F32.TF32 R40, R28.reuse, R140, R188 ;  /* 0x0000008c1c28723c */ /* 0x044fe600000810bc */
[----:B------:R-:W-:Y:S05]  /*422d0*/  STL.64 [R1+0x470], R32 ;  /* 0x0004702001007387 */ /* 0x000fea0000100a00 */
[C---:B-1----:R-:W-:Y:S01]  /*422e0*/  HMMA.1688.F32.TF32 R36, R28.reuse, R136, R192 ;  /* 0x000000881c24723c */ /* 0x042fe200000810c0 */
[----:B------:R1:W-:Y:S07]  /*422f0*/  STL.64 [R1+0x478], R34 ;  /* 0x0004782201007387 */ /* 0x0003ee0000100a00 */
[C---:B-1----:R-:W-:Y:S07]  /*42300*/  HMMA.1688.F32.TF32 R32, R28.reuse, R16, R196 ;  /* 0x000000101c20723c */ /* 0x042fee00000810c4 */
        /* <DEDUP_REMOVED lines=35> */
[C---:B-1----:R-:W-:Y:S08]  /*42540*/  HMMA.1688.F32.TF32 R32, R28.reuse, R8, R180 ;  /* 0x000000081c20723c */ /* 0x042ff000000810b4 */
[----:B------:R-:W-:Y:S01]  /*42550*/  HMMA.1688.F32.TF32 R28, R28, R12, R184 ;  /* 0x0000000c1c1c723c */ /* 0x000fe200000810b8 */
[----:B------:R-:W-:Y:S04]  /*42560*/  STL.64 [R1+0x3a0], R40 ;  /* 0x0003a02801007387 */ /* 0x000fe80000100a00 */
[----:B------:R-:W-:Y:S04]  /*42570*/  STL.64 [R1+0x3a8], R42 ;  /* 0x0003a82a01007387 */ /* 0x000fe80000100a00 */
[----:B------:R1:W-:Y:S04]  /*42580*/  STL.64 [R1+0x380], R36 ;  /* 0x0003802401007387 */ /* 0x0003e80000100a00 */
[----:B------:R2:W-:Y:S04]  /*42590*/  STL.64 [R1+0x388], R38 ;  /* 0x0003882601007387 */ /* 0x0005e80000100a00 */
[----:B------:R-:W3:Y:S04]  /*425a0*/  LDL.LU R228, [R1+0x8b0] ;  /* 0x0008b00001e47983 */ /* 0x000ee80000300800 */
[----:B------:R-:W-:Y:S04]  /*425b0*/  STL.64 [R1+0x370], R32 ;  /* 0x0003702001007387 */ /* 0x000fe80000100a00 */
[----:B------:R-:W-:Y:S04]  /*425c0*/  STL.64 [R1+0x378], R34 ;  /* 0x0003782201007387 */ /* 0x000fe80000100a00 */
[----:B------:R-:W-:Y:S04]  /*425d0*/  STL.64 [R1+0x1d0], R28 ;  /* 0x0001d01c01007387 */ /* 0x000fe80000100a00 */
[----:B------:R4:W-:Y:S04]  /*425e0*/  STL.64 [R1+0x1d8], R30 ;  /* 0x0001d81e01007387 */ /* 0x0009e80000100a00 */
[----:B------:R-:W3:Y:S04]  /*425f0*/  LDL.LU R229, [R1+0x8b4] ;  /* 0x0008b40001e57983 */ /* 0x000ee80000300800 */
[----:B------:R-:W2:Y:S04]  /*42600*/  LDL.LU R206, [R1+0x29e8] ;  /* 0x0029e80001ce7983 */ /* 0x000ea80000300800 */
        /* <DEDUP_REMOVED lines=11> */
[----:B--2---:R-:W-:Y:S01]  /*426c0*/  IMAD.MOV.U32 R111, RZ, RZ, R206 ;  /* 0x000000ffff6f7224 */ /* 0x004fe200078e00ce */
[----:B---3--:R-:W-:-:S02]  /*426d0*/  MOV R110, R207 ;  /* 0x000000cf006e7202 */ /* 0x008fc40000000f00 */
[----:B------:R-:W2:Y:S04]  /*426e0*/  LDL.LU R207, [R1+0x29d8] ;  /* 0x0029d80001cf7983 */ /* 0x000ea80000300800 */
[----:B------:R-:W3:Y:S01]  /*426f0*/  LDL.LU R206, [R1+0x29d4] ;  /* 0x0029d40001ce7983 */ /* 0x000ee20000300800 */
[----:B----4-:R-:W-:-:S03]  /*42700*/  IMAD.MOV.U32 R112, RZ, RZ, R205 ;  /* 0x000000ffff707224 */ /* 0x010fc600078e00cd */
[----:B------:R-:W4:Y:S01]  /*42710*/  LDL.LU R205, [R1+0x29d0] ;  /* 0x0029d00001cd7983 */ /* 0x000f220000300800 */
[----:B------:R-:W-:-:S03]  /*42720*/  IMAD.MOV.U32 R113, RZ, RZ, R204 ;  /* 0x000000ffff717224 */ /* 0x000fc600078e00cc */
[----:B------:R-:W2:Y:S04]  /*42730*/  LDL.LU R204, [R1+0x29cc] ;  /* 0x0029cc0001cc7983 */ /* 0x000ea80000300800 */
[----:B------:R-:W2:Y:S04]  /*42740*/  LDL.LU R114, [R1+0x308] ;  /* 0x0003080001727983 */ /* 0x000ea80000300800 */
[----:B------:R-:W2:Y:S04]  /*42750*/  LDL.LU R115, [R1+0x30c] ;  /* 0x00030c0001737983 */ /* 0x000ea80000300800 */
[----:B------:R-:W2:Y:S01]  /*42760*/  LDL.LU R120, [R1+0x190] ;  /* 0x0001900001787983 */ /* 0x000ea20000300800 */
[----:B---3--:R-:W-:-:S03]  /*42770*/  MOV R121, R206 ;  /* 0x000000ce00797202 */ /* 0x008fc60000000f00 */
[----:B------:R-:W3:Y:S01]  /*42780*/  LDL.LU R206, [R1+0x29c8] ;  /* 0x0029c80001ce7983 */ /* 0x000ee20000300800 */
[----:B----4-:R-:W-:-:S03]  /*42790*/  IMAD.MOV.U32 R122, RZ, RZ, R205 ;  /* 0x000000ffff7a7224 */ /* 0x010fc600078e00cd */
[----:B------:R-:W4:Y:S01]  /*427a0*/  LDL.LU R205, [R1+0x29c4] ;  /* 0x0029c40001cd7983 */ /* 0x000f220000300800 */
[----:B--2---:R-:W-:-:S03]  /*427b0*/  IMAD.MOV.U32 R123, RZ, RZ, R204 ;  /* 0x000000ffff7b7224 */ /* 0x004fc600078e00cc */
[----:B------:R-:W2:Y:S04]  /*427c0*/  LDL.LU R204, [R1+0x29c0] ;  /* 0x0029c00001cc7983 */ /* 0x000ea80000300800 */
[----:B-1----:R-:W2:Y:S04]  /*427d0*/  LDL.LU R36, [R1+0x180] ;  /* 0x0001800001247983 */ /* 0x002ea80000300800 */
[----:B------:R-:W2:Y:S04]  /*427e0*/  LDL.LU R37, [R1+0x184] ;  /* 0x0001840001257983 */ /* 0x000ea80000300800 */
[----:B------:R-:W2:Y:S04]  /*427f0*/  LDL.LU R38, [R1+0x188] ;  /* 0x0001880001267983 */ /* 0x000ea80000300800 */
[----:B------:R-:W2:Y:S04]  /*42800*/  LDL.LU R39, [R1+0x18c] ;  /* 0x00018c0001277983 */ /* 0x000ea80000300800 */
[----:B------:R-:W2:Y:S01]  /*42810*/  LDL.LU R40, [R1+0x170] ;  /* 0x0001700001287983 */ /* 0x000ea20000300800 */
[----:B------:R-:W-:-:S02]  /*42820*/  IMAD.MOV.U32 R116, RZ, RZ, R207 ;  /* 0x000000ffff747224 */ /* 0x000fc400078e00cf */
[----:B---3--:R-:W-:Y:S01]  /*42830*/  IMAD.MOV.U32 R43, RZ, RZ, R206 ;  /* 0x000000ffff2b7224 */ /* 0x008fe200078e00ce */
[----:B----4-:R-:W-:Y:S01]  /*42840*/  MOV R42, R205 ;  /* 0x000000cd002a7202 */ /* 0x010fe20000000f00 */
[----:B--2---:R-:W-:Y:S02]  /*42850*/  IMAD.MOV.U32 R41, RZ, RZ, R204 ;  /* 0x000000ffff297224 */ /* 0x004fe400078e00cc */
        /* <DEDUP_REMOVED lines=8> */
[----:B------:R-:W4:Y:S04]  /*428e0*/  LDL.LU R117, [R1+0x2e4] ;  /* 0x0002e40001757983 */ /* 0x000f280000300800 */
[----:B------:R-:W4:Y:S04]  /*428f0*/  LDL.LU R118, [R1+0x2e8] ;  /* 0x0002e80001767983 */ /* 0x000f280000300800 */
[----:B------:R-:W4:Y:S04]  /*42900*/  LDL.LU R119, [R1+0x2ec] ;  /* 0x0002ec0001777983 */ /* 0x000f280000300800 */
[----:B------:R-:W3:Y:S01]  /*42910*/  LDL.LU R248, [R1+0x8e0] ;  /* 0x0008e00001f87983 */ /* 0x000ee20000300800 */
[C---:B--2---:R-:W-:Y:S11]  /*42920*/  HMMA.1688.F32.TF32 R28, R236.reuse, R140, R204 ;  /* 0x0000008cec1c723c */ /* 0x044ff600000810cc */
[----:B------:R-:W-:Y:S11]  /*42930*/  @!UPT UIADD3 URZ, URZ, URZ, URZ ;  /* 0x0000003f3f3ff290 */ /* 0x000ff6000fffe03f */
[----:B------:R-:W-:Y:S01]  /*42940*/  @!UPT UIADD3 URZ, URZ, URZ, URZ ;  /* 0x0000003f3f3ff290 */ /* 0x000fe2000fffe03f */
        /* <DEDUP_REMOVED lines=18> */
[----:B------:R-:W4:Y:S04]  /*42a70*/  LDL.LU R225, [R1+0x894] ;  /* 0x0008940001e17983 */ /* 0x000f280000300800 */
[----:B------:R-:W4:Y:S04]  /*42a80*/  LDL.LU R226, [R1+0x898] ;  /* 0x0008980001e27983 */ /* 0x000f280000300800 */
[----:B------:R-:W4:Y:S01]  /*42a90*/  LDL.LU R227, [R1+0x89c] ;  /* 0x00089c0001e37983 */ /* 0x000f220000300800 */
[C---:B---3--:R-:W-:Y:S08]  /*42aa0*/  HMMA.1688.F32.TF32 R72, R236.reuse, R16, R68 ;  /* 0x00000010ec48723c */ /* 0x048ff00000081044 */
[C---:B------:R-:W-:Y:S08]  /*42ab0*/  HMMA.1688.F32.TF32 R68, R236.reuse, R4, R40 ;  /* 0x00000004ec44723c */ /* 0x040ff00000081028 */
[C---:B------:R-:W-:Y:S08]  /*42ac0*/  HMMA.1688.F32.TF32 R40, R236.reuse, R128, R120 ;  /* 0x00000080ec28723c */ /* 0x040ff00000081078 */
[C---:B-1----:R-:W-:Y:S01]  /*42ad0*/  HMMA.1688.F32.TF32 R28, R236.reuse, R136, R208 ;  /* 0x00000088ec1c723c */ /* 0x042fe200000810d0 */
[----:B------:R-:W-:Y:S04]  /*42ae0*/  LDS R208, [R3+0x10680] ;  /* 0x0106800003d07984 */ /* 0x000fe80000000800 */
[----:B------:R-:W-:Y:S03]  /*42af0*/  LDS R210, [R3+0x12680] ;  /* 0x0126800003d27984 */ /* 0x000fe60000000800 */
[C---:B--2---:R-:W-:Y:S01]  /*42b00*/  HMMA.1688.F32.TF32 R248, R236.reuse, R20, R248 ;  /* 0x00000014ecf8723c */ /* 0x044fe200000810f8 */
[----:B------:R-:W-:Y:S04]  /*42b10*/  LDS R209, [R240+0x10680] ;  /* 0x01068000f0d17984 */ /* 0x000fe80000000800 */
[----:B------:R-:W-:Y:S10]  /*42b20*/  LDS R211, [R240+0x12680] ;  /* 0x01268000f0d37984 */ /* 0x000ff40000000800 */
[----:B------:R-:W-:Y:S04]  /*42b30*/  STL.64 [R1+0xb0], R28 ;  /* 0x0000b01c01007387 */ /* 0x000fe80000100a00 */
[----:B------:R1:W-:Y:S02]  /*42b40*/  STL.64 [R1+0xb8], R30 ;  /* 0x0000b81e01007387 */ /* 0x0003e40000100a00 */
[C---:B-1----:R-:W-:Y:S02]  /*42b50*/  HMMA.1688.F32.TF32 R28, R236.reuse, R132, R36 ;  /* 0x00000084ec1c723c */ /* 0x042fe40000081024 */
[----:B------:R-:W-:Y:S04]  /*42b60*/  STL.64 [R1+0xa0], R72 ;  /* 0x0000a04801007387 */ /* 0x000fe80000100a00 */
[----:B------:R-:W-:Y:S04]  /*42b70*/  STL.64 [R1+0xa8], R74 ;  /* 0x0000a84a01007387 */ /* 0x000fe80000100a00 */
[----:B------:R-:W-:Y:S01]  /*42b80*/  STL.64 [R1+0x90], R68 ;  /* 0x0000904401007387 */ /* 0x000fe20000100a00 */
[C---:B----4-:R-:W-:Y:S03]  /*42b90*/  HMMA.1688.F32.TF32 R36, R236.reuse, R64, R116 ;  /* 0x00000040ec24723c */ /* 0x050fe60000081074 */
[----:B------:R-:W-:Y:S09]  /*42ba0*/  STL.64 [R1+0x98], R70 ;  /* 0x0000984601007387 */ /* 0x000ff20000100a00 */
[----:B------:R-:W-:Y:S04]  /*42bb0*/  STL.64 [R1+0x80], R28 ;  /* 0x0000801c01007387 */ /* 0x000fe80000100a00 */
[----:B------:R1:W-:Y:S02]  /*42bc0*/  STL.64 [R1+0x88], R30 ;  /* 0x0000881e01007387 */ /* 0x0003e40000100a00 */
[C---:B-1----:R-:W-:Y:S02]  /*42bd0*/  HMMA.1688.F32.TF32 R28, R236.reuse, R60, R112 ;  /* 0x0000003cec1c723c */ /* 0x042fe40000081070 */
[----:B------:R-:W-:Y:S04]  /*42be0*/  STL.64 [R1+0x70], R40 ;  /* 0x0000702801007387 */ /* 0x000fe80000100a00 */
[----:B------:R1:W-:Y:S04]  /*42bf0*/  STL.64 [R1+0x78], R42 ;  /* 0x0000782a01007387 */ /* 0x0003e80000100a00 */
[----:B------:R-:W-:Y:S04]  /*42c00*/  STL.64 [R1+0x60], R36 ;  /* 0x0000602401007387 */ /* 0x000fe80000100a00 */
[----:B------:R2:W-:Y:S01]  /*42c10*/  STL.64 [R1+0x68], R38 ;  /* 0x0000682601007387 */ /* 0x0005e20000100a00 */
[C---:B-1----:R-:W-:Y:S08]  /*42c20*/  HMMA.1688.F32.TF32 R40, R236.reuse, R56, R108 ;  /* 0x00000038ec28723c */ /* 0x042ff0000008106c */
[----:B------:R-:W-:Y:S01]  /*42c30*/  STL.64 [R1+0x50], R28 ;  /* 0x0000501c01007387 */ /* 0x000fe20000100a00 */
[C---:B--2---:R-:W-:Y:S03]  /*42c40*/  HMMA.1688.F32.TF32 R36, R236.reuse, R52, R232 ;  /* 0x00000034ec24723c */ /* 0x044fe600000810e8 */
[----:B------:R1:W-:Y:S05]  /*42c50*/  STL.64 [R1+0x58], R30 ;  /* 0x0000581e01007387 */ /* 0x0003ea0000100a00 */
[C---:B-1----:R-:W-:Y:S06]  /*42c60*/  HMMA.1688.F32.TF32 R28, R236.reuse, R48, R228 ;  /* 0x00000030ec1c723c */ /* 0x042fec00000810e4 */
        /* <DEDUP_REMOVED lines=8> */
[----:B------:R-:W2:Y:S01]  /*42cf0*/  LDL.LU R234, [R1+0x918] ;  /* 0x0009180001ea7983 */ /* 0x000ea20000300800 */
[C---:B-1----:R-:W-:Y:S03]  /*42d00*/  HMMA.1688.F32.TF32 R28, R236.reuse, R44, R212 ;  /* 0x0000002cec1c723c */ /* 0x042fe600000810d4 */
[----:B------:R-:W2:Y:S04]  /*42d10*/  LDL.LU R235, [R1+0x91c] ;  /* 0x00091c0001eb7983 */ /* 0x000ea80000300800 */
[----:B------:R-:W3:Y:S04]  /*42d20*/  LDL.LU R228, [R1+0x930] ;  /* 0x0009300001e47983 */ /* 0x000ee80000300800 */
[----:B------:R-:W3:Y:S04]  /*42d30*/  LDL.LU R229, [R1+0x934] ;  /* 0x0009340001e57983 */ /* 0x000ee80000300800 */
[----:B------:R-:W3:Y:S04]  /*42d40*/  LDL.LU R230, [R1+0x938] ;  /* 0x0009380001e67983 */ /* 0x000ee80000300800 */
[----:B------:R-:W3:Y:S04]  /*42d50*/  LDL.LU R231, [R1+0x93c] ;  /* 0x00093c0001e77983 */ /* 0x000ee80000300800 */
[----:B------:R-:W4:Y:S04]  /*42d60*/  LDL.LU R212, [R1+0x940] ;  /* 0x0009400001d47983 */ /* 0x000f280000300800 */
[----:B------:R-:W-:Y:S04]  /*42d70*/  STL.64 [R1+0x10], R28 ;  /* 0x0000101c01007387 */ /* 0x000fe80000100a00 */
[----:B------:R1:W-:Y:S01]  /*42d80*/  STL.64 [R1+0x18], R30 ;  /* 0x0000181e01007387 */ /* 0x0003e20000100a00 */
[C---:B------:R-:W-:Y:S03]  /*42d90*/  HMMA.1688.F32.TF32 R244, R236.reuse, R8, R244 ;  /* 0x00000008ecf4723c */ /* 0x040fe600000810f4 */
[----:B------:R-:W4:Y:S04]  /*42da0*/  LDL.LU R213, [R1+0x944] ;  /* 0x0009440001d57983 */ /* 0x000f280000300800 */
[----:B------:R-:W4:Y:S01]  /*42db0*/  LDL.LU R214, [R1+0x948] ;  /* 0x0009480001d67983 */ /* 0x000f220000300800 */
[C---:B-1----:R-:W-:Y:S03]  /*42dc0*/  HMMA.1688.F32.TF32 R28, R236.reuse, R24, R220 ;  /* 0x00000018ec1c723c */ /* 0x042fe600000810dc */
[----:B------:R-:W4:Y:S04]  /*42dd0*/  LDL.LU R215, [R1+0x94c] ;  /* 0x00094c0001d77983 */ /* 0x000f280000300800 */
[----:B------:R-:W-:Y:S01]  /*42de0*/  STL.64 [R1+0x27f8], R250 ;  /* 0x0027f8fa01007387 */ /* 0x000fe20000100a00 */
[----:B------:R-:W-:Y:S11]  /*42df0*/  HMMA.1688.F32.TF32 R236, R236, R12, R224 ;  /* 0x0000000cecec723c */ /* 0x000ff600000810e0 */
[----:B------:R-:W-:Y:S04]  /*42e00*/  @!UPT UIADD3 URZ, URZ, URZ, URZ ;  /* 0x0000003f3f3ff290 */ /* 0x000fe8000fffe03f */
[----:B------:R-:W-:Y:S04]  /*42e10*/  STL.64 [R1], R28 ;  /* 0x0000001c01007387 */ /* 0x000fe80000100a00 */
        /* <DEDUP_REMOVED lines=13> */
[----:B------:R-:W-:Y:S04]  /*42ef0*/  STL [R1+0x2818], R237 ;  /* 0x002818ed01007387 */ /* 0x000fe80000100800 */
[----:B------:R-:W-:Y:S04]  /*42f00*/  STL [R1+0x2814], R238 ;  /* 0x002814ee01007387 */ /* 0x000fe80000100800 */
[----:B------:R-:W-:Y:S04]  /*42f10*/  STL [R1+0x2810], R239 ;  /* 0x002810ef01007387 */ /* 0x000fe80000100800 */
[----:B------:R-:W-:Y:S04]  /*42f20*/  LDS R28, [R3+0x10500] ;  /* 0x01050000031c7984 */ /* 0x000fe80000000800 */
[----:B------:R-:W-:Y:S04]  /*42f30*/  LDS R30, [R3+0x12500] ;  /* 0x01250000031e7984 */ /* 0x000fe80000000800 */
[----:B------:R-:W-:Y:S04]  /*42f40*/  LDS R29, [R240+0x10500] ;  /* 0x01050000f01d7984 */ /* 0x000fe80000000800 */
[----:B------:R-:W1:Y:S01]  /*42f50*/  LDS R31, [R240+0x12500] ;  /* 0x01250000f01f7984 */ /* 0x000e620000000800 */
[C---:B--2---:R-:W-:Y:S03]  /*42f60*/  HMMA.1688.F32.TF32 R40, R32.reuse, R140, R232 ;  /* 0x0000008c2028723c */ /* 0x044fe600000810e8 */
[----:B------:R-:W2:Y:S05]  /*42f70*/  LDL.LU R232, [R1+0x990] ;  /* 0x0009900001e87983 */ /* 0x000eaa0000300800 */
[C---:B---3--:R-:W-:Y:S11]  /*42f80*/  HMMA.1688.F32.TF32 R36, R32.reuse, R136, R228 ;  /* 0x000000882024723c */ /* 0x048ff600000810e4 */
[----:B------:R-:W-:Y:S04]  /*42f90*/  @!UPT UIADD3 URZ, URZ, URZ, URZ ;  /* 0x0000003f3f3ff290 */ /* 0x000fe8000fffe03f */
[----:B------:R-:W-:Y:S04]  /*42fa0*/  STL.64 [R1+0x1b0], R40 ;  /* 0x0001b02801007387 */ /* 0x000fe80000100a00 */
[----:B------:R-:W-:Y:S04]  /*42fb0*/  STL.64 [R1+0x1b8], R42 ;  /* 0x0001b82a01007387 */ /* 0x000fe80000100a00 */
[----:B------:R-:W-:Y:S04]  /*42fc0*/  STL.64 [R1+0x1a0], R36 ;  /* 0x0001a02401007387 */ /* 0x000fe80000100a00 */
[----:B------:R4:W-:Y:S04]  /*42fd0*/  STL.64 [R1+0x1a8], R38 ;  /* 0x0001a82601007387 */ /* 0x0009e80000100a00 */
[----:B------:R-:W2:Y:S04]  /*42fe0*/  LDL.LU R233, [R1+0x994] ;  /* 0x0009940001e97983 */ /* 0x000ea80000300800 */
[----:B------:R-:W2:Y:S01]  /*42ff0*/  LDL.LU R234, [R1+0x998] ;  /* 0x0009980001ea7983 */ /* 0x000ea20000300800 */
[----:B----4-:R-:W-:Y:S03]  /*43000*/  HMMA.1688.F32.TF32 R36, R32, R16, R212 ;  /* 0x000000102024723c */ /* 0x010fe600000810d4 */
[----:B------:R-:W2:Y:S04]  /*43010*/  LDL.LU R235, [R1+0x99c] ;  /* 0x00099c0001eb7983 */ /* 0x000ea80000300800 */
[----:B------:R-:W3:Y:S04]  /*43020*/  LDL.LU R228, [R1+0x9a0] ;  /* 0x0009a00001e47983 */ /* 0x000ee80000300800 */
[----:B------:R-:W3:Y:S04]  /*43030*/  LDL.LU R229, [R1+0x9a4] ;  /* 0x0009a40001e57983 */ /* 0x000ee80000300800 */
[----:B------:R-:W3:Y:S04]  /*43040*/  LDL.LU R230, [R1+0x9a8] ;  /* 0x0009a80001e67983 */ /* 0x000ee80000300800 */
[----:B------:R-:W3:Y:S05]  /*43050*/  LDL.LU R231, [R1+0x9ac] ;  /* 0x0009ac0001e77983 */ /* 0x000eea0000300800 */
[----:B------:R-:W-:Y:S01]  /*43060*/  IMAD.MOV.U32 R247, RZ, RZ, R36 ;  /* 0x000000fffff77224 */ /* 0x000fe200078e0024 */
[----:B------:R-:W-:Y:S01]  /*43070*/  MOV R246, R37 ;  /* 0x0000002500f67202 */ /* 0x000fe20000000f00 */
[----:B------:R-:W-:-:S02]  /*43080*/  IMAD.MOV.U32 R245, RZ, RZ, R38 ;  /* 0x000000fffff57224 */ /* 0x000fc400078e0026 */
[----:B------:R-:W-:Y:S02]  /*43090*/  IMAD.MOV.U32 R244, RZ, RZ, R39 ;  /* 0x000000fffff47224 */ /* 0x000fe400078e0027 */
[C---:B------:R-:W-:Y:S03]  /*430a0*/  HMMA.1688.F32.TF32 R36, R32.reuse, R4, R224 ;  /* 0x000000042024723c */ /* 0x040fe600000810e0 */
[----:B------:R-:W-:Y:S04]  /*430b0*/  STL [R1+0x282c], R244 ;  /* 0x00282cf401007387 */ /* 0x000fe80000100800 */
[----:B------:R-:W-:Y:S04]  /*430c0*/  STL [R1+0x2828], R246 ;  /* 0x002828f601007387 */ /* 0x000fe80000100800 */
[----:B------:R-:W-:Y:S04]  /*430d0*/  STL [R1+0x2824], R247 ;  /* 0x002824f701007387 */ /* 0x000fe80000100800 */
[----:B------:R-:W-:Y:S04]  /*430e0*/  STL [R1+0x2820], R245 ;  /* 0x002820f501007387 */ /* 0x000fe80000100800 */
[----:B------:R-:W4:Y:S04]  /*430f0*/  LDL.LU R224, [R1+0x9c0] ;  /* 0x0009c00001e07983 */ /* 0x000f280000300800 */
        /* <DEDUP_REMOVED lines=15> */
[----:B------:R-:W-:-:S05]  /*431f0*/  IMAD.MOV.U32 R248, RZ, RZ, R39 ;  /* 0x000000fffff87224 */ /* 0x000fca00078e0027 */
[----:B------:R-:W-:Y:S04]  /*43200*/  STL [R1+0x283c], R248 ;  /* 0x00283cf801007387 */ /* 0x000fe80000100800 */
[----:B------:R-:W-:Y:S04]  /*43210*/  STL [R1+0x2838], R249 ;  /* 0x002838f901007387 */ /* 0x000fe80000100800 */
[----:B------:R-:W-:Y:S04]  /*43220*/  STL [R1+0x2834], R250 ;  /* 0x002834fa01007387 */ /* 0x000fe80000100800 */
[----:B------:R-:W-:Y:S01]  /*43230*/  STL [R1+0x2830], R251 ;  /* 0x002830fb01007387 */ /* 0x000fe20000100800 */
[----:B--2---:R-:W-:Y:S11]  /*43240*/  HMMA.1688.F32.TF32 R36, R32, R128, R232 ;  /* 0x000000802024723c */ /* 0x004ff600000810e8 */
[----:B------:R-:W-:Y:S11]  /*43250*/  @!UPT UIADD3 URZ, URZ, URZ, URZ ;  /* 0x0000003f3f3ff290 */ /* 0x000ff6000fffe03f */
[----:B------:R-:W-:Y:S01]  /*43260*/  @!UPT UIADD3 URZ, URZ, URZ, URZ ;  /* 0x0000003f3f3ff290 */ /* 0x000fe2000fffe03f */
[----:B------:R3:W-:Y:S04]  /*43270*/  STL.64 [R1+0x168], R38 ;  /* 0x0001682601007387 */ /* 0x0007e80000100a00 */
[----:B------:R-:W2:Y:S04]  /*43280*/  LDL.LU R232, [R1+0x9d0] ;  /* 0x0009d00001e87983 */ /* 0x000ea80000300800 */
[----:B------:R-:W2:Y:S04]  /*43290*/  LDL.LU R233, [R1+0x9d4] ;  /* 0x0009d40001e97983 */ /* 0x000ea80000300800 */
[----:B------:R-:W2:Y:S04]  /*432a0*/  LDL.LU R234, [R1+0x9d8] ;  /* 0x0009d80001ea7983 */ /* 0x000ea80000300800 */
[----:B------:R-:W2:Y:S01]  /*432b0*/  LDL.LU R235, [R1+0x9dc] ;  /* 0x0009dc0001eb7983 */ /* 0x000ea20000300800 */
[----:B------:R-:W-:Y:S01]  /*432c0*/  IMAD.MOV.U32 R247, RZ, RZ, R36 ;  /* 0x000000fffff77224 */ /* 0x000fe200078e0024 */
[----:B------:R-:W-:-:S02]  /*432d0*/  MOV R245, R37 ;  /* 0x0000002500f57202 */ /* 0x000fc40000000f00 */
[----:B---3--:R-:W-:Y:S03]  /*432e0*/  HMMA.1688.F32.TF32 R36, R32, R64, R228 ;  /* 0x000000402024723c */ /* 0x008fe600000810e4 */
[----:B------:R1:W-:Y:S04]  /*432f0*/  STL [R1+0x2844], R245 ;  /* 0x002844f501007387 */ /* 0x0003e80000100800 */
[----:B------:R3:W-:Y:S04]  /*43300*/  STL [R1+0x2840], R247 ;  /* 0x002840f701007387 */ /* 0x0007e80000100800 */
[----:B------:R-:W2:Y:S04]  /*43310*/  LDL.LU R228, [R1+0x9f0] ;  /* 0x0009f00001e47983 */ /* 0x000ea80000300800 */
[----:B------:R-:W2:Y:S04]  /*43320*/  LDL.LU R229, [R1+0x9f4] ;  /* 0x0009f40001e57983 */ /* 0x000ea80000300800 */
[----:B------:R-:W2:Y:S04]  /*43330*/  LDL.LU R230, [R1+0x9f8] ;  /* 0x0009f80001e67983 */ /* 0x000ea80000300800 */
[----:B------:R-:W2:Y:S01]  /*43340*/  LDL.LU R231, [R1+0x9fc] ;  /* 0x0009fc0001e77983 */ /* 0x000ea20000300800 */
[----:B------:R-:W-:Y:S01]  /*43350*/  MOV R246, R39 ;  /* 0x0000002700f67202 */ /* 0x000fe20000000f00 */
[----:B------:R-:W-:-:S02]  /*43360*/  IMAD.MOV.U32 R244, RZ, RZ, R38 ;  /* 0x000000fffff47224 */ /* 0x000fc400078e0026 */
[----:B------:R-:W-:Y:S02]  /*43370*/  IMAD.MOV.U32 R250, RZ, RZ, R36 ;  /* 0x000000fffffa7224 */ /* 0x000fe400078e0024 */
[----:B------:R-:W-:Y:S01]  /*43380*/  IMAD.MOV.U32 R251, RZ, RZ, R37 ;  /* 0x000000fffffb7224 */ /* 0x000fe200078e0025 */
[----:B------:R1:W-:Y:S01]  /*43390*/  STL [R1+0x2854], R246 ;  /* 0x002854f601007387 */ /* 0x0003e20000100800 */
[C---:B----4-:R-:W-:Y:S03]  /*433a0*/  HMMA.1688.F32.TF32 R40, R32.reuse, R60, R212 ;  /* 0x0000003c2028723c */ /* 0x050fe600000810d4 */
[----:B------:R-:W-:Y:S04]  /*433b0*/  STL [R1+0x2850], R244 ;  /* 0x002850f401007387 */ /* 0x000fe80000100800 */
[----:B------:R-:W-:Y:S04]  /*433c0*/  STL [R1+0x284c], R250 ;  /* 0x00284cfa01007387 */ /* 0x000fe80000100800 */
[----:B------:R4:W-:Y:S01]  /*433d0*/  STL [R1+0x2848], R251 ;  /* 0x002848fb01007387 */ /* 0x0009e20000100800 */
[----:B------:R-:W-:Y:S11]  /*433e0*/  HMMA.1688.F32.TF32 R36, R32, R56, R224 ;  /* 0x000000382024723c */ /* 0x000ff600000810e0 */
        /* <DEDUP_REMOVED lines=10> */
[----:B-1----:R-:W-:Y:S01]  /*43490*/  IMAD.MOV.U32 R245, RZ, RZ, R36 ;  /* 0x000000fffff57224 */ /* 0x002fe200078e0024 */
[----:B------:R-:W-:Y:S01]  /*434a0*/  MOV R249, R39 ;  /* 0x0000002700f97202 */ /* 0x000fe20000000f00 */
[----:B---3--:R-:W-:-:S02]  /*434b0*/  IMAD.MOV.U32 R247, RZ, RZ, R37 ;  /* 0x000000fffff77224 */ /* 0x008fc400078e0025 */
[----:B------:R-:W-:Y:S02]  /*434c0*/  IMAD.MOV.U32 R248, RZ, RZ, R38 ;  /* 0x000000fffff87224 */ /* 0x000fe400078e0026 */
[----:B------:R1:W-:Y:S04]  /*434d0*/  STL [R1+0x2864], R249 ;  /* 0x002864f901007387 */ /* 0x0003e80000100800 */
[----:B------:R-:W-:Y:S04]  /*434e0*/  STL [R1+0x2860], R248 ;  /* 0x002860f801007387 */ /* 0x000fe80000100800 */
[----:B------:R-:W-:Y:S04]  /*434f0*/  STL [R1+0x285c], R245 ;  /* 0x00285cf501007387 */ /* 0x000fe80000100800 */
[----:B------:R3:W-:Y:S01]  /*43500*/  STL [R1+0x2858], R247 ;  /* 0x002858f701007387 */ /* 0x0007e20000100800 */
[C---:B--2---:R-:W-:Y:S11]  /*43510*/  HMMA.1688.F32.TF32 R36, R32.reuse, R52, R232 ;  /* 0x000000342024723c */ /* 0x044ff600000810e8 */
[----:B------:R-:W-:Y:S11]  /*43520*/  @!UPT UIADD3 URZ, URZ, URZ, URZ ;  /* 0x0000003f3f3ff290 */ /* 0x000ff6000fffe03f */
[----:B------:R-:W-:Y:S02]  /*43530*/  @!UPT UIADD3 URZ, URZ, URZ, URZ ;  /* 0x0000003f3f3ff290 */ /* 0x000fe4000fffe03f */
[----:B------:R-:W-:Y:S01]  /*43540*/  IMAD.MOV.U32 R246, RZ, RZ, R36 ;  /* 0x000000fffff67224 */ /* 0x000fe200078e0024 */
[----:B----4-:R-:W-:Y:S01]  /*43550*/  MOV R251, R39 ;  /* 0x0000002700fb7202 */ /* 0x010fe20000000f00 */
[----:B------:R-:W-:Y:S02]  /*43560*/  IMAD.MOV.U32 R244, RZ, RZ, R37 ;  /* 0x000000fffff47224 */ /* 0x000fe400078e0025 */
[----:B------:R-:W-:Y:S02]  /*43570*/  IMAD.MOV.U32 R250, RZ, RZ, R38 ;  /* 0x000000fffffa7224 */ /* 0x000fe400078e0026 */
[----:B------:R-:W-:Y:S01]  /*43580*/  HMMA.1688.F32.TF32 R36, R32, R48, R228 ;  /* 0x000000302024723c */ /* 0x000fe200000810e4 */
[----:B------:R-:W-:Y:S04]  /*43590*/  STL [R1+0x2874], R251 ;  /* 0x002874fb01007387 */ /* 0x000fe80000100800 */
[----:B------:R-:W-:Y:S04]  /*435a0*/  STL [R1+0x2870], R250 ;  /* 0x002870fa01007387 */ /* 0x000fe80000100800 */
[----:B------:R-:W-:Y:S04]  /*435b0*/  STL [R1+0x286c], R246 ;  /* 0x00286cf601007387 */ /* 0x000fe80000100800 */
[----:B------:R-:W-:Y:S04]  /*435c0*/  STL [R1+0x2868], R244 ;  /* 0x002868f401007387 */ /* 0x000fe80000100800 */
[----:B------:R-:W2:Y:S04]  /*435d0*/  LDL.LU R220, [R1+0xa10] ;  /* 0x000a100001dc7983 */ /* 0x000ea80000300800 */
[----:B------:R-:W2:Y:S03]  /*435e0*/  LDL.LU R221, [R1+0xa14] ;  /* 0x000a140001dd7983 */ /* 0x000ea60000300800 */
[----:B-1----:R-:W-:Y:S01]  /*435f0*/  IMAD.MOV.U32 R249, RZ, RZ, R36 ;  /* 0x000000fffff97224 */ /* 0x002fe200078e0024 */
[----:B---3--:R-:W-:Y:S01]  /*43600*/  MOV R247, R39 ;  /* 0x0000002700f77202 */ /* 0x008fe20000000f00 */
[----:B------:R-:W-:Y:S01]  /*43610*/  IMAD.MOV.U32 R248, RZ, RZ, R37 ;  /* 0x000000fffff87224 */ /* 0x000fe200078e0025 */
[----:B------:R-:W2:Y:S01]  /*43620*/  LDL.LU R222, [R1+0xa18] ;  /* 0x000a180001de7983 */ /* 0x000ea20000300800 */
[----:B------:R-:W-:-:S03]  /*43630*/  IMAD.MOV.U32 R245, RZ, RZ, R38 ;  /* 0x000000fffff57224 */ /* 0x000fc600078e0026 */
[----:B------:R-:W2:Y:S04]  /*43640*/  LDL.LU R223, [R1+0xa1c] ;  /* 0x000a1c0001df7983 */ /* 0x000ea80000300800 */
[----:B------:R-:W3:Y:S04]  /*43650*/  LDL.LU R232, [R1+0xa00] ;  /* 0x000a000001e87983 */ /* 0x000ee80000300800 */
[----:B------:R-:W3:Y:S04]  /*43660*/  LDL.LU R233, [R1+0xa04] ;  /* 0x000a040001e97983 */ /* 0x000ee80000300800 */
[----:B------:R-:W3:Y:S04]  /*43670*/  LDL.LU R234, [R1+0xa08] ;  /* 0x000a080001ea7983 */ /* 0x000ee80000300800 */
[----:B------:R-:W3:Y:S04]  /*43680*/  LDL.LU R235, [R1+0xa0c] ;  /* 0x000a0c0001eb7983 */ /* 0x000ee80000300800 */
[----:B------:R-:W-:Y:S04]  /*43690*/  STL [R1+0x2884], R247 ;  /* 0x002884f701007387 */ /* 0x000fe80000100800 */
[----:B------:R-:W-:Y:S04]  /*436a0*/  STL [R1+0x2880], R245 ;  /* 0x002880f501007387 */ /* 0x000fe80000100800 */
[----:B------:R-:W-:Y:S04]  /*436b0*/  STL [R1+0x287c], R249 ;  /* 0x00287cf901007387 */ /* 0x000fe80000100800 */
[----:B------:R-:W-:Y:S04]  /*436c0*/  STL [R1+0x2878], R248 ;  /* 0x002878f801007387 */ /* 0x000fe80000100800 */
[----:B------:R-:W4:Y:S01]  /*436d0*/  LDL.LU R228, [R1+0x9e0] ;  /* 0x0009e00001e47983 */ /* 0x000f220000300800 */
[C---:B------:R-:W-:Y:S11]  /*436e0*/  HMMA.1688.F32.TF32 R36, R32.reuse, R44, R212 ;  /* 0x0000002c2024723c */ /* 0x040ff600000810d4 */
[----:B------:R-:W-:Y:S11]  /*436f0*/  @!UPT UIADD3 URZ, URZ, URZ, URZ ;  /* 0x0000003f3f3ff290 */ /* 0x000ff6000fffe03f */
[----:B------:R-:W-:Y:S01]  /*43700*/  @!UPT UIADD3 URZ, URZ, URZ, URZ ;  /* 0x0000003f3f3ff290 */ /* 0x000fe2000fffe03f */
[----:B------:R-:W-:Y:S04]  /*43710*/  STL.64 [R1+0x100], R36 ;  /* 0x0001002401007387 */ /* 0x000fe80000100a00 */
[----:B------:R1:W-:Y:S04]  /*43720*/  STL.64 [R1+0x108], R38 ;  /* 0x0001082601007387 */ /* 0x0003e80000100a00 */
[----:B------:R-:W4:Y:S04]  /*43730*/  LDL.LU R229, [R1+0x9e4] ;  /* 0x0009e40001e57983 */ /* 0x000f280000300800 */
[----:B------:R-:W4:Y:S04]  /*43740*/  LDL.LU R230, [R1+0x9e8] ;  /* 0x0009e80001e67983 */ /* 0x000f280000300800 */
[----:B------:R-:W4:Y:S01]  /*43750*/  LDL.LU R231, [R1+0x9ec] ;  /* 0x0009ec0001e77983 */ /* 0x000f220000300800 */
[----:B-1----:R-:W-:Y:S03]  /*43760*/  HMMA.1688.F32.TF32 R36, R32, R24, R224 ;  /* 0x000000182024723c */ /* 0x002fe600000810e0 */
        /* <DEDUP_REMOVED lines=20> */
[----:B------:R-:W-:Y:S01]  /*438b0*/  MOV R248, R39 ;  /* 0x0000002700f87202 */ /* 0x000fe20000000f00 */
[----:B------:R-:W-:Y:S02]  /*438c0*/  IMAD.MOV.U32 R245, RZ, RZ, R37 ;  /* 0x000000fffff57224 */ /* 0x000fe400078e0025 */
[----:B------:R-:W-:Y:S02]  /*438d0*/  IMAD.MOV.U32 R249, RZ, RZ, R38 ;  /* 0x000000fffff97224 */ /* 0x000fe400078e0026 */
[C---:B---3--:R-:W-:Y:S11]  /*438e0*/  HMMA.1688.F32.TF32 R36, R32.reuse, R8, R232 ;  /* 0x000000082024723c */ /* 0x048ff600000810e8 */
[----:B------:R-:W-:Y:S11]  /*438f0*/  @!UPT UIADD3 URZ, URZ, URZ, URZ ;  /* 0x0000003f3f3ff290 */ /* 0x000ff6000fffe03f */
[----:B------:R-:W-:Y:S02]  /*43900*/  @!UPT UIADD3 URZ, URZ, URZ, URZ ;  /* 0x0000003f3f3ff290 */ /* 0x000fe4000fffe03f */
[----:B-1----:R-:W-:Y:S01]  /*43910*/  IMAD.MOV.U32 R244, RZ, RZ, R36 ;  /* 0x000000fffff47224 */ /* 0x002fe200078e0024 */
[----:B------:R-:W-:Y:S01]  /*43920*/  MOV R250, R39 ;  /* 0x0000002700fa7202 */ /* 0x000fe20000000f00 */
[----:B------:R-:W-:Y:S02]  /*43930*/  IMAD.MOV.U32 R246, RZ, RZ, R37 ;  /* 0x000000fffff67224 */ /* 0x000fe400078e0025 */
[----:B------:R-:W-:Y:S01]  /*43940*/  IMAD.MOV.U32 R251, RZ, RZ, R38 ;  /* 0x000000fffffb7224 */ /* 0x000fe200078e0026 */
[----:B----4-:R-:W-:Y:S08]  /*43950*/  HMMA.1688.F32.TF32 R32, R32, R12, R228 ;  /* 0x0000000c2020723c */ /* 0x010ff000000810e4 */
[C---:B------:R-:W-:Y:S11]  /*43960*/  HMMA.1688.F32.TF32 R36, R28.reuse, R140, R212 ;  /* 0x0000008c1c24723c */ /* 0x040ff600000810d4 */
[----:B------:R-:W-:Y:S05]  /*43970*/  @!UPT UIADD3 URZ, URZ, URZ, URZ ;  /* 0x0000003f3f3ff290 */ /* 0x000fea000fffe03f */
[----:B------:R-:W-:Y:S01]  /*43980*/  IMAD.MOV.U32 R236, RZ, RZ, R32 ;  /* 0x000000ffffec7224 */ /* 0x000fe200078e0020 */
[----:B------:R-:W-:Y:S01]  /*43990*/  MOV R239, R35 ;  /* 0x0000002300ef7202 */ /* 0x000fe20000000f00 */
[----:B------:R-:W-:Y:S02]  /*439a0*/  IMAD.MOV.U32 R237, RZ, RZ, R33 ;  /* 0x000000ffffed7224 */ /* 0x000fe400078e0021 */
[----:B------:R-:W-:Y:S02]  /*439b0*/  IMAD.MOV.U32 R238, RZ, RZ, R34 ;  /* 0x000000ffffee7224 */ /* 0x000fe400078e0022 */
[C---:B------:R-:W-:Y:S01]  /*439c0*/  HMMA.1688.F32.TF32 R32, R28.reuse, R136, R224 ;  /* 0x000000881c20723c */ /* 0x040fe200000810e0 */
[----:B------:R-:W-:Y:S04]  /*439d0*/  STL.64 [R1+0x28b0], R250 ;  /* 0x0028b0fa01007387 */ /* 0x000fe80000100a00 */
[----:B------:R-:W-:Y:S04]  /*439e0*/  STL.64 [R1+0x28a8], R248 ;  /* 0x0028a8f801007387 */ /* 0x000fe80000100a00 */
        /* <DEDUP_REMOVED lines=90> */
[----:B---3--:R-:W3:Y:S04]  /*43f90*/  LDL.LU R38, [R1+0xba8] ;  /* 0x000ba80001267983 */ /* 0x008ee80000300800 */
        /* <DEDUP_REMOVED lines=17> */
[C---:B--2---:R-:W-:Y:S08]  /*440b0*/  HMMA.1688.F32.TF32 R80, R28.reuse, R20, R80 ;  /* 0x000000141c50723c */ /* 0x044ff00000081050 */
[C---:B----4-:R-:W-:Y:S08]  /*440c0*/  HMMA.1688.F32.TF32 R92, R28.reuse, R48, R92 ;  /* 0x000000301c5c723c */ /* 0x050ff0000008105c */
[C---:B------:R-:W-:Y:S08]  /*440d0*/  HMMA.1688.F32.TF32 R104, R28.reuse, R60, R104 ;  /* 0x0000003c1c68723c */ /* 0x040ff00000081068 */
[C---:B------:R-:W-:Y:S08]  /*440e0*/  HMMA.1688.F32.TF32 R32, R28.reuse, R16, R200 ;  /* 0x000000101c20723c */ /* 0x040ff000000810c8 */
        /* <DEDUP_REMOVED lines=9> */
[C---:B-1----:R-:W-:Y:S03]  /*44180*/  HMMA.1688.F32.TF32 R124, R28.reuse, R64, R216 ;  /* 0x000000401c7c723c */ /* 0x042fe600000810d8 */
[----:B------:R-:W-:Y:S04]  /*44190*/  LDS R144, [R3+0x10600] ;  /* 0x0106000003907984 */ /* 0x000fe80000000800 */
[----:B------:R-:W-:Y:S04]  /*441a0*/  LDS R146, [R3+0x12600] ;  /* 0x0126000003927984 */ /* 0x000fe80000000800 */
[----:B------:R-:W-:Y:S04]  /*441b0*/  STL.64 [R1+0x310], R32 ;  /* 0x0003102001007387 */ /* 0x000fe80000100a00 */
[----:B------:R1:W-:Y:S01]  /*441c0*/  STL.64 [R1+0x318], R34 ;  /* 0x0003182201007387 */ /* 0x0003e20000100a00 */
[C---:B------:R-:W-:Y:S03]  /*441d0*/  HMMA.1688.F32.TF32 R96, R28.reuse, R52, R96 ;  /* 0x000000341c60723c */ /* 0x040fe60000081060 */
[----:B------:R-:W-:Y:S04]  /*441e0*/  LDS R145, [R240+0x10600] ;  /* 0x01060000f0917984 */ /* 0x000fe80000000800 */
[----:B------:R-:W2:Y:S01]  /*441f0*/  LDS R147, [R240+0x12600] ;  /* 0x01260000f0937984 */ /* 0x000ea20000000800 */
[C---:B-1----:R-:W-:Y:S03]  /*44200*/  HMMA.1688.F32.TF32 R32, R28.reuse, R56, R100 ;  /* 0x000000381c20723c */ /* 0x042fe60000081064 */
[----:B------:R-:W-:Y:S04]  /*44210*/  STL.64 [R1+0x300], R124 ;  /* 0x0003007c01007387 */ /* 0x000fe80000100a00 */
[----:B------:R-:W-:Y:S04]  /*44220*/  STL.64 [R1+0x308], R126 ;  /* 0x0003087e01007387 */ /* 0x000fe80000100a00 */
[----:B------:R-:W-:Y:S04]  /*44230*/  STL.64 [R1+0x2f0], R104 ;  /* 0x0002f06801007387 */ /* 0x000fe80000100a00 */
[----:B------:R-:W-:Y:S08]  /*44240*/  STL.64 [R1+0x2f8], R106 ;  /* 0x0002f86a01007387 */ /* 0x000ff00000100a00 */
[----:B------:R-:W-:Y:S04]  /*44250*/  STL.64 [R1+0x250], R32 ;  /* 0x0002502001007387 */ /* 0x000fe80000100a00 */
[----:B------:R1:W-:Y:S02]  /*44260*/  STL.64 [R1+0x258], R34 ;  /* 0x0002582201007387 */ /* 0x0003e40000100a00 */
[C---:B-1----:R-:W-:Y:S02]  /*44270*/  HMMA.1688.F32.TF32 R32, R28.reuse, R44, R88 ;  /* 0x0000002c1c20723c */ /* 0x042fe40000081058 */
[----:B------:R-:W-:Y:S04]  /*44280*/  STL.64 [R1+0x240], R96 ;  /* 0x0002406001007387 */ /* 0x000fe80000100a00 */
[----:B------:R-:W-:Y:S02]  /*44290*/  STL.64 [R1+0x248], R98 ;  /* 0x0002486201007387 */ /* 0x000fe40000100a00 */
[C---:B------:R-:W-:Y:S02]  /*442a0*/  HMMA.1688.F32.TF32 R84, R28.reuse, R24, R84 ;  /* 0x000000181c54723c */ /* 0x040fe40000081054 */
[----:B------:R-:W-:Y:S04]  /*442b0*/  STL.64 [R1+0x230], R92 ;  /* 0x0002305c01007387 */ /* 0x000fe80000100a00 */
[----:B------:R-:W-:Y:S09]  /*442c0*/  STL.64 [R1+0x238], R94 ;  /* 0x0002385e01007387 */ /* 0x000ff20000100a00 */
[----:B------:R-:W-:Y:S04]  /*442d0*/  STL.64 [R1+0x220], R32 ;  /* 0x0002202001007387 */ /* 0x000fe80000100a00 */
[----:B------:R1:W-:Y:S02]  /*442e0*/  STL.64 [R1+0x228], R34 ;  /* 0x0002282201007387 */ /* 0x0003e40000100a00 */
[C---:B-1----:R-:W-:Y:S08]  /*442f0*/  HMMA.1688.F32.TF32 R32, R28.reuse, R8, R72 ;  /* 0x000000081c20723c */ /* 0x042ff00000081048 */
        /* <DEDUP_REMOVED lines=9> */
[C---:B---3--:R-:W-:Y:S08]  /*44390*/  HMMA.1688.F32.TF32 R28, R76.reuse, R140, R40 ;  /* 0x0000008c4c1c723c */ /* 0x048ff00000081028 */
        /* <DEDUP_REMOVED lines=11> */
[C---:B---3--:R-:W-:Y:S03]  /*44450*/  HMMA.1688.F32.TF32 R32, R76.reuse, R128, R108 ;  /* 0x000000804c20723c */ /* 0x048fe6000008106c */
[----:B------:R1:W-:Y:S05]  /*44460*/  STL.64 [R1+0x2b8], R30 ;  /* 0x0002b81e01007387 */ /* 0x0003ea0000100a00 */
[C---:B-1----:R-:W-:Y:S06]  /*44470*/  HMMA.1688.F32.TF32 R28, R76.reuse, R64, R220 ;  /* 0x000000404c1c723c */ /* 0x042fec00000810dc */
[----:B------:R-:W-:Y:S04]  /*44480*/  STL.64 [R1+0x2a0], R36 ;  /* 0x0002a02401007387 */ /* 0x000fe80000100a00 */
[----:B------:R1:W-:Y:S05]  /*44490*/  STL.64 [R1+0x2a8], R38 ;  /* 0x0002a82601007387 */ /* 0x0003ea0000100a00 */
        /* <DEDUP_REMOVED lines=8> */
[----:B------:R-:W-:Y:S11]  /*44520*/  STL.64 [R1+0x278], R38 ;  /* 0x0002782601007387 */ /* 0x000ff60000100a00 */
[----:B------:R-:W-:Y:S01]  /*44530*/  @!UPT UIADD3 URZ, URZ, URZ, URZ ;  /* 0x0000003f3f3ff290 */ /* 0x000fe2000fffe03f */
[----:B------:R-:W-:Y:S04]  /*44540*/  STL.64 [R1+0x2698], R30 ;  /* 0x0026981e01007387 */ /* 0x000fe80000100a00 */
[----:B------:R-:W-:Y:S04]  /*44550*/  STL.64 [R1+0x260], R32 ;  /* 0x0002602001007387 */ /* 0x000fe80000100a00 */
[----:B------:R1:W-:Y:S04]  /*44560*/  STL.64 [R1+0x268], R34 ;  /* 0x0002682201007387 */ /* 0x0003e80000100a00 */
        /* <DEDUP_REMOVED lines=33> */
[C---:B-1----:R-:W-:Y:S03]  /*44780*/  HMMA.1688.F32.TF32 R32, R76.reuse, R48, R224 ;  /* 0x000000304c20723c */ /* 0x042fe600000810e0 */
[----:B------:R-:W2:Y:S04]  /*44790*/  LDL.LU R224, [R1+0xd50] ;  /* 0x000d500001e07983 */ /* 0x000ea80000300800 */
[----:B------:R-:W2:Y:S04]  /*447a0*/  LDL.LU R225, [R1+0xd54] ;  /* 0x000d540001e17983 */ /* 0x000ea80000300800 */
[----:B------:R-:W2:Y:S04]  /*447b0*/  LDL.LU R226, [R1+0xd58] ;  /* 0x000d580001e27983 */ /* 0x000ea80000300800 */
[----:B------:R-:W2:Y:S08]  /*447c0*/  LDL.LU R227, [R1+0xd5c] ;  /* 0x000d5c0001e37983 */ /* 0x000eb00000300800 */
[----:B------:R-:W-:Y:S04]  /*447d0*/  STL.64 [R1+0x26a8], R34 ;  /* 0x0026a82201007387 */ /* 0x000fe80000100a00 */
[----:B------:R1:W-:Y:S01]  /*447e0*/  STL.64 [R1+0x26a0], R32 ;  /* 0x0026a02001007387 */ /* 0x0003e20000100a00 */
[C---:B---3--:R-:W-:Y:S08]  /*447f0*/  HMMA.1688.F32.TF32 R40, R76.reuse, R24, R116 ;  /* 0x000000184c28723c */ /* 0x048ff00000081074 */
[C---:B----4-:R-:W-:Y:S08]  /*44800*/  HMMA.1688.F32.TF32 R36, R76.reuse, R44, R120 ;  /* 0x0000002c4c24723c */ /* 0x050ff00000081078 */
[C---:B--2---:R-:W-:Y:S08]  /*44810*/  HMMA.1688.F32.TF32 R68, R76.reuse, R20, R112 ;  /* 0x000000144c44723c */ /* 0x044ff00000081070 */
[C---:B------:R-:W-:Y:S07]  /*44820*/  HMMA.1688.F32.TF32 R72, R76.reuse, R8, R108 ;  /* 0x000000084c48723c */ /* 0x040fee000008106c */
[----:B------:R-:W-:Y:S01]  /*44830*/  STL.64 [R1+0x26b8], R38 ;  /* 0x0026b82601007387 */ /* 0x000fe20000100a00 */
[----:B------:R-:W-:Y:S03]  /*44840*/  HMMA.1688.F32.TF32 R76, R76, R12, R220 ;  /* 0x0000000c4c4c723c */ /* 0x000fe600000810dc */
[----:B------:R2:W-:Y:S05]  /*44850*/  STL.64 [R1+0x26b0], R36 ;  /* 0x0026b02401007387 */ /* 0x0005ea0000100a00 */
        /* <DEDUP_REMOVED lines=56> */
[C---:B---3--:R-:W-:Y:S08]  /*44be0*/  HMMA.1688.F32.TF32 R92, R144.reuse, R128, R224 ;  /* 0x00000080905c723c */ /* 0x048ff000000810e0 */
[C---:B----4-:R-:W-:Y:S08]  /*44bf0*/  HMMA.1688.F32.TF32 R88, R144.reuse, R132, R120 ;  /* 0x000000849058723c */ /* 0x050ff00000081078 */
[C---:B--2---:R-:W-:Y:S11]  /*44c00*/  HMMA.1688.F32.TF32 R96, R144.reuse, R64, R116 ;  /* 0x000000409060723c */ /* 0x044ff60000081074 */
[----:B------:R-:W-:Y:S04]  /*44c10*/  @!UPT UIADD3 URZ, URZ, URZ, URZ ;  /* 0x0000003f3f3ff290 */ /* 0x000fe8000fffe03f */
[----:B------:R-:W-:Y:S01]  /*44c20*/  STL.64 [R1+0x2748], R90 ;  /* 0x0027485a01007387 */ /* 0x000fe20000100a00 */
[C---:B------:R-:W-:Y:S03]  /*44c30*/  HMMA.1688.F32.TF32 R100, R144.reuse, R60, R112 ;  /* 0x0000003c9064723c */ /* 0x040fe60000081070 */
[----:B------:R-:W-:Y:S04]  /*44c40*/  STL.64 [R1+0x2740], R88 ;  /* 0x0027405801007387 */ /* 0x000fe80000100a00 */
[----:B------:R-:W2:Y:S04]  /*44c50*/  LDL.LU R224, [R1+0xe60] ;  /* 0x000e600001e07983 */ /* 0x000ea80000300800 */
[----:B------:R-:W2:Y:S04]  /*44c60*/  LDL.LU R225, [R1+0xe64] ;  /* 0x000e640001e17983 */ /* 0x000ea80000300800 */
[----:B------:R-:W2:Y:S01]  /*44c70*/  LDL.LU R226, [R1+0xe68] ;  /* 0x000e680001e27983 */ /* 0x000ea20000300800 */
[C---:B------:R-:W-:Y:S03]  /*44c80*/  HMMA.1688.F32.TF32 R104, R144.reuse, R56, R108 ;  /* 0x000000389068723c */ /* 0x040fe6000008106c */
[----:B------:R-:W2:Y:S05]  /*44c90*/  LDL.LU R227, [R1+0xe6c] ;  /* 0x000e6c0001e37983 */ /* 0x000eaa0000300800 */
[C---:B------:R-:W-:Y:S08]  /*44ca0*/  HMMA.1688.F32.TF32 R108, R144.reuse, R52, R220 ;  /* 0x00000034906c723c */ /* 0x040ff000000810dc */
        /* <DEDUP_REMOVED lines=19> */
[----:B------:R-:W3:Y:S01]  /*44de0*/  LDL.LU R223, [R1+0xe5c] ;  /* 0x000e5c0001df7983 */ /* 0x000ee20000300800 */
[C---:B------:R-:W-:Y:S03]  /*44df0*/  HMMA.1688.F32.TF32 R120, R144.reuse, R24, R212 ;  /* 0x000000189078723c */ /* 0x040fe600000810d4 */
[----:B------:R-:W4:Y:S04]  /*44e00*/  LDL.LU R232, [R1+0xe20] ;  /* 0x000e200001e87983 */ /* 0x000f280000300800 */
[----:B------:R-:W4:Y:S04]  /*44e10*/  LDL.LU R233, [R1+0xe24] ;  /* 0x000e240001e97983 */ /* 0x000f280000300800 */
[----:B------:R-:W4:Y:S04]  /*44e20*/  LDL.LU R234, [R1+0xe28] ;  /* 0x000e280001ea7983 */ /* 0x000f280000300800 */
[----:B------:R-:W4:Y:S08]  /*44e30*/  LDL.LU R235, [R1+0xe2c] ;  /* 0x000e2c0001eb7983 */ /* 0x000f300000300800 */
        /* <DEDUP_REMOVED lines=29> */
[C---:B---3--:R-:W-:Y:S11]  /*45010*/  HMMA.1688.F32.TF32 R220, R144.reuse, R8, R220 ;  /* 0x0000000890dc723c */ /* 0x048ff600000810dc */
[----:B------:R-:W-:Y:S11]  /*45020*/  @!UPT UIADD3 URZ, URZ, URZ, URZ ;  /* 0x0000003f3f3ff290 */ /* 0x000ff6000fffe03f */
[----:B------:R-:W-:Y:S01]  /*45030*/  @!UPT UIADD3 URZ, URZ, URZ, URZ ;  /* 0x0000003f3f3ff290 */ /* 0x000fe2000fffe03f */
[----:B------:R-:W-:Y:S04]  /*45040*/  STL.64 [R1+0x27e8], R222 ;  /* 0x0027e8de01007387 */ /* 0x000fe80000100a00 */
[----:B------:R-:W-:Y:S04]  /*45050*/  STL.64 [R1+0x27e0], R220 ;  /* 0x0027e0dc01007387 */ /* 0x000fe80000100a00 */
[----:B------:R-:W3:Y:S04]  /*45060*/  LDL.LU R192, [R1+0xfb0] ;  /* 0x000fb00001c07983 */ /* 0x000ee80000300800 */
[----:B------:R-:W3:Y:S04]  /*45070*/  LDL.LU R193, [R1+0xfb4] ;  /* 0x000fb40001c17983 */ /* 0x000ee80000300800 */
[----:B------:R-:W3:Y:S04]  /*45080*/  LDL.LU R194, [R1+0xfb8] ;  /* 0x000fb80001c27983 */ /* 0x000ee80000300800 */
[----:B------:R-:W3:Y:S04]  /*45090*/  LDL.LU R195, [R1+0xfbc] ;  /* 0x000fbc0001c37983 */ /* 0x000ee80000300800 */
[----:B------:R-:W2:Y:S04]  /*450a0*/  LDL.LU R188, [R1+0xfd0] ;  /* 0x000fd00001bc7983 */ /* 0x000ea80000300800 */
[----:B------:R-:W2:Y:S04]  /*450b0*/  LDL.LU R189, [R1+0xfd4] ;  /* 0x000fd40001bd7983 */ /* 0x000ea80000300800 */
[----:B------:R-:W2:Y:S04]  /*450c0*/  LDL.LU R190, [R1+0xfd8] ;  /* 0x000fd80001be7983 */ /* 0x000ea80000300800 */
[----:B------:R-:W2:Y:S01]  /*450d0*/  LDL.LU R191, [R1+0xfdc] ;  /* 0x000fdc0001bf7983 */ /* 0x000ea20000300800 */
[----:B----4-:R-:W-:Y:S03]  /*450e0*/  HMMA.1688.F32.TF32 R144, R144, R12, R232 ;  /* 0x0000000c9090723c */ /* 0x010fe600000810e8 */
[----:B------:R-:W-:Y:S04]  /*450f0*/  LDS R232, [R3+0x10700] ;  /* 0x0107000003e87984 */ /* 0x000fe80000000800 */
[----:B------:R-:W-:Y:S01]  /*45100*/  LDS R234, [R3+0x12700] ;  /* 0x0127000003ea7984 */ /* 0x000fe20000000800 */
[C---:B------:R-:W-:Y:S03]  /*45110*/  HMMA.1688.F32.TF32 R168, R208.reuse, R128, R212 ;  /* 0x00000080d0a8723c */ /* 0x040fe600000810d4 */
[----:B------:R-:W-:Y:S04]  /*45120*/  LDS R233, [R240+0x10700] ;  /* 0x01070000f0e97984 */ /* 0x000fe80000000800 */
[----:B------:R-:W4:Y:S01]  /*45130*/  LDS R235, [R240+0x12700] ;  /* 0x01270000f0eb7984 */ /* 0x000f220000000800 */
[C---:B------:R-:W-:Y:S03]  /*45140*/  HMMA.1688.F32.TF32 R148, R208.reuse, R140, R228 ;  /* 0x0000008cd094723c */ /* 0x040fe600000810e4 */
[----:B------:R-:W-:Y:S04]  /*45150*/  LDS R228, [R3+0x10780] ;  /* 0x0107800003e47984 */ /* 0x000fe80000000800 */
[----:B------:R-:W-:Y:S04]  /*45160*/  STL.64 [R1+0x28d0], R146 ;  /* 0x0028d09201007387 */ /* 0x000fe80000100a00 */
[----:B------:R-:W-:Y:S01]  /*45170*/  STL.64 [R1+0x28c8], R144 ;  /* 0x0028c89001007387 */ /* 0x000fe20000100a00 */
[C---:B------:R-:W-:Y:S03]  /*45180*/  HMMA.1688.F32.TF32 R160, R208.reuse, R4, R200 ;  /* 0x00000004d0a0723c */ /* 0x040fe600000810c8 */
[----:B------:R-:W-:Y:S04]  /*45190*/  LDS R230, [R3+0x12780] ;  /* 0x0127800003e67984 */ /* 0x000fe80000000800 */
[----:B------:R-:W-:Y:S04]  /*451a0*/  LDS R229, [R240+0x10780] ;  /* 0x01078000f0e57984 */ /* 0x000fe80000000800 */
[----:B------:R-:W-:Y:S04]  /*451b0*/  STL.64 [R1+0x28e0], R150 ;  /* 0x0028e09601007387 */ /* 0x000fe80000100a00 */
[----:B------:R-:W-:Y:S04]  /*451c0*/  STL.64 [R1+0x28d8], R148 ;  /* 0x0028d89401007387 */ /* 0x000fe80000100a00 */
        /* <DEDUP_REMOVED lines=8> */
[----:B------:R-:W4:Y:S04]  /*45250*/  LDL.LU R200, [R1+0x1090] ;  /* 0x0010900001c87983 */ /* 0x000f280000300800 */
[----:B------:R-:W4:Y:S04]  /*45260*/  LDL.LU R201, [R1+0x1094] ;  /* 0x0010940001c97983 */ /* 0x000f280000300800 */
[----:B------:R-:W4:Y:S04]  /*45270*/  LDL.LU R202, [R1+0x1098] ;  /* 0x0010980001ca7983 */ /* 0x000f280000300800 */
[----:B------:R-:W4:Y:S01]  /*45280*/  LDL.LU R203, [R1+0x109c] ;  /* 0x00109c0001cb7983 */ /* 0x000f220000300800 */
[C---:B------:R-:W-:Y:S03]  /*45290*/  HMMA.1688.F32.TF32 R216, R208.reuse, R16, R216 ;  /* 0x00000010d0d8723c */ /* 0x040fe600000810d8 */
[----:B------:R-:W1:Y:S05]  /*452a0*/  LDS R231, [R240+0x12780] ;  /* 0x01278000f0e77984 */ /* 0x000e6a0000000800 */
[C---:B---3--:R-:W-:Y:S08]  /*452b0*/  HMMA.1688.F32.TF32 R172, R208.reuse, R64, R192 ;  /* 0x00000040d0ac723c */ /* 0x048ff000000810c0 */
[C---:B--2---:R-:W-:Y:S11]  /*452c0*/  HMMA.1688.F32.TF32 R176, R208.reuse, R60, R188 ;  /* 0x0000003cd0b0723c */ /* 0x044ff600000810bc */
[----:B------:R-:W-:Y:S04]  /*452d0*/  @!UPT UIADD3 URZ, URZ, URZ, URZ ;  /* 0x0000003f3f3ff290 */ /* 0x000fe8000fffe03f */
        /* <DEDUP_REMOVED lines=12> */
[C---:B------:R-:W-:Y:S03]  /*453a0*/  HMMA.1688.F32.TF32 R164, R208.reuse, R132, R196 ;  /* 0x00000084d0a4723c */ /* 0x040fe600000810c4 */
[----:B------:R-:W3:Y:S04]  /*453b0*/  LDL.LU R196, [R1+0x1060] ;  /* 0x0010600001c47983 */ /* 0x000ee80000300800 */
[----:B------:R-:W3:Y:S04]  /*453c0*/  LDL.LU R197, [R1+0x1064] ;  /* 0x0010640001c57983 */ /* 0x000ee80000300800 */
[----:B------:R-:W3:Y:S04]  /*453d0*/  LDL.LU R198, [R1+0x1068] ;  /* 0x0010680001c67983 */ /* 0x000ee80000300800 */
[----:B------:R-:W3:Y:S01]  /*453e0*/  LDL.LU R199, [R1+0x106c] ;  /* 0x00106c0001c77983 */ /* 0x000ee20000300800 */
[C---:B----4-:R-:W-:Y:S03]  /*453f0*/  HMMA.1688.F32.TF32 R180, R208.reuse, R56, R212 ;  /* 0x00000038d0b4723c */ /* 0x050fe600000810d4 */
        /* <DEDUP_REMOVED lines=17> */
[----:B------:R-:W-:Y:S04]  /*45510*/  STL [R1+0x2620], R184 ;  /* 0x002620b801007387 */ /* 0x000fe80000100800 */
[----:B------:R1:W-:Y:S04]  /*45520*/  STL [R1+0x261c], R185 ;  /* 0x00261cb901007387 */ /* 0x0003e80000100800 */
[----:B------:R-:W-:Y:S04]  /*45530*/  STL [R1+0x25d8], R186 ;  /* 0x0025d8ba01007387 */ /* 0x000fe80000100800 */
[----:B------:R-:W-:Y:S01]  /*45540*/  STL [R1+0x25d4], R187 ;  /* 0x0025d4bb01007387 */ /* 0x000fe20000100800 */
[C---:B--2---:R-:W-:Y:S08]  /*45550*/  HMMA.1688.F32.TF32 R188, R208.reuse, R48, R188 ;  /* 0x00000030d0bc723c */ /* 0x044ff000000810bc */
[C---:B---3--:R-:W-:Y:S11]  /*45560*/  HMMA.1688.F32.TF32 R192, R208.reuse, R44, R192 ;  /* 0x0000002cd0c0723c */ /* 0x048ff600000810c0 */
[----:B------:R-:W-:Y:S04]  /*45570*/  @!UPT UIADD3 URZ, URZ, URZ, URZ ;  /* 0x0000003f3f3ff290 */ /* 0x000fe8000fffe03f */
[----:B------:R2:W-:Y:S04]  /*45580*/  STL [R1+0x262c], R188 ;  /* 0x00262cbc01007387 */ /* 0x0005e80000100800 */
[----:B------:R3:W-:Y:S04]  /*45590*/  STL [R1+0x2628], R189 ;  /* 0x002628bd01007387 */ /* 0x0007e80000100800 */
[----:B------:R1:W-:Y:S04]  /*455a0*/  STL [R1+0x2624], R190 ;  /* 0x002624be01007387 */ /* 0x0003e80000100800 */
        /* <DEDUP_REMOVED lines=8> */
[----:B------:R-:W2:Y:S01]  /*45630*/  LDL.LU R247, [R1+0x101c] ;  /* 0x00101c0001f77983 */ /* 0x000ea20000300800 */
[C---:B------:R-:W-:Y:S08]  /*45640*/  HMMA.1688.F32.TF32 R196, R208.reuse, R24, R196 ;  /* 0x00000018d0c4723c */ /* 0x040ff000000810c4 */
[C---:B----4-:R-:W-:Y:S11]  /*45650*/  HMMA.1688.F32.TF32 R200, R208.reuse, R20, R212 ;  /* 0x00000014d0c8723c */ /* 0x050ff600000810d4 */
[----:B------:R-:W-:Y:S04]  /*45660*/  @!UPT UIADD3 URZ, URZ, URZ, URZ ;  /* 0x0000003f3f3ff290 */ /* 0x000fe8000fffe03f */
        /* <DEDUP_REMOVED lines=12> */
[----:B-1----:R-:W3:Y:S04]  /*45730*/  LDL.LU R32, [R1+0x10d0] ;  /* 0x0010d00001207983 */ /* 0x002ee80000300800 */
        /* <DEDUP_REMOVED lines=16> */
[C---:B------:R-:W-:Y:S11]  /*45840*/  HMMA.1688.F32.TF32 R224, R208.reuse, R136, R224 ;  /* 0x00000088d0e0723c */ /* 0x040ff600000810e0 */
[----:B------:R-:W-:Y:S04]  /*45850*/  @!UPT UIADD3 URZ, URZ, URZ, URZ ;  /* 0x0000003f3f3ff290 */ /* 0x000fe8000fffe03f */
[----:B------:R-:W-:Y:S04]  /*45860*/  STL [R1+0x266c], R204 ;  /* 0x00266ccc01007387 */ /* 0x000fe80000100800 */
[----:B------:R-:W-:Y:S04]  /*45870*/  STL [R1+0x2668], R205 ;  /* 0x002668cd01007387 */ /* 0x000fe80000100800 */
[----:B------:R-:W-:Y:S04]  /*45880*/  STL [R1+0x2664], R206 ;  /* 0x002664ce01007387 */ /* 0x000fe80000100800 */
[----:B------:R-:W-:Y:S04]  /*45890*/  STL [R1+0x2660], R207 ;  /* 0x002660cf01007387 */ /* 0x000fe80000100800 */
[----:B------:R-:W3:Y:S04]  /*458a0*/  LDL.LU R236, [R1+0x1150] ;  /* 0x0011500001ec7983 */ /* 0x000ee80000300800 */
[----:B------:R-:W3:Y:S04]  /*458b0*/  LDL.LU R237, [R1+0x1154] ;  /* 0x0011540001ed7983 */ /* 0x000ee80000300800 */
[----:B------:R-:W3:Y:S04]  /*458c0*/  LDL.LU R238, [R1+0x1158] ;  /* 0x0011580001ee7983 */ /* 0x000ee80000300800 */
[----:B------:R-:W3:Y:S01]  /*458d0*/  LDL.LU R239, [R1+0x115c] ;  /* 0x00115c0001ef7983 */ /* 0x000ee20000300800 */
[----:B--2---:R-:W-:Y:S11]  /*458e0*/  HMMA.1688.F32.TF32 R208, R208, R12, R244 ;  /* 0x0000000cd0d0723c */ /* 0x004ff600000810f4 */
[----:B------:R-:W-:Y:S11]  /*458f0*/  @!UPT UIADD3 URZ, URZ, URZ, URZ ;  /* 0x0000003f3f3ff290 */ /* 0x000ff6000fffe03f */
[----:B------:R-:W-:Y:S01]  /*45900*/  @!UPT UIADD3 URZ, URZ, URZ, URZ ;  /* 0x0000003f3f3ff290 */ /* 0x000fe2000fffe03f */
        /* <DEDUP_REMOVED lines=8> */
[C---:B----4-:R-:W-:Y:S11]  /*45990*/  HMMA.1688.F32.TF32 R212, R232.reuse, R140, R212 ;  /* 0x0000008ce8d4723c */ /* 0x050ff600000810d4 */
[----:B------:R-:W-:Y:S11]  /*459a0*/  @!UPT UIADD3 URZ, URZ, URZ, URZ ;  /* 0x0000003f3f3ff290 */ /* 0x000ff6000fffe03f */
[----:B------:R-:W-:Y:S01]  /*459b0*/  @!UPT UIADD3 URZ, URZ, URZ, URZ ;  /* 0x0000003f3f3ff290 */ /* 0x000fe2000fffe03f */
[----:B------:R-:W-:Y:S04]  /*459c0*/  STL [R1+0x268c], R212 ;  /* 0x00268cd401007387 */ /* 0x000fe80000100800 */
[----:B------:R-:W-:Y:S01]  /*459d0*/  STL [R1+0x2688], R213 ;  /* 0x002688d501007387 */ /* 0x000fe20000100800 */
[C---:B---3--:R-:W-:Y:S08]  /*459e0*/  HMMA.1688.F32.TF32 R36, R232.reuse, R136, R36 ;  /* 0x00000088e824723c */ /* 0x048ff00000081024 */
[----:B------:R-:W-:Y:S01]  /*459f0*/  HMMA.1688.F32.TF32 R28, R232, R4, R28 ;  /* 0x00000004e81c723c */ /* 0x000fe2000008101c */
[----:B------:R-:W-:Y:S04]  /*45a00*/  STL [R1+0x2684], R214 ;  /* 0x002684d601007387 */ /* 0x000fe80000100800 */
[----:B------:R-:W-:Y:S10]  /*45a10*/  STL [R1+0x2680], R215 ;  /* 0x002680d701007387 */ /* 0x000ff40000100800 */
[----:B------:R1:W-:Y:S04]  /*45a20*/  STL.64 [R1+0x390], R36 ;  /* 0x0003902401007387 */ /* 0x0003e80000100a00 */
[----:B------:R3:W-:Y:S05]  /*45a30*/  STL.64 [R1+0x398], R38 ;  /* 0x0003982601007387 */ /* 0x0007ea0000100a00 */
[----:B------:R-:W-:Y:S01]  /*45a40*/  IMAD.MOV.U32 R185, RZ, RZ, R28 ;  /* 0x000000ffffb97224 */ /* 0x000fe200078e001c */
[----:B------:R-:W-:Y:S01]  /*45a50*/  MOV R182, R31 ;  /* 0x0000001f00b67202 */ /* 0x000fe20000000f00 */
[----:B------:R-:W-:-:S02]  /*45a60*/  IMAD.MOV.U32 R180, RZ, RZ, R29 ;  /* 0x000000ffffb47224 */ /* 0x000fc400078e001d */
[----:B------:R-:W-:Y:S02]  /*45a70*/  IMAD.MOV.U32 R181, RZ, RZ, R30 ;  /* 0x000000ffffb57224 */ /* 0x000fe400078e001e */
[C---:B------:R-:W-:Y:S01]  /*45a80*/  HMMA.1688.F32.TF32 R28, R232.reuse, R132, R248 ;  /* 0x00000084e81c723c */ /* 0x040fe200000810f8 */
[----:B------:R-:W4:Y:S04]  /*45a90*/  LDL.LU R248, [R1+0x1190] ;  /* 0x0011900001f87983 */ /* 0x000f280000300800 */
[----:B------:R-:W4:Y:S04]  /*45aa0*/  LDL.LU R249, [R1+0x1194] ;  /* 0x0011940001f97983 */ /* 0x000f280000300800 */
[----:B------:R-:W4:Y:S04]  /*45ab0*/  LDL.LU R250, [R1+0x1198] ;  /* 0x0011980001fa7983 */ /* 0x000f280000300800 */
[----:B------:R-:W4:Y:S01]  /*45ac0*/  LDL.LU R251, [R1+0x119c] ;  /* 0x00119c0001fb7983 */ /* 0x000f220000300800 */
[----:B------:R-:W-:Y:S03]  /*45ad0*/  HMMA.1688.F32.TF32 R32, R232, R16, R32 ;  /* 0x00000010e820723c */ /* 0x000fe60000081020 */
[----:B------:R-:W4:Y:S04]  /*45ae0*/  LDL.LU R40, [R1+0x12d0] ;  /* 0x0012d00001287983 */ /* 0x000f280000300800 */
[----:B------:R-:W4:Y:S03]  /*45af0*/  LDL.LU R41, [R1+0x12d4] ;  /* 0x0012d40001297983 */ /* 0x000f260000300800 */
[----:B------:R-:W-:Y:S01]  /*45b00*/  IMAD.MOV.U32 R188, RZ, RZ, R28 ;  /* 0x000000ffffbc7224 */ /* 0x000fe200078e001c */
[----:B------:R-:W-:Y:S01]  /*45b10*/  MOV R184, R31 ;  /* 0x0000001f00b87202 */ /* 0x000fe20000000f00 */
[----:B------:R-:W-:Y:S01]  /*45b20*/  IMAD.MOV.U32 R189, RZ, RZ, R29 ;  /* 0x000000ffffbd7224 */ /* 0x000fe200078e001d */
[----:B------:R-:W4:Y:S01]  /*45b30*/  LDL.LU R42, [R1+0x12d8] ;  /* 0x0012d800012a7983 */ /* 0x000f220000300800 */
[----:B------:R-:W-:-:S03]  /*45b40*/  IMAD.MOV.U32 R190, RZ, RZ, R30 ;  /* 0x000000ffffbe7224 */ /* 0x000fc600078e001e */
[----:B------:R-:W4:Y:S04]  /*45b50*/  LDL.LU R43, [R1+0x12dc] ;  /* 0x0012dc00012b7983 */ /* 0x000f280000300800 */
[----:B-1----:R-:W4:Y:S01]  /*45b60*/  LDL.LU R36, [R1+0x12c0] ;  /* 0x0012c00001247983 */ /* 0x002f220000300800 */
[----:B------:R-:W-:Y:S03]  /*45b70*/  HMMA.1688.F32.TF32 R28, R232, R128, R236 ;  /* 0x00000080e81c723c */ /* 0x000fe600000810ec */
[----:B------:R-:W4:Y:S01]  /*45b80*/  LDL.LU R37, [R1+0x12c4] ;  /* 0x0012c40001257983 */ /* 0x000f220000300800 */
[----:B------:R-:W-:-:S03]  /*45b90*/  IMAD.MOV.U32 R176, RZ, RZ, R32 ;  /* 0x000000ffffb07224 */ /* 0x000fc600078e0020 */
[----:B---3--:R-:W3:Y:S01]  /*45ba0*/  LDL.LU R38, [R1+0x12c8] ;  /* 0x0012c80001267983 */ /* 0x008ee20000300800 */
[----:B------:R-:W-:-:S03]  /*45bb0*/  IMAD.MOV.U32 R177, RZ, RZ, R33 ;  /* 0x000000ffffb17224 */ /* 0x000fc600078e0021 */
[----:B------:R-:W3:Y:S01]  /*45bc0*/  LDL.LU R39, [R1+0x12cc] ;  /* 0x0012cc0001277983 */ /* 0x000ee20000300800 */
[----:B------:R-:W-:Y:S01]  /*45bd0*/  IMAD.MOV.U32 R178, RZ, RZ, R34 ;  /* 0x000000ffffb27224 */ /* 0x000fe200078e0022 */
[----:B------:R-:W-:Y:S02]  /*45be0*/  MOV R172, R35 ;  /* 0x0000002300ac7202 */ /* 0x000fe40000000f00 */
[----:B------:R-:W3:Y:S04]  /*45bf0*/  LDL.LU R32, [R1+0x12b0] ;  /* 0x0012b00001207983 */ /* 0x000ee80000300800 */
[----:B------:R-:W3:Y:S04]  /*45c00*/  LDL.LU R33, [R1+0x12b4] ;  /* 0x0012b40001217983 */ /* 0x000ee80000300800 */
[----:B------:R-:W3:Y:S01]  /*45c10*/  LDL.LU R34, [R1+0x12b8] ;  /* 0x0012b80001227983 */ /* 0x000ee20000300800 */
[----:B------:R-:W-:Y:S01]  /*45c20*/  IMAD.MOV.U32 R173, RZ, RZ, R28 ;  /* 0x000000ffffad7224 */ /* 0x000fe200078e001c */
[----:B------:R-:W-:Y:S01]  /*45c30*/  MOV R168, R31 ;  /* 0x0000001f00a87202 */ /* 0x000fe20000000f00 */
[----:B------:R-:W-:Y:S01]  /*45c40*/  IMAD.MOV.U32 R174, RZ, RZ, R29 ;  /* 0x000000ffffae7224 */ /* 0x000fe200078e001d */
[----:B------:R-:W3:Y:S01]  /*45c50*/  LDL.LU R35, [R1+0x12bc] ;  /* 0x0012bc0001237983 */ /* 0x000ee20000300800 */
[----:B------:R-:W-:-:S02]  /*45c60*/  IMAD.MOV.U32 R175, RZ, RZ, R30 ;  /* 0x000000ffffaf7224 */ /* 0x000fc400078e001e */
[C---:B--2---:R-:W-:Y:S11]  /*45c70*/  HMMA.1688.F32.TF32 R28, R232.reuse, R64, R244 ;  /* 0x00000040e81c723c */ /* 0x044ff600000810f4 */
[----:B------:R-:W-:Y:S11]  /*45c80*/  @!UPT UIADD3 URZ, URZ, URZ, URZ ;  /* 0x0000003f3f3ff290 */ /* 0x000ff6000fffe03f */
[----:B------:R-:W-:Y:S02]  /*45c90*/  @!UPT UIADD3 URZ, URZ, URZ, URZ ;  /* 0x0000003f3f3ff290 */ /* 0x000fe4000fffe03f */
[----:B------:R-:W-:Y:S02]  /*45ca0*/  IMAD.MOV.U32 R192, RZ, RZ, R28 ;  /* 0x000000ffffc07224 */ /* 0x000fe400078e001c */
[----:B------:R-:W-:Y:S01]  /*45cb0*/  IMAD.MOV.U32 R193, RZ, RZ, R29 ;  /* 0x000000ffffc17224 */ /* 0x000fe200078e001d */
[----:B------:R-:W2:Y:S01]  /*45cc0*/  LDL.LU R28, [R1+0x12a0] ;  /* 0x0012a000011c7983 */ /* 0x000ea20000300800 */
[----:B------:R-:W-:Y:S01]  /*45cd0*/  IMAD.MOV.U32 R194, RZ, RZ, R30 ;  /* 0x000000ffffc27224 */ /* 0x000fe200078e001e */
[----:B------:R-:W-:Y:S02]  /*45ce0*/  MOV R195, R31 ;  /* 0x0000001f00c37202 */ /* 0x000fe40000000f00 */
        /* <DEDUP_REMOVED lines=11> */
[C---:B----4-:R-:W-:Y:S03]  /*45da0*/  HMMA.1688.F32.TF32 R68, R232.reuse, R60, R248 ;  /* 0x0000003ce844723c */ /* 0x050fe600000810f8 */
[----:B------:R-:W4:Y:S04]  /*45db0*/  LDL.LU R248, [R1+0x1270] ;  /* 0x0012700001f87983 */ /* 0x000f280000300800 */
[----:B------:R-:W4:Y:S04]  /*45dc0*/  LDL.LU R249, [R1+0x1274] ;  /* 0x0012740001f97983 */ /* 0x000f280000300800 */
[----:B------:R-:W4:Y:S04]  /*45dd0*/  LDL.LU R250, [R1+0x1278] ;  /* 0x0012780001fa7983 */ /* 0x000f280000300800 */
[----:B------:R-:W4:Y:S01]  /*45de0*/  LDL.LU R251, [R1+0x127c] ;  /* 0x00127c0001fb7983 */ /* 0x000f220000300800 */
[----:B---3--:R-:W-:Y:S08]  /*45df0*/  HMMA.1688.F32.TF32 R32, R232, R48, R32 ;  /* 0x00000030e820723c */ /* 0x008ff00000081020 */
[----:B------:R-:W-:-:S02]  /*45e00*/  IMAD.MOV.U32 R196, RZ, RZ, R68 ;  /* 0x000000ffffc47224 */ /* 0x000fc400078e0044 */
[----:B------:R-:W-:Y:S01]  /*45e10*/  IMAD.MOV.U32 R197, RZ, RZ, R69 ;  /* 0x000000ffffc57224 */ /* 0x000fe200078e0045 */
[----:B------:R-:W-:Y:S01]  /*45e20*/  MOV R199, R71 ;  /* 0x0000004700c77202 */ /* 0x000fe20000000f00 */
[----:B------:R-:W-:Y:S11]  /*45e30*/  IMAD.MOV.U32 R198, RZ, RZ, R70 ;  /* 0x000000ffffc67224 */ /* 0x000ff600078e0046 */
[----:B------:R-:W-:Y:S01]  /*45e40*/  @!UPT UIADD3 URZ, URZ, URZ, URZ ;  /* 0x0000003f3f3ff290 */ /* 0x000fe2000fffe03f */
[----:B------:R-:W-:Y:S02]  /*45e50*/  IMAD.MOV.U32 R204, RZ, RZ, R32 ;  /* 0x000000ffffcc7224 */ /* 0x000fe400078e0020 */
[----:B------:R-:W3:Y:S01]  /*45e60*/  LDL.LU R32, [R1+0x1180] ;  /* 0x0011800001207983 */ /* 0x000ee20000300800 */
[----:B------:R-:W-:Y:S01]  /*45e70*/  IMAD.MOV.U32 R205, RZ, RZ, R33 ;  /* 0x000000ffffcd7224 */ /* 0x000fe200078e0021 */
[----:B------:R-:W-:Y:S01]  /*45e80*/  MOV R207, R35 ;  /* 0x0000002300cf7202 */ /* 0x000fe20000000f00 */
[----:B------:R-:W-:Y:S01]  /*45e90*/  IMAD.MOV.U32 R206, RZ, RZ, R34 ;  /* 0x000000ffffce7224 */ /* 0x000fe200078e0022 */
[C---:B--2---:R-:W-:Y:S11]  /*45ea0*/  HMMA.1688.F32.TF32 R28, R232.reuse, R44, R28 ;  /* 0x0000002ce81c723c */ /* 0x044ff6000008101c */
        /* <DEDUP_REMOVED lines=20> */
[C---:B----4-:R-:W-:Y:S11]  /*45ff0*/  HMMA.1688.F32.TF32 R28, R232.reuse, R8, R248 ;  /* 0x00000008e81c723c */ /* 0x050ff600000810f8 */
[----:B------:R-:W-:Y:S11]  /*46000*/  @!UPT UIADD3 URZ, URZ, URZ, URZ ;  /* 0x0000003f3f3ff290 */ /* 0x000ff6000fffe03f */
[----:B------:R-:W-:Y:S01]  /*46010*/  @!UPT UIADD3 URZ, URZ, URZ, URZ ;  /* 0x0000003f3f3ff290 */ /* 0x000fe2000fffe03f */
[----:B------:R1:W-:Y:S04]  /*46020*/  STL.64 [R1+0x9a0], R28 ;  /* 0x0009a01c01007387 */ /* 0x0003e80000100a00 */
[----:B------:R2:W-:Y:S04]  /*46030*/  STL.64 [R1+0x9a8], R30 ;  /* 0x0009a81e01007387 */ /* 0x0005e80000100a00 */
[----:B------:R-:W3:Y:S04]  /*46040*/  LDL.LU R33, [R1+0x1184] ;  /* 0x0011840001217983 */ /* 0x000ee80000300800 */
[----:B------:R-:W3:Y:S04]  /*46050*/  LDL.LU R34, [R1+0x1188] ;  /* 0x0011880001227983 */ /* 0x000ee80000300800 */
[----:B------:R-:W3:Y:S04]  /*46060*/  LDL.LU R35, [R1+0x118c] ;  /* 0x00118c0001237983 */ /* 0x000ee80000300800 */
[----:B-1----:R-:W4:Y:S04]  /*46070*/  LDL.LU R28, [R1+0x11e0] ;  /* 0x0011e000011c7983 */ /* 0x002f280000300800 */
[----:B------:R-:W4:Y:S04]  /*46080*/  LDL.LU R29, [R1+0x11e4] ;  /* 0x0011e400011d7983 */ /* 0x000f280000300800 */
[----:B--2---:R-:W4:Y:S04]  /*46090*/  LDL.LU R30, [R1+0x11e8] ;  /* 0x0011e800011e7983 */ /* 0x004f280000300800 */
        /* <DEDUP_REMOVED lines=41> */
[----:B------:R-:W4:Y:S01]  /*46330*/  LDL.LU R155, [R1+0x123c] ;  /* 0x00123c00019b7983 */ /* 0x000f220000300800 */
[----:B------:R-:W-:Y:S08]  /*46340*/  HMMA.1688.F32.TF32 R36, R232, R52, R36 ;  /* 0x00000034e824723c */ /* 0x000ff00000081024 */
[----:B------:R-:W-:-:S02]  /*46350*/  IMAD.MOV.U32 R200, RZ, RZ, R40 ;  /* 0x000000ffffc87224 */ /* 0x000fc400078e0028 */
[----:B------:R-:W-:Y:S01]  /*46360*/  IMAD.MOV.U32 R201, RZ, RZ, R41 ;  /* 0x000000ffffc97224 */ /* 0x000fe200078e0029 */
[----:B------:R-:W4:Y:S01]  /*46370*/  LDL.LU R40, [R1+0x11f0] ;  /* 0x0011f00001287983 */ /* 0x000f220000300800 */
[----:B------:R-:W-:Y:S01]  /*46380*/  IMAD.MOV.U32 R202, RZ, RZ, R42 ;  /* 0x000000ffffca7224 */ /* 0x000fe200078e002a */
[----:B------:R-:W-:Y:S02]  /*46390*/  MOV R203, R43 ;  /* 0x0000002b00cb7202 */ /* 0x000fe40000000f00 */
[----:B------:R-:W4:Y:S04]  /*463a0*/  LDL.LU R41, [R1+0x11f4] ;  /* 0x0011f40001297983 */ /* 0x000f280000300800 */
[----:B------:R-:W4:Y:S04]  /*463b0*/  LDL.LU R42, [R1+0x11f8] ;  /* 0x0011f800012a7983 */ /* 0x000f280000300800 */
[----:B------:R-:W4:Y:S01]  /*463c0*/  LDL.LU R43, [R1+0x11fc] ;  /* 0x0011fc00012b7983 */ /* 0x000f220000300800 */
[----:B------:R-:W-:-:S02]  /*463d0*/  IMAD.MOV.U32 R169, RZ, RZ, R36 ;  /* 0x000000ffffa97224 */ /* 0x000fc400078e0024 */
[----:B------:R-:W-:Y:S01]  /*463e0*/  IMAD.MOV.U32 R170, RZ, RZ, R37 ;  /* 0x000000ffffaa7224 */ /* 0x000fe200078e0025 */
[----:B------:R-:W4:Y:S01]  /*463f0*/  LDL.LU R36, [R1+0x11a0] ;  /* 0x0011a00001247983 */ /* 0x000f220000300800 */
[----:B------:R-:W-:Y:S01]  /*46400*/  IMAD.MOV.U32 R171, RZ, RZ, R38 ;  /* 0x000000ffffab7224 */ /* 0x000fe200078e0026 */
[----:B------:R-:W-:Y:S02]  /*46410*/  MOV R179, R39 ;  /* 0x0000002700b37202 */ /* 0x000fe40000000f00 */
        /* <DEDUP_REMOVED lines=8> */
[----:B------:R-:W-:Y:S04]  /*464a0*/  LDS R232, [R3+0x14000] ;  /* 0x0140000003e87984 */ /* 0x000fe80000000800 */
[----:B------:R-:W-:Y:S01]  /*464b0*/  LDS R234, [R3+0x16000] ;  /* 0x0160000003ea7984 */ /* 0x000fe20000000800 */
[C---:B------:R-:W-:Y:S03]  /*464c0*/  HMMA.1688.F32.TF32 R88, R228.reuse, R140, R244 ;  /* 0x0000008ce458723c */ /* 0x040fe600000810f4 */
[----:B------:R-:W2:Y:S04]  /*464d0*/  LDL.LU R244, [R1+0x1140] ;  /* 0x0011400001f47983 */ /* 0x000ea80000300800 */
[----:B------:R-:W-:Y:S04]  /*464e0*/  LDS R233, [R240+0x14000] ;  /* 0x01400000f0e97984 */ /* 0x000fe80000000800 */
[----:B------:R-:W1:Y:S04]  /*464f0*/  LDS R235, [R240+0x16000] ;  /* 0x01600000f0eb7984 */ /* 0x000e680000000800 */
[----:B------:R-:W-:Y:S04]  /*46500*/  STL.64 [R1+0x990], R92 ;  /* 0x0009905c01007387 */ /* 0x000fe80000100a00 */
[----:B------:R-:W-:Y:S04]  /*46510*/  STL.64 [R1+0x998], R94 ;  /* 0x0009985e01007387 */ /* 0x000fe80000100a00 */
[----:B------:R-:W-:Y:S04]  /*46520*/  STL.64 [R1+0x9b0], R88 ;  /* 0x0009b05801007387 */ /* 0x000fe80000100a00 */
[----:B------:R3:W-:Y:S04]  /*46530*/  STL.64 [R1+0x9b8], R90 ;  /* 0x0009b85a01007387 */ /* 0x0007e80000100a00 */
[----:B------:R-:W2:Y:S04]  /*46540*/  LDL.LU R245, [R1+0x1144] ;  /* 0x0011440001f57983 */ /* 0x000ea80000300800 */
[----:B------:R-:W2:Y:S01]  /*46550*/  LDL.LU R246, [R1+0x1148] ;  /* 0x0011480001f67983 */ /* 0x000ea20000300800 */
[C---:B---3--:R-:W-:Y:S03]  /*46560*/  HMMA.1688.F32.TF32 R88, R228.reuse, R136, R248 ;  /* 0x00000088e458723c */ /* 0x048fe600000810f8 */
[----:B------:R-:W2:Y:S04]  /*46570*/  LDL.LU R247, [R1+0x114c] ;  /* 0x00114c0001f77983 */ /* 0x000ea80000300800 */
[----:B------:R-:W3:Y:S11]  /*46580*/  LDL.LU R248, [R1+0x1100] ;  /* 0x0011000001f87983 */ /* 0x000ef60000300800 */
[----:B------:R-:W-:Y:S05]  /*46590*/  @!UPT UIADD3 URZ, URZ, URZ, URZ ;  /* 0x0000003f3f3ff290 */ /* 0x000fea000fffe03f */
[----:B------:R-:W-:Y:S04]  /*465a0*/  STL.64 [R1+0x9c0], R88 ;  /* 0x0009c05801007387 */ /* 0x000fe80000100a00 */
[----:B------:R1:W-:Y:S04]  /*465b0*/  STL.64 [R1+0x9c8], R90 ;  /* 0x0009c85a01007387 */ /* 0x0003e80000100a00 */
[----:B------:R-:W3:Y:S04]  /*465c0*/  LDL.LU R249, [R1+0x1104] ;  /* 0x0011040001f97983 */ /* 0x000ee80000300800 */
[----:B------:R-:W3:Y:S04]  /*465d0*/  LDL.LU R250, [R1+0x1108] ;  /* 0x0011080001fa7983 */ /* 0x000ee80000300800 */
[----:B------:R-:W3:Y:S01]  /*465e0*/  LDL.LU R251, [R1+0x110c] ;  /* 0x00110c0001fb7983 */ /* 0x000ee20000300800 */
[C---:B----4-:R-:W-:Y:S08]  /*465f0*/  HMMA.1688.F32.TF32 R84, R228.reuse, R16, R84 ;  /* 0x00000010e454723c */ /* 0x050ff00000081054 */
[C---:B------:R-:W-:Y:S08]  /*46600*/  HMMA.1688.F32.TF32 R80, R228.reuse, R4, R80 ;  /* 0x00000004e450723c */ /* 0x040ff00000081050 */
[C---:B-1----:R-:W-:Y:S07]  /*46610*/  HMMA.1688.F32.TF32 R88, R228.reuse, R132, R156 ;  /* 0x00000084e458723c */ /* 0x042fee000008109c */
[----:B------:R-:W-:Y:S04]  /*46620*/  STL.64 [R1+0x9d0], R84 ;  /* 0x0009d05401007387 */ /* 0x000fe80000100a00 */
[----:B------:R1:W-:Y:S04]  /*46630*/  STL.64 [R1+0x9d8], R86 ;  /* 0x0009d85601007387 */ /* 0x0003e80000100a00 */
[----:B------:R-:W-:Y:S04]  /*46640*/  STL.64 [R1+0x9e0], R80 ;  /* 0x0009e05001007387 */ /* 0x000fe80000100a00 */
[----:B------:R4:W-:Y:S01]  /*46650*/  STL.64 [R1+0x9e8], R82 ;  /* 0x0009e85201007387 */ /* 0x0009e20000100a00 */
[C---:B-1----:R-:W-:Y:S08]  /*46660*/  HMMA.1688.F32.TF32 R84, R228.reuse, R128, R152 ;  /* 0x00000080e454723c */ /* 0x042ff00000081098 */
[C---:B----4-:R-:W-:Y:S08]  /*46670*/  HMMA.1688.F32.TF32 R80, R228.reuse, R64, R76 ;  /* 0x00000040e450723c */ /* 0x050ff0000008104c */
        /* <DEDUP_REMOVED lines=20> */
[----:B------:R-:W4:Y:S01]  /*467c0*/  LDL.LU R30, [R1+0x1128] ;  /* 0x00112800011e7983 */ /* 0x000f220000300800 */
[C---:B-1----:R-:W-:Y:S08]  /*467d0*/  HMMA.1688.F32.TF32 R40, R228.reuse, R44, R36 ;  /* 0x0000002ce428723c */ /* 0x042ff00000081024 */
[C---:B------:R-:W-:Y:S08]  /*467e0*/  HMMA.1688.F32.TF32 R36, R228.reuse, R24, R32 ;  /* 0x00000018e424723c */ /* 0x040ff00000081020 */
[----:B------:R-:W-:Y:S01]  /*467f0*/  HMMA.1688.F32.TF32 R32, R228, R20, R236 ;  /* 0x00000014e420723c */ /* 0x000fe200000810ec */
[----:B------:R-:W-:-:S06]  /*46800*/  IMAD.MOV.U32 R31, RZ, RZ, R252 ;  /* 0x000000ffff1f7224 */ /* 0x000fcc00078e00fc */
[----:B------:R-:W-:Y:S04]  /*46810*/  STL.64 [R1+0xa70], R40 ;  /* 0x000a702801007387 */ /* 0x000fe80000100a00 */
[----:B------:R-:W-:Y:S11]  /*46820*/  STL.64 [R1+0xa78], R42 ;  /* 0x000a782a01007387 */ /* 0x000ff60000100a00 */
[----:B------:R-:W-:Y:S01]  /*46830*/  @!UPT UIADD3 URZ, URZ, URZ, URZ ;  /* 0x0000003f3f3ff290 */ /* 0x000fe2000fffe03f */
[----:B------:R-:W-:Y:S01]  /*46840*/  STL.64 [R1+0xad0], R32 ;  /* 0x000ad02001007387 */ /* 0x000fe20000100a00 */
[----:B------:R-:W-:-:S03]  /*46850*/  IMAD.MOV.U32 R252, RZ, RZ, R35 ;  /* 0x000000fffffc7224 */ /* 0x000fc600078e0023 */
[----:B------:R-:W-:Y:S04]  /*46860*/  STL.64 [R1+0xaa0], R36 ;  /* 0x000aa02401007387 */ /* 0x000fe80000100a00 */
[----:B------:R-:W-:Y:S04]  /*46870*/  STL.64 [R1+0xaa8], R38 ;  /* 0x000aa82601007387 */ /* 0x000fe80000100a00 */
[----:B------:R2:W-:Y:S01]  /*46880*/  STL [R1+0xad8], R34 ;  /* 0x000ad82201007387 */ /* 0x0005e20000100800 */
[----:B------:R-:W-:Y:S01]  /*46890*/  IMAD.MOV.U32 R236, RZ, RZ, R6 ;  /* 0x000000ffffec7224 */ /* 0x000fe200078e0006 */
[----:B------:R-:W-:Y:S01]  /*468a0*/  MOV R237, R7 ;  /* 0x0000000700ed7202 */ /* 0x000fe20000000f00 */
[----:B------:R-:W-:Y:S01]  /*468b0*/  IMAD.MOV.U32 R238, RZ, RZ, R243 ;  /* 0x000000ffffee7224 */ /* 0x000fe200078e00f3 */
[----:B------:R-:W4:Y:S01]  /*468c0*/  LDL.LU R6, [R1+0x299c] ;  /* 0x00299c0001067983 */ /* 0x000f220000300800 */
[----:B------:R-:W-:-:S03]  /*468d0*/  IMAD.MOV.U32 R239, RZ, RZ, R242 ;  /* 0x000000ffffef7224 */ /* 0x000fc600078e00f2 */
[----:B------:R-:W4:Y:S01]  /*468e0*/  LDL.LU R7, [R1+0x2998] ;  /* 0x0029980001077983 */ /* 0x000f220000300800 */
[----:B--2---:R-:W-:Y:S07]  /*468f0*/  HMMA.1688.F32.TF32 R32, R228, R8, R244 ;  /* 0x00000008e420723c */ /* 0x004fee00000810f4 */
[----:B------:R-:W-:Y:S01]  /*46900*/  IMAD.MOV.U32 R244, RZ, RZ, R18 ;  /* 0x000000fffff47224 */ /* 0x000fe200078e0012 */
[----:B------:R-:W-:Y:S01]  /*46910*/  MOV R245, R142 ;  /* 0x0000008e00f57202 */ /* 0x000fe20000000f00 */
[----:B------:R-:W2:Y:S04]  /*46920*/  LDL.LU R18, [R1+0x2994] ;  /* 0x0029940001127983 */ /* 0x000ea80000300800 */
[----:B------:R-:W4:Y:S11]  /*46930*/  LDL.LU R142, [R1+0x2990] ;  /* 0x00299000018e7983 */ /* 0x000f360000300800 */
[----:B------:R-:W-:Y:S01]  /*46940*/  IMAD.MOV.U32 R243, RZ, RZ, R32 ;  /* 0x000000fffff37224 */ /* 0x000fe200078e0020 */
[----:B------:R-:W-:Y:S01]  /*46950*/  MOV R242, R33 ;  /* 0x0000002100f27202 */ /* 0x000fe20000000f00 */
[----:B------:R-:W-:-:S02]  /*46960*/  IMAD.MOV.U32 R9, RZ, RZ, R34 ;  /* 0x000000ffff097224 */ /* 0x000fc400078e0022 */
[----:B------:R-:W-:Y:S02]  /*46970*/  IMAD.MOV.U32 R8, RZ, RZ, R35 ;  /* 0x000000ffff087224 */ /* 0x000fe400078e0023 */
[----:B---3--:R-:W-:Y:S01]  /*46980*/  HMMA.1688.F32.TF32 R32, R228, R12, R248 ;  /* 0x0000000ce420723c */ /* 0x008fe200000810f8 */
[----:B------:R-:W-:Y:S01]  /*46990*/  IMAD.MOV.U32 R246, RZ, RZ, R2 ;  /* 0x000000fffff67224 */ /* 0x000fe200078e0002 */
[----:B------:R-:W-:Y:S01]  /*469a0*/  MOV R38, R134 ;  /* 0x0000008600267202 */ /* 0x000fe20000000f00 */
[----:B------:R-:W-:Y:S01]  /*469b0*/  IMAD.MOV.U32 R247, RZ, RZ, R0 ;  /* 0x000000fffff77224 */ /* 0x000fe200078e0000 */
[----:B------:R-:W-:Y:S03]  /*469c0*/  LDS R228, [R3+0x14080] ;  /* 0x0140800003e47984 */ /* 0x000fe60000000800 */
[----:B------:R-:W-:Y:S01]  /*469d0*/  IMAD.MOV.U32 R248, RZ, RZ, R143 ;  /* 0x000000fffff87224 */ /* 0x000fe200078e008f */
[----:B------:R-:W-:Y:S04]  /*469e0*/  LDS R230, [R3+0x16080] ;  /* 0x0160800003e67984 */ /* 0x000fe80000000800 */
[----:B------:R-:W4:Y:S01]  /*469f0*/  LDL.LU R143, [R1+0x298c] ;  /* 0x00298c00018f7983 */ /* 0x000f220000300800 */
[----:B------:R-:W-:Y:S01]  /*46a00*/  MOV R249, R19 ;  /* 0x0000001300f97202 */ /* 0x000fe20000000f00 */
[----:B------:R-:W-:-:S02]  /*46a10*/  IMAD.MOV.U32 R250, RZ, RZ, R138 ;  /* 0x000000fffffa7224 */ /* 0x000fc400078e008a */
[----:B------:R-:W2:Y:S01]  /*46a20*/  LDL.LU R19, [R1+0x2988] ;  /* 0x0029880001137983 */ /* 0x000ea20000300800 */
[----:B------:R-:W-:-:S03]  /*46a30*/  IMAD.MOV.U32 R251, RZ, RZ, R139 ;  /* 0x000000fffffb7224 */ /* 0x000fc600078e008b */
[----:B------:R-:W3:Y:S04]  /*46a40*/  LDL.LU R138, [R1+0x2984] ;  /* 0x00298400018a7983 */ /* 0x000ee80000300800 */
[----:B------:R-:W3:Y:S01]  /*46a50*/  LDL.LU R139, [R1+0x2980] ;  /* 0x00298000018b7983 */ /* 0x000ee20000300800 */
[----:B------:R-:W-:Y:S02]  /*46a60*/  IMAD.MOV.U32 R37, RZ, RZ, R66 ;  /* 0x000000ffff257224 */ /* 0x000fe400078e0042 */
[----:B------:R-:W-:Y:S01]  /*46a70*/  IMAD.MOV.U32 R39, RZ, RZ, R135 ;  /* 0x000000ffff277224 */ /* 0x000fe200078e0087 */
[----:B------:R-:W-:Y:S04]  /*46a80*/  LDS R229, [R240+0x14080] ;  /* 0x01408000f0e57984 */ /* 0x000fe80000000800 */
[----:B------:R-:W1:Y:S01]  /*46a90*/  LDS R231, [R240+0x16080] ;  /* 0x01608000f0e77984 */ /* 0x000e620000000800 */
[C---:B----4-:R-:W-:Y:S11]  /*46aa0*/  HMMA.1688.F32.TF32 R28, R232.reuse, R142, R28 ;  /* 0x0000008ee81c723c */ /* 0x050ff6000008101c */
        /* <DEDUP_REMOVED lines=9> */
[----:B------:R-:W-:Y:S01]  /*46b40*/  IMAD.MOV.U32 R53, RZ, RZ, R28 ;  /* 0x000000ffff357224 */ /* 0x000fe200078e001c */
[----:B------:R-:W-:Y:S01]  /*46b50*/  MOV R52, R29 ;  /* 0x0000001d00347202 */ /* 0x000fe20000000f00 */
[----:B------:R-:W-:Y:S02]  /*46b60*/  IMAD.MOV.U32 R49, RZ, RZ, R30 ;  /* 0x000000ffff317224 */ /* 0x000fe400078e001e */
[----:B------:R-:W-:Y:S02]  /*46b70*/  IMAD.MOV.U32 R48, RZ, RZ, R31 ;  /* 0x000000ffff307224 */ /* 0x000fe400078e001f */
[----:B--2---:R-:W-:Y:S01]  /*46b80*/  HMMA.1688.F32.TF32 R28, R232, R18, R244 ;  /* 0x00000012e81c723c */ /* 0x004fe200000810f4 */
[----:B------:R-:W-:Y:S04]  /*46b90*/  STL [R1+0x25a0], R24 ;  /* 0x0025a01801007387 */ /* 0x000fe80000100800 */
[----:B------:R-:W-:Y:S04]  /*46ba0*/  STL [R1+0x259c], R25 ;  /* 0x00259c1901007387 */ /* 0x000fe80000100800 */
[----:B------:R-:W-:Y:S04]  /*46bb0*/  STL [R1+0x2598], R44 ;  /* 0x0025982c01007387 */ /* 0x000fe80000100800 */
[----:B------:R-:W-:Y:S04]  /*46bc0*/  STL [R1+0x2594], R45 ;  /* 0x0025942d01007387 */ /* 0x000fe80000100800 */
[----:B------:R-:W-:Y:S04]  /*46bd0*/  STL [R1+0x25b0], R48 ;  /* 0x0025b03001007387 */ /* 0x000fe80000100800 */
[----:B------:R-:W-:Y:S03]  /*46be0*/  STL [R1+0x25ac], R49 ;  /* 0x0025ac3101007387 */ /* 0x000fe60000100800 */
[----:B------:R-:W-:Y:S01]  /*46bf0*/  IMAD.MOV.U32 R16, RZ, RZ, R31 ;  /* 0x000000ffff107224 */ /* 0x000fe200078e001f */
[----:B------:R-:W-:Y:S01]  /*46c00*/  MOV R20, R29 ;  /* 0x0000001d00147202 */ /* 0x000fe20000000f00 */
[----:B------:R-:W-:Y:S01]  /*46c10*/  IMAD.MOV.U32 R17, RZ, RZ, R30 ;  /* 0x000000ffff117224 */ /* 0x000fe200078e001e */
[----:B------:R-:W-:Y:S01]  /*46c20*/  STL [R1+0x25a8], R52 ;  /* 0x0025a83401007387 */ /* 0x000fe20000100800 */
[----:B------:R-:W-:-:S03]  /*46c30*/  IMAD.MOV.U32 R21, RZ, RZ, R28 ;  /* 0x000000ffff157224 */ /* 0x000fc600078e001c */
[----:B------:R-:W-:Y:S01]  /*46c40*/  STL [R1+0x25a4], R53 ;  /* 0x0025a43501007387 */ /* 0x000fe20000100800 */
[----:B------:R-:W-:Y:S03]  /*46c50*/  HMMA.1688.F32.TF32 R28, R232, R6, R248 ;  /* 0x00000006e81c723c */ /* 0x000fe600000810f8 */
[----:B------:R-:W-:Y:S04]  /*46c60*/  STL [R1+0x25c0], R16 ;  /* 0x0025c01001007387 */ /* 0x000fe80000100800 */
[----:B------:R-:W-:Y:S01]  /*46c70*/  STL [R1+0x25bc], R17 ;  /* 0x0025bc1101007387 */ /* 0x000fe20000100800 */
[----:B------:R-:W-:Y:S01]  /*46c80*/  IMAD.MOV.U32 R248, RZ, RZ, R63 ;  /* 0x000000fffff87224 */ /* 0x000fe200078e003f */
[----:B------:R-:W-:-:S02]  /*46c90*/  MOV R249, R62 ;  /* 0x0000003e00f97202 */ /* 0x000fc40000000f00 */
[----:B------:R-:W-:Y:S01]  /*46ca0*/  STL [R1+0x25b8], R20 ;  /* 0x0025b81401007387 */ /* 0x000fe20000100800 */
[----:B------:R-:W-:-:S03]  /*46cb0*/  IMAD.MOV.U32 R250, RZ, RZ, R59 ;  /* 0x000000fffffa7224 */ /* 0x000fc600078e003b */
[----:B------:R-:W-:Y:S01]  /*46cc0*/  STL [R1+0x25b4], R21 ;  /* 0x0025b41501007387 */ /* 0x000fe20000100800 */
[----:B------:R-:W-:-:S03]  /*46cd0*/  IMAD.MOV.U32 R251, RZ, RZ, R58 ;  /* 0x000000fffffb7224 */ /* 0x000fc600078e003a */
[----:B------:R-:W2:Y:S01]  /*46ce0*/  LDL.LU R63, [R1+0x297c] ;  /* 0x00297c00013f7983 */ /* 0x000ea20000300800 */
[----:B------:R-:W-:-:S03]  /*46cf0*/  IMAD.MOV.U32 R244, RZ, RZ, R55 ;  /* 0x000000fffff47224 */ /* 0x000fc600078e0037 */
[----:B------:R-:W3:Y:S01]  /*46d00*/  LDL.LU R62, [R1+0x2978] ;  /* 0x00297800013e7983 */ /* 0x000ee20000300800 */
[----:B------:R-:W-:-:S03]  /*46d10*/  MOV R245, R54 ;  /* 0x0000003600f57202 */ /* 0x000fc60000000f00 */
[----:B------:R-:W4:Y:S01]  /*46d20*/  LDL.LU R59, [R1+0x2974] ;  /* 0x00297400013b7983 */ /* 0x000f220000300800 */
[----:B------:R-:W-:-:S03]  /*46d30*/  IMAD.MOV.U32 R246, RZ, RZ, R51 ;  /* 0x000000fffff67224 */ /* 0x000fc600078e0033 */
[----:B------:R-:W2:Y:S01]  /*46d40*/  LDL.LU R58, [R1+0x2970] ;  /* 0x00297000013a7983 */ /* 0x000ea20000300800 */
[----:B------:R-:W-:-:S03]  /*46d50*/  IMAD.MOV.U32 R247, RZ, RZ, R50 ;  /* 0x000000fffff77224 */ /* 0x000fc600078e0032 */
[----:B------:R-:W2:Y:S01]  /*46d60*/  LDL.LU R55, [R1+0x296c] ;  /* 0x00296c0001377983 */ /* 0x000ea20000300800 */
[----:B------:R-:W-:-:S03]  /*46d70*/  IMAD.MOV.U32 R236, RZ, RZ, R47 ;  /* 0x000000ffffec7224 */ /* 0x000fc600078e002f */
[----:B------:R-:W3:Y:S01]  /*46d80*/  LDL.LU R54, [R1+0x2968] ;  /* 0x0029680001367983 */ /* 0x000ee20000300800 */
[----:B------:R-:W-:-:S03]  /*46d90*/  MOV R237, R22 ;  /* 0x0000001600ed7202 */ /* 0x000fc60000000f00 */
[----:B------:R-:W4:Y:S01]  /*46da0*/  LDL.LU R51, [R1+0x2964] ;  /* 0x0029640001337983 */ /* 0x000f220000300800 */
[----:B------:R-:W-:-:S03]  /*46db0*/  IMAD.MOV.U32 R238, RZ, RZ, R11 ;  /* 0x000000ffffee7224 */ /* 0x000fc600078e000b */
        /* <DEDUP_REMOVED lines=13> */
[----:B------:R-:W-:-:S03]  /*46e90*/  IMAD.MOV.U32 R5, RZ, RZ, R32 ;  /* 0x000000ffff057224 */ /* 0x000fc600078e0020 */
[----:B------:R-:W4:Y:S01]  /*46ea0*/  LDL.LU R79, [R1+0x102c] ;  /* 0x00102c00014f7983 */ /* 0x000f220000300800 */
[----:B------:R-:W-:-:S03]  /*46eb0*/  MOV R4, R33 ;  /* 0x0000002100047202 */ /* 0x000fc60000000f00 */
[----:B------:R-:W4:Y:S01]  /*46ec0*/  LDL.LU R72, [R1+0x1000] ;  /* 0x0010000001487983 */ /* 0x000f220000300800 */
[----:B------:R-:W-:Y:S02]  /*46ed0*/  IMAD.MOV.U32 R32, RZ, RZ, R23 ;  /* 0x000000ffff207224 */ /* 0x000fe400078e0017 */
[----:B------:R-:W-:Y:S01]  /*46ee0*/  IMAD.MOV.U32 R2, RZ, RZ, R34 ;  /* 0x000000ffff027224 */ /* 0x000fe200078e0022 */
[----:B------:R-:W-:Y:S01]  /*46ef0*/  MOV R34, R27 ;  /* 0x0000001b00227202 */ /* 0x000fe20000000f00 */
[----:B------:R-:W-:Y:S02]  /*46f00*/  IMAD.MOV.U32 R33, RZ, RZ, R26 ;  /* 0x000000ffff217224 */ /* 0x000fe400078e001a */
[----:B------:R-:W-:Y:S02]  /*46f10*/  IMAD.MOV.U32 R0, RZ, RZ, R35 ;  /* 0x000000ffff007224 */ /* 0x000fe400078e0023 */
[----:B------:R-:W-:Y:S02]  /*46f20*/  IMAD.MOV.U32 R35, RZ, RZ, R46 ;  /* 0x000000ffff237224 */ /* 0x000fe400078e002e */
[----:B--2---:R-:W-:-:S02]  /*46f30*/  IMAD.MOV.U32 R40, RZ, RZ, R55 ;  /* 0x000000ffff287224 */ /* 0x004fc400078e0037 */
[----:B---3--:R-:W-:Y:S01]  /*46f40*/  IMAD.MOV.U32 R71, RZ, RZ, R54 ;  /* 0x000000ffff477224 */ /* 0x008fe200078e0036 */
[----:B----4-:R-:W-:Y:S01]  /*46f50*/  MOV R70, R51 ;  /* 0x0000003300467202 */ /* 0x010fe20000000f00 */
[----:B------:R-:W-:Y:S02]  /*46f60*/  IMAD.MOV.U32 R69, RZ, RZ, R50 ;  /* 0x000000ffff457224 */ /* 0x000fe400078e0032 */
[----:B------:R-:W-:Y:S01]  /*46f70*/  IMAD.MOV.U32 R75, RZ, RZ, R22 ;  /* 0x000000ffff4b7224 */ /* 0x000fe200078e0016 */
[----:B------:R-:W-:Y:S01]  /*46f80*/  MOV R74, R11 ;  /* 0x0000000b004a7202 */ /* 0x000fe20000000f00 */
[----:B------:R-:W-:Y:S02]  /*46f90*/  IMAD.MOV.U32 R73, RZ, RZ, R10 ;  /* 0x000000ffff497224 */ /* 0x000fe400078e000a */
[----:B------:R-:W2:Y:S04]  /*46fa0*/  LDL.LU R10, [R1+0x294c] ;  /* 0x00294c00010a7983 */ /* 0x000ea80000300800 */
[----:B------:R-:W2:Y:S04]  /*46fb0*/  LDL.LU R11, [R1+0x2948] ;  /* 0x00294800010b7983 */ /* 0x000ea80000300800 */
[----:B------:R-:W3:Y:S01]  /*46fc0*/  LDL.LU R22, [R1+0x2944] ;  /* 0x0029440001167983 */ /* 0x000ee20000300800 */
[----:B------:R-:W-:-:S03]  /*46fd0*/  IMAD.MOV.U32 R68, RZ, RZ, R47 ;  /* 0x000000ffff447224 */ /* 0x000fc600078e002f */
[----:B------:R-:W3:Y:S04]  /*46fe0*/  LDL.LU R23, [R1+0x2940] ;  /* 0x0029400001177983 */ /* 0x000ee80000300800 */
[----:B------:R-:W4:Y:S04]  /*46ff0*/  LDL.LU R26, [R1+0x293c] ;  /* 0x00293c00011a7983 */ /* 0x000f280000300800 */
[----:B------:R-:W4:Y:S04]  /*47000*/  LDL.LU R27, [R1+0x2938] ;  /* 0x00293800011b7983 */ /* 0x000f280000300800 */
[----:B------:R-:W2:Y:S04]  /*47010*/  LDL.LU R46, [R1+0x2934] ;  /* 0x00293400012e7983 */ /* 0x000ea80000300800 */
[----:B------:R-:W2:Y:S04]  /*47020*/  LDL.LU R47, [R1+0x2930] ;  /* 0x00293000012f7983 */ /* 0x000ea80000300800 */
[----:B------:R-:W3:Y:S04]  /*47030*/  LDL.LU R50, [R1+0x292c] ;  /* 0x00292c0001327983 */ /* 0x000ee80000300800 */
[----:B------:R-:W3:Y:S04]  /*47040*/  LDL.LU R51, [R1+0x2928] ;  /* 0x0029280001337983 */ /* 0x000ee80000300800 */
[----:B------:R-:W4:Y:S04]  /*47050*/  LDL.LU R54, [R1+0x2924] ;  /* 0x0029240001367983 */ /* 0x000f280000300800 */
[----:B------:R-:W4:Y:S01]  /*47060*/  LDL.LU R55, [R1+0x2920] ;  /* 0x0029200001377983 */ /* 0x000f220000300800 */
[----:B------:R-:W-:Y:S01]  /*47070*/  IMAD.MOV.U32 R41, RZ, RZ, R58 ;  /* 0x000000ffff297224 */ /* 0x000fe200078e003a */
[----:B------:R-:W-:Y:S01]  /*47080*/  MOV R42, R59 ;  /* 0x0000003b002a7202 */ /* 0x000fe20000000f00 */
[----:B------:R-:W-:Y:S01]  /*47090*/  IMAD.MOV.U32 R43, RZ, RZ, R62 ;  /* 0x000000ffff2b7224 */ /* 0x000fe200078e003e */
[----:B------:R-:W4:Y:S01]  /*470a0*/  LDL.LU R58, [R1+0x291c] ;  /* 0x00291c00013a7983 */ /* 0x000f220000300800 */
[----:B------:R-:W-:-:S03]  /*470b0*/  IMAD.MOV.U32 R36, RZ, RZ, R63 ;  /* 0x000000ffff247224 */ /* 0x000fc600078e003f */
[----:B------:R-:W4:Y:S01]  /*470c0*/  LDL.LU R59, [R1+0x2918] ;  /* 0x00291800013b7983 */ /* 0x000f220000300800 */
[----:B------:R-:W-:-:S03]  /*470d0*/  IMAD.MOV.U32 R61, RZ, RZ, R28 ;  /* 0x000000ffff3d7224 */ /* 0x000fc600078e001c */
[----:B------:R-:W4:Y:S01]  /*470e0*/  LDL.LU R62, [R1+0x2914] ;  /* 0x00291400013e7983 */ /* 0x000f220000300800 */
[----:B------:R-:W-:-:S03]  /*470f0*/  MOV R60, R29 ;  /* 0x0000001d003c7202 */ /* 0x000fc60000000f00 */
[----:B------:R-:W4:Y:S01]  /*47100*/  LDL.LU R63, [R1+0x2910] ;  /* 0x00291000013f7983 */ /* 0x000f220000300800 */
[----:B------:R-:W-:-:S03]  /*47110*/  IMAD.MOV.U32 R28, RZ, RZ, R130 ;  /* 0x000000ffff1c7224 */ /* 0x000fc600078e0082 */
[----:B------:R-:W4:Y:S01]  /*47120*/  LDL.LU R66, [R1+0x290c] ;  /* 0x00290c0001427983 */ /* 0x000f220000300800 */
[----:B------:R-:W-:-:S03]  /*47130*/  IMAD.MOV.U32 R57, RZ, RZ, R30 ;  /* 0x000000ffff397224 */ /* 0x000fc600078e001e */
[----:B------:R-:W4:Y:S01]  /*47140*/  LDL.LU R134, [R1+0x2908] ;  /* 0x0029080001867983 */ /* 0x000f220000300800 */
[----:B------:R-:W-:Y:S01]  /*47150*/  IMAD.MOV.U32 R29, RZ, RZ, R131 ;  /* 0x000000ffff1d7224 */ /* 0x000fe200078e0083 */
[----:B------:R-:W-:Y:S02]  /*47160*/  MOV R30, R67 ;  /* 0x00000043001e7202 */ /* 0x000fe40000000f00 */
[----:B------:R-:W4:Y:S01]  /*47170*/  LDL.LU R135, [R1+0x2904] ;  /* 0x0029040001877983 */ /* 0x000f220000300800 */
[----:B------:R-:W-:-:S03]  /*47180*/  IMAD.MOV.U32 R56, RZ, RZ, R31 ;  /* 0x000000ffff387224 */ /* 0x000fc600078e001f */
[----:B------:R-:W4:Y:S01]  /*47190*/  LDL.LU R130, [R1+0x2900] ;  /* 0x0029000001827983 */ /* 0x000f220000300800 */
[----:B------:R-:W-:-:S03]  /*471a0*/  IMAD.MOV.U32 R31, RZ, RZ, R241 ;  /* 0x000000ffff1f7224 */ /* 0x000fc600078e00f1 */
[----:B------:R-:W4:Y:S04]  /*471b0*/  LDL.LU R131, [R1+0x28fc] ;  /* 0x0028fc0001837983 */ /* 0x000f280000300800 */
[----:B------:R-:W4:Y:S04]  /*471c0*/  LDL.LU R67, [R1+0x28f8] ;  /* 0x0028f80001437983 */ /* 0x000f280000300800 */
[----:B------:R-:W-:Y:S04]  /*471d0*/  STL [R1+0x25cc], R57 ;  /* 0x0025cc3901007387 */ /* 0x000fe80000100800 */
[----:B------:R-:W-:Y:S04]  /*471e0*/  STL [R1+0x25c8], R60 ;  /* 0x0025c83c01007387 */ /* 0x000fe80000100800 */
[----:B------:R-:W-:Y:S01]  /*471f0*/  STL [R1+0x25c4], R61 ;  /* 0x0025c43d01007387 */ /* 0x000fe20000100800 */
[C---:B--2---:R-:W-:Y:S08]  /*47200*/  HMMA.1688.F32.TF32 R28, R232.reuse, R46, R28 ;  /* 0x0000002ee81c723c */ /* 0x044ff0000008101c */
[C---:B---3--:R-:W-:Y:S08]  /*47210*/  HMMA.1688.F32.TF32 R32, R232.reuse, R50, R32 ;  /* 0x00000032e820723c */ /* 0x048ff00000081020 */
[C---:B----4-:R-:W-:Y:S11]  /*47220*/  HMMA.1688.F32.TF32 R36, R232.reuse, R54, R36 ;  /* 0x00000036e824723c */ /* 0x050ff60000081024 */
[----:B------:R-:W-:Y:S11]  /*47230*/  @!UPT UIADD3 URZ, URZ, URZ, URZ ;  /* 0x0000003f3f3ff290 */ /* 0x000ff6000fffe03f */
[----:B------:R-:W-:Y:S01]  /*47240*/  @!UPT UIADD3 URZ, URZ, URZ, URZ ;  /* 0x0000003f3f3ff290 */ /* 0x000fe2000fffe03f */
        /* <DEDUP_REMOVED lines=18> */
[----:B------:R-:W2:Y:S01]  /*47370*/  LDL.LU R239, [R1+0xd0c] ;  /* 0x000d0c0001ef7983 */ /* 0x000ea20000300800 */
[----:B---3--:R-:W-:-:S03]  /*47380*/  IMAD.MOV.U32 R30, RZ, RZ, R15 ;  /* 0x000000ffff1e7224 */ /* 0x008fc600078e000f */
[----:B------:R-:W3:Y:S01]  /*47390*/  LDL.LU R28, [R1+0xd20] ;  /* 0x000d2000011c7983 */ /* 0x000ee20000300800 */
[----:B------:R-:W-:-:S03]  /*473a0*/  IMAD.MOV.U32 R31, RZ, RZ, R14 ;  /* 0x000000ffff1f7224 */ /* 0x000fc600078e000e */
[----:B------:R-:W3:Y:S04]  /*473b0*/  LDL.LU R29, [R1+0xd24] ;  /* 0x000d2400011d7983 */ /* 0x000ee80000300800 */
[----:B------:R-:W4:Y:S04]  /*473c0*/  LDL.LU R15, [R1+0x28f4] ;  /* 0x0028f400010f7983 */ /* 0x000f280000300800 */
[----:B------:R-:W2:Y:S01]  /*473d0*/  LDL.LU R14, [R1+0x28f0] ;  /* 0x0028f000010e7983 */ /* 0x000ea20000300800 */
[C---:B------:R-:W-:Y:S03]  /*473e0*/  HMMA.1688.F32.TF32 R40, R232.reuse, R58, R40 ;  /* 0x0000003ae828723c */ /* 0x040fe60000081028 */
[----:B------:R-:W3:Y:S04]  /*473f0*/  LDL.LU R32, [R1+0xd40] ;  /* 0x000d400001207983 */ /* 0x000ee80000300800 */
[----:B------:R-:W3:Y:S01]  /*47400*/  LDL.LU R33, [R1+0xd44] ;  /* 0x000d440001217983 */ /* 0x000ee20000300800 */
[C---:B------:R-:W-:Y:S03]  /*47410*/  HMMA.1688.F32.TF32 R68, R232.reuse, R62, R68 ;  /* 0x0000003ee844723c */ /* 0x040fe60000081044 */
[----:B------:R-:W3:Y:S04]  /*47420*/  LDL.LU R34, [R1+0xd48] ;  /* 0x000d480001227983 */ /* 0x000ee80000300800 */
[----:B------:R-:W3:Y:S01]  /*47430*/  LDL.LU R35, [R1+0xd4c] ;  /* 0x000d4c0001237983 */ /* 0x000ee20000300800 */
[----:B------:R-:W-:Y:S08]  /*47440*/  HMMA.1688.F32.TF32 R72, R232, R66, R72 ;  /* 0x00000042e848723c */ /* 0x000ff00000081048 */
[----:B------:R-:W-:Y:S01]  /*47450*/  IMAD.MOV.U32 R57, RZ, RZ, R40 ;  /* 0x000000ffff397224 */ /* 0x000fe200078e0028 */
[----:B------:R-:W-:Y:S01]  /*47460*/  MOV R61, R42 ;  /* 0x0000002a003d7202 */ /* 0x000fe20000000f00 */
[----:B------:R-:W-:Y:S01]  /*47470*/  IMAD.MOV.U32 R60, RZ, RZ, R41 ;  /* 0x000000ffff3c7224 */ /* 0x000fe200078e0029 */
[----:B------:R-:W3:Y:S01]  /*47480*/  LDL.LU R40, [R1+0xd80] ;  /* 0x000d800001287983 */ /* 0x000ee20000300800 */
[----:B------:R-:W-:-:S03]  /*47490*/  IMAD.MOV.U32 R16, RZ, RZ, R43 ;  /* 0x000000ffff107224 */ /* 0x000fc600078e002b */
[----:B------:R-:W3:Y:S01]  /*474a0*/  LDL.LU R41, [R1+0xd84] ;  /* 0x000d840001297983 */ /* 0x000ee20000300800 */
[----:B------:R-:W-:-:S03]  /*474b0*/  IMAD.MOV.U32 R17, RZ, RZ, R68 ;  /* 0x000000ffff117224 */ /* 0x000fc600078e0044 */
[----:B------:R-:W3:Y:S01]  /*474c0*/  LDL.LU R42, [R1+0xd88] ;  /* 0x000d8800012a7983 */ /* 0x000ee20000300800 */
[----:B------:R-:W-:Y:S01]  /*474d0*/  IMAD.MOV.U32 R20, RZ, RZ, R69 ;  /* 0x000000ffff147224 */ /* 0x000fe200078e0045 */
[----:B------:R-:W-:Y:S02]  /*474e0*/  MOV R21, R70 ;  /* 0x0000004600157202 */ /* 0x000fe40000000f00 */
[----:B------:R-:W3:Y:S01]  /*474f0*/  LDL.LU R43, [R1+0xd8c] ;  /* 0x000d8c00012b7983 */ /* 0x000ee20000300800 */
[----:B------:R-:W-:-:S03]  /*47500*/  IMAD.MOV.U32 R48, RZ, RZ, R71 ;  /* 0x000000ffff307224 */ /* 0x000fc600078e0047 */
[----:B------:R-:W3:Y:S01]  /*47510*/  LDL.LU R68, [R1+0xda0] ;  /* 0x000da00001447983 */ /* 0x000ee20000300800 */
[----:B------:R-:W-:-:S03]  /*47520*/  IMAD.MOV.U32 R49, RZ, RZ, R72 ;  /* 0x000000ffff317224 */ /* 0x000fc600078e0048 */
[----:B------:R-:W3:Y:S01]  /*47530*/  LDL.LU R69, [R1+0xda4] ;  /* 0x000da40001457983 */ /* 0x000ee20000300800 */
[----:B------:R-:W-:-:S03]  /*47540*/  IMAD.MOV.U32 R52, RZ, RZ, R73 ;  /* 0x000000ffff347224 */ /* 0x000fc600078e0049 */
[----:B------:R-:W3:Y:S01]  /*47550*/  LDL.LU R70, [R1+0xda8] ;  /* 0x000da80001467983 */ /* 0x000ee20000300800 */
[----:B------:R-:W-:-:S03]  /*47560*/  MOV R53, R74 ;  /* 0x0000004a00357202 */ /* 0x000fc60000000f00 */
[----:B------:R-:W3:Y:S01]  /*47570*/  LDL.LU R71, [R1+0xdac] ;  /* 0x000dac0001477983 */ /* 0x000ee20000300800 */
[----:B------:R-:W-:-:S03]  /*47580*/  IMAD.MOV.U32 R24, RZ, RZ, R75 ;  /* 0x000000ffff187224 */ /* 0x000fc600078e004b */
[----:B------:R-:W3:Y:S01]  /*47590*/  LDL.LU R72, [R1+0xdc0] ;  /* 0x000dc00001487983 */ /* 0x000ee20000300800 */
[C---:B------:R-:W-:Y:S03]  /*475a0*/  HMMA.1688.F32.TF32 R80, R232.reuse, R134, R152 ;  /* 0x00000086e850723c */ /* 0x040fe60000081098 */
[----:B------:R-:W3:Y:S04]  /*475b0*/  LDL.LU R73, [R1+0xdc4] ;  /* 0x000dc40001497983 */ /* 0x000ee80000300800 */
[----:B------:R-:W3:Y:S04]  /*475c0*/  LDL.LU R74, [R1+0xdc8] ;  /* 0x000dc800014a7983 */ /* 0x000ee80000300800 */
[----:B------:R-:W3:Y:S04]  /*475d0*/  LDL.LU R75, [R1+0xdcc] ;  /* 0x000dcc00014b7983 */ /* 0x000ee80000300800 */
[----:B------:R-:W3:Y:S04]  /*475e0*/  LDL.LU R152, [R1+0xdf0] ;  /* 0x000df00001987983 */ /* 0x000ee80000300800 */
[----:B------:R-:W3:Y:S04]  /*475f0*/  LDL.LU R153, [R1+0xdf4] ;  /* 0x000df40001997983 */ /* 0x000ee80000300800 */
[----:B------:R-:W3:Y:S04]  /*47600*/  LDL.LU R154, [R1+0xdf8] ;  /* 0x000df800019a7983 */ /* 0x000ee80000300800 */
[----:B------:R-:W3:Y:S01]  /*47610*/  LDL.LU R155, [R1+0xdfc] ;  /* 0x000dfc00019b7983 */ /* 0x000ee20000300800 */
[----:B------:R-:W-:Y:S03]  /*47620*/  HMMA.1688.F32.TF32 R76, R232, R130, R76 ;  /* 0x00000082e84c723c */ /* 0x000fe6000008104c */
        /* <DEDUP_REMOVED lines=23> */
[----:B------:R-:W3:Y:S04]  /*477a0*/  LDL.LU R95, [R1+0xecc] ;  /* 0x000ecc00015f7983 */ /* 0x000ee80000300800 */
        /* <DEDUP_REMOVED lines=15> */
[----:B------:R-:W3:Y:S04]  /*478a0*/  LDL.LU R79, [R1+0xdec] ;  /* 0x000dec00014f7983 */ /* 0x000ee80000300800 */
[----:B------:R-:W3:Y:S01]  /*478b0*/  LDL.LU R36, [R1+0xd60] ;  /* 0x000d600001247983 */ /* 0x000ee20000300800 */
[----:B----4-:R-:W-:Y:S01]  /*478c0*/  IMAD.MOV.U32 R38, RZ, RZ, R15 ;  /* 0x000000ffff267224 */ /* 0x010fe200078e000f */
[----:B--2---:R-:W-:-:S02]  /*478d0*/  MOV R37, R14 ;  /* 0x0000000e00257202 */ /* 0x004fc40000000f00 */
[----:B------:R-:W3:Y:S04]  /*478e0*/  LDL.LU R14, [R1+0x28ec] ;  /* 0x0028ec00010e7983 */ /* 0x000ee80000300800 */
[----:B------:R-:W3:Y:S04]  /*478f0*/  LDL.LU R15, [R1+0x28e8] ;  /* 0x0028e800010f7983 */ /* 0x000ee80000300800 */
[----:B------:R-:W2:Y:S04]  /*47900*/  LDL.LU R39, [R1+0xd6c] ;  /* 0x000d6c0001277983 */ /* 0x000ea80000300800 */
[----:B------:R-:W4:Y:S04]  /*47910*/  LDL.LU R244, [R1+0xca0] ;  /* 0x000ca00001f47983 */ /* 0x000f280000300800 */
[----:B------:R-:W4:Y:S04]  /*47920*/  LDL.LU R245, [R1+0xca4] ;  /* 0x000ca40001f57983 */ /* 0x000f280000300800 */
[----:B------:R-:W4:Y:S04]  /*47930*/  LDL.LU R246, [R1+0xca8] ;  /* 0x000ca80001f67983 */ /* 0x000f280000300800 */
[----:B------:R-:W4:Y:S01]  /*47940*/  LDL.LU R247, [R1+0xcac] ;  /* 0x000cac0001f77983 */ /* 0x000f220000300800 */
[----:B---3--:R-:W-:Y:S03]  /*47950*/  HMMA.1688.F32.TF32 R100, R232, R14, R248 ;  /* 0x0000000ee864723c */ /* 0x008fe600000810f8 */
[----:B------:R-:W3:Y:S04]  /*47960*/  LDL.LU R248, [R1+0xc90] ;  /* 0x000c900001f87983 */ /* 0x000ee80000300800 */
[----:B------:R-:W-:Y:S01]  /*47970*/  LDS R232, [R3+0x14100] ;  /* 0x0141000003e87984 */ /* 0x000fe20000000800 */
[C---:B-1----:R-:W-:Y:S03]  /*47980*/  HMMA.1688.F32.TF32 R88, R228.reuse, R18, R88 ;  /* 0x00000012e458723c */ /* 0x042fe60000081058 */
[----:B------:R-:W-:Y:S04]  /*47990*/  LDS R234, [R3+0x16100] ;  /* 0x0161000003ea7984 */ /* 0x000fe80000000800 */
[----:B------:R-:W-:Y:S01]  /*479a0*/  LDS R233, [R240+0x14100] ;  /* 0x01410000f0e97984 */ /* 0x000fe20000000800 */
[C---:B------:R-:W-:Y:S03]  /*479b0*/  HMMA.1688.F32.TF32 R96, R228.reuse, R142, R96 ;  /* 0x0000008ee460723c */ /* 0x040fe60000081060 */
[----:B------:R-:W3:Y:S04]  /*479c0*/  LDS R235, [R240+0x16100] ;  /* 0x01610000f0eb7984 */ /* 0x000ee80000000800 */
[----:B------:R-:W-:Y:S04]  /*479d0*/  STL.64 [R1+0xe50], R100 ;  /* 0x000e506401007387 */ /* 0x000fe80000100a00 */
[----:B------:R-:W-:Y:S04]  /*479e0*/  STL.64 [R1+0xe58], R102 ;  /* 0x000e586601007387 */ /* 0x000fe80000100a00 */
[----:B------:R-:W3:Y:S04]  /*479f0*/  LDL.LU R249, [R1+0xc94] ;  /* 0x000c940001f97983 */ /* 0x000ee80000300800 */
[----:B------:R-:W3:Y:S04]  /*47a00*/  LDL.LU R250, [R1+0xc98] ;  /* 0x000c980001fa7983 */ /* 0x000ee80000300800 */
[----:B------:R-:W3:Y:S01]  /*47a10*/  LDL.LU R251, [R1+0xc9c] ;  /* 0x000c9c0001fb7983 */ /* 0x000ee20000300800 */
[----:B------:R-:W-:Y:S01]  /*47a20*/  HMMA.1688.F32.TF32 R92, R228, R138, R92 ;  /* 0x0000008ae45c723c */ /* 0x000fe2000008105c */
[----:B------:R-:W-:Y:S01]  /*47a30*/  MOV R133, R88 ;  /* 0x0000005800857202 */ /* 0x000fe20000000f00 */
[----:B------:R-:W-:-:S02]  /*47a40*/  IMAD.MOV.U32 R132, RZ, RZ, R89 ;  /* 0x000000ffff847224 */ /* 0x000fc400078e0059 */
[----:B------:R-:W-:Y:S02]  /*47a50*/  IMAD.MOV.U32 R129, RZ, RZ, R90 ;  /* 0x000000ffff817224 */ /* 0x000fe400078e005a */
[----:B------:R-:W-:Y:S02]  /*47a60*/  IMAD.MOV.U32 R128, RZ, RZ, R91 ;  /* 0x000000ffff807224 */ /* 0x000fe400078e005b */
[C---:B------:R-:W-:Y:S08]  /*47a70*/  HMMA.1688.F32.TF32 R88, R228.reuse, R6, R84 ;  /* 0x00000006e458723c */ /* 0x040ff00000081054 */
[C---:B------:R-:W-:Y:S08]  /*47a80*/  HMMA.1688.F32.TF32 R84, R228.reuse, R134, R80 ;  /* 0x00000086e454723c */ /* 0x040ff00000081050 */
[C---:B------:R-:W-:Y:S01]  /*47a90*/  HMMA.1688.F32.TF32 R80, R228.reuse, R130, R156 ;  /* 0x00000082e450723c */ /* 0x040fe2000008109c */
        /* <DEDUP_REMOVED lines=12> */
[C---:B------:R-:W-:Y:S08]  /*47b60*/  HMMA.1688.F32.TF32 R76, R228.reuse, R54, R68 ;  /* 0x00000036e44c723c */ /* 0x040ff00000081044 */
[C---:B------:R-:W-:Y:S08]  /*47b70*/  HMMA.1688.F32.TF32 R72, R228.reuse, R50, R40 ;  /* 0x00000032e448723c */ /* 0x040ff00000081028 */
[C---:B------:R-:W-:Y:S08]  /*47b80*/  HMMA.1688.F32.TF32 R68, R228.reuse, R46, R36 ;  /* 0x0000002ee444723c */ /* 0x040ff00000081024 */
[C---:B------:R-:W-:Y:S08]  /*47b90*/  HMMA.1688.F32.TF32 R40, R228.reuse, R26, R32 ;  /* 0x0000001ae428723c */ /* 0x040ff00000081020 */
[C---:B------:R-:W-:Y:S01]  /*47ba0*/  HMMA.1688.F32.TF32 R36, R228.reuse, R22, R28 ;  /* 0x00000016e424723c */ /* 0x040fe2000008101c */
[----:B------:R-:W-:Y:S07]  /*47bb0*/  STL.64 [R1+0xf50], R88 ;  /* 0x000f505801007387 */ /* 0x000fee0000100a00 */
[C---:B------:R-:W-:Y:S01]  /*47bc0*/  HMMA.1688.F32.TF32 R32, R228.reuse, R10, R236 ;  /* 0x0000000ae420723c */ /* 0x040fe200000810ec */
[----:B------:R-:W-:Y:S07]  /*47bd0*/  STL.64 [R1+0xf58], R90 ;  /* 0x000f585a01007387 */ /* 0x000fee0000100a00 */
[----:B----4-:R-:W-:Y:S01]  /*47be0*/  HMMA.1688.F32.TF32 R28, R228, R14, R244 ;  /* 0x0000000ee41c723c */ /* 0x010fe200000810f4 */
        /* <DEDUP_REMOVED lines=18> */
[----:B------:R-:W2:Y:S01]  /*47d10*/  LDL.LU R244, [R1+0x7c0] ;  /* 0x0007c00001f47983 */ /* 0x000ea20000300800 */
[----:B------:R-:W-:-:S02]  /*47d20*/  IMAD.MOV.U32 R137, RZ, RZ, R94 ;  /* 0x000000ffff897224 */ /* 0x000fc400078e005e */
[----:B------:R-:W-:Y:S01]  /*47d30*/  IMAD.MOV.U32 R136, RZ, RZ, R95 ;  /* 0x000000ffff887224 */ /* 0x000fe200078e005f */
[----:B------:R-:W-:Y:S04]  /*47d40*/  LDS R228, [R3+0x14180] ;  /* 0x0141800003e47984 */ /* 0x000fe80000000800 */
[----:B------:R-:W-:Y:S04]  /*47d50*/  LDS R230, [R3+0x16180] ;  /* 0x0161800003e67984 */ /* 0x000fe80000000800 */
[----:B------:R-:W-:Y:S04]  /*47d60*/  LDS R229, [R240+0x14180] ;  /* 0x01418000f0e57984 */ /* 0x000fe80000000800 */
[----:B------:R-:W1:Y:S01]  /*47d70*/  LDS R231, [R240+0x16180] ;  /* 0x01618000f0e77984 */ /* 0x000e620000000800 */
[C---:B---3--:R-:W-:Y:S11]  /*47d80*/  HMMA.1688.F32.TF32 R28, R232.reuse, R142, R248 ;  /* 0x0000008ee81c723c */ /* 0x048ff600000810f8 */
[----:B------:R-:W-:Y:S11]  /*47d90*/  @!UPT UIADD3 URZ, URZ, URZ, URZ ;  /* 0x0000003f3f3ff290 */ /* 0x000ff6000fffe03f */
[----:B------:R-:W-:Y:S01]  /*47da0*/  @!UPT UIADD3 URZ, URZ, URZ, URZ ;  /* 0x0000003f3f3ff290 */ /* 0x000fe2000fffe03f */
        /* <DEDUP_REMOVED lines=118> */
[C---:B------:R-:W-:Y:S11]  /*48510*/  HMMA.1688.F32.TF32 R148, R232.reuse, R138, R148 ;  /* 0x0000008ae894723c */ /* 0x040ff60000081094 */
[----:B------:R-:W-:Y:S11]  /*48520*/  @!UPT UIADD3 URZ, URZ, URZ, URZ ;  /* 0x0000003f3f3ff290 */ /* 0x000ff6000fffe03f */
[----:B------:R-:W-:Y:S01]  /*48530*/  @!UPT UIADD3 URZ, URZ, URZ, URZ ;  /* 0x0000003f3f3ff290 */ /* 0x000fe2000fffe03f */
[----:B------:R-:W-:Y:S04]  /*48540*/  STL.64 [R1+0xeb0], R148 ;  /* 0x000eb09401007387 */ /* 0x000fe80000100a00 */
[----:B------:R2:W-:Y:S02]  /*48550*/  STL.64 [R1+0xeb8], R150 ;  /* 0x000eb89601007387 */ /* 0x0005e40000100a00 */
[C---:B--2---:R-:W-:Y:S08]  /*48560*/  HMMA.1688.F32.TF32 R148, R232.reuse, R18, R144 ;  /* 0x00000012e894723c */ /* 0x044ff00000081090 */
[C---:B------:R-:W-:Y:S08]  /*48570*/  HMMA.1688.F32.TF32 R144, R232.reuse, R6, R220 ;  /* 0x00000006e890723c */ /* 0x040ff000000810dc */
[C---:B------:R-:W-:Y:S08]  /*48580*/  HMMA.1688.F32.TF32 R112, R232.reuse, R62, R112 ;  /* 0x0000003ee870723c */ /* 0x040ff00000081070 */
        /* <DEDUP_REMOVED lines=28> */
[----:B------:R-:W-:Y:S01]  /*48750*/  STL.64 [R1+0xdb0], R80 ;  /* 0x000db05001007387 */ /* 0x000fe20000100a00 */
[C---:B-1----:R-:W-:Y:S03]  /*48760*/  HMMA.1688.F32.TF32 R76, R228.reuse, R18, R76 ;  /* 0x00000012e44c723c */ /* 0x042fe6000008104c */
[----:B------:R1:W-:Y:S04]  /*48770*/  STL.64 [R1+0xdb8], R82 ;  /* 0x000db85201007387 */ /* 0x0003e80000100a00 */
[----:B------:R-:W-:Y:S01]  /*48780*/  LDS R232, [R3+0x14200] ;  /* 0x0142000003e87984 */ /* 0x000fe20000000800 */
[C---:B--2---:R-:W-:Y:S03]  /*48790*/  HMMA.1688.F32.TF32 R84, R228.reuse, R142, R156 ;  /* 0x0000008ee454723c */ /* 0x044fe6000008109c */
[----:B------:R-:W-:Y:S04]  /*487a0*/  LDS R234, [R3+0x16200] ;  /* 0x0162000003ea7984 */ /* 0x000fe80000000800 */
[----:B------:R-:W-:Y:S01]  /*487b0*/  LDS R233, [R240+0x14200] ;  /* 0x01420000f0e97984 */ /* 0x000fe20000000800 */
[C---:B-1----:R-:W-:Y:S03]  /*487c0*/  HMMA.1688.F32.TF32 R80, R228.reuse, R138, R152 ;  /* 0x0000008ae450723c */ /* 0x042fe60000081098 */
[----:B------:R-:W1:Y:S05]  /*487d0*/  LDS R235, [R240+0x16200] ;  /* 0x01620000f0eb7984 */ /* 0x000e6a0000000800 */
[C---:B------:R-:W-:Y:S08]  /*487e0*/  HMMA.1688.F32.TF32 R72, R228.reuse, R6, R72 ;  /* 0x00000006e448723c */ /* 0x040ff00000081048 */
[C---:B------:R-:W-:Y:S08]  /*487f0*/  HMMA.1688.F32.TF32 R68, R228.reuse, R134, R68 ;  /* 0x00000086e444723c */ /* 0x040ff00000081044 */
[C---:B------:R-:W-:Y:S08]  /*48800*/  HMMA.1688.F32.TF32 R40, R228.reuse, R130, R40 ;  /* 0x00000082e428723c */ /* 0x040ff00000081028 */
        /* <DEDUP_REMOVED lines=123> */
[C---:B--2---:R-:W-:Y:S08]  /*48fc0*/  HMMA.1688.F32.TF32 R68, R232.reuse, R46, R68 ;  /* 0x0000002ee844723c */ /* 0x044ff00000081044 */
[C---:B----4-:R-:W-:Y:S08]  /*48fd0*/  HMMA.1688.F32.TF32 R36, R232.reuse, R22, R36 ;  /* 0x00000016e824723c */ /* 0x050ff00000081024 */
[C---:B---3--:R-:W-:Y:S08]  /*48fe0*/  HMMA.1688.F32.TF32 R76, R232.reuse, R54, R76 ;  /* 0x00000036e84c723c */ /* 0x048ff0000008104c */
[-C--:B------:R-:W-:Y:S08]  /*48ff0*/  HMMA.1688.F32.TF32 R28, R232, R14.reuse, R28 ;  /* 0x0000000ee81c723c */ /* 0x080ff0000008101c */
[C---:B------:R-:W-:Y:S08]  /*49000*/  HMMA.1688.F32.TF32 R108, R228.reuse, R14, R108 ;  /* 0x0000000ee46c723c */ /* 0x040ff0000008106c */
        /* <DEDUP_REMOVED lines=15> */
[----:B------:R-:W1:Y:S01]  /*49100*/  LDS R231, [R240+0x16280] ;  /* 0x01628000f0e77984 */ /* 0x000e620000000800 */
[C---:B--2---:R-:W-:Y:S08]  /*49110*/  HMMA.1688.F32.TF32 R108, R232.reuse, R138, R100 ;  /* 0x0000008ae86c723c */ /* 0x044ff00000081064 */
[C---:B------:R-:W-:Y:S08]  /*49120*/  HMMA.1688.F32.TF32 R104, R232.reuse, R18, R96 ;  /* 0x00000012e868723c */ /* 0x040ff00000081060 */
        /* <DEDUP_REMOVED lines=46> */
[----:B------:R-:W-:Y:S11]  /*49410*/  HMMA.1688.F32.TF32 R32, R228, R18, R248 ;  /* 0x00000012e420723c */ /* 0x000ff600000810f8 */
[----:B------:R-:W-:Y:S04]  /*49420*/  @!UPT UIADD3 URZ, URZ, URZ, URZ ;  /* 0x0000003f3f3ff290 */ /* 0x000fe8000fffe03f */
[----:B------:R2:W-:Y:S04]  /*49430*/  STL.64 [R1+0xba0], R28 ;  /* 0x000ba01c01007387 */ /* 0x0005e80000100a00 */
[----:B------:R3:W-:Y:S04]  /*49440*/  STL.64 [R1+0xba8], R30 ;  /* 0x000ba81e01007387 */ /* 0x0007e80000100a00 */
[----:B--2---:R-:W2:Y:S04]  /*49450*/  LDL.LU R28, [R1+0x4a0] ;  /* 0x0004a000011c7983 */ /* 0x004ea80000300800 */
[----:B------:R-:W-:Y:S04]  /*49460*/  STL.64 [R1+0xb90], R36 ;  /* 0x000b902401007387 */ /* 0x000fe80000100a00 */
[----:B------:R-:W-:Y:S04]  /*49470*/  STL.64 [R1+0xb98], R38 ;  /* 0x000b982601007387 */ /* 0x000fe80000100a00 */
[----:B------:R4:W-:Y:S04]  /*49480*/  STL.64 [R1+0xb80], R32 ;  /* 0x000b802001007387 */ /* 0x0009e80000100a00 */
[----:B------:R1:W-:Y:S04]  /*49490*/  STL.64 [R1+0xb88], R34 ;  /* 0x000b882201007387 */ /* 0x0003e80000100a00 */
[----:B------:R-:W2:Y:S04]  /*494a0*/  LDL.LU R29, [R1+0x4a4] ;  /* 0x0004a400011d7983 */ /* 0x000ea80000300800 */
[----:B---3--:R-:W2:Y:S04]  /*494b0*/  LDL.LU R30, [R1+0x4a8] ;  /* 0x0004a800011e7983 */ /* 0x008ea80000300800 */
[----:B------:R-:W2:Y:S04]  /*494c0*/  LDL.LU R31, [R1+0x4ac] ;  /* 0x0004ac00011f7983 */ /* 0x000ea80000300800 */
[----:B----4-:R-:W3:Y:S04]  /*494d0*/  LDL.LU R32, [R1+0x4b0] ;  /* 0x0004b00001207983 */ /* 0x010ee80000300800 */
[----:B------:R-:W3:Y:S04]  /*494e0*/  LDL.LU R33, [R1+0x4b4] ;  /* 0x0004b40001217983 */ /* 0x000ee80000300800 */
[----:B-1----:R-:W3:Y:S04]  /*494f0*/  LDL.LU R34, [R1+0x4b8] ;  /* 0x0004b80001227983 */ /* 0x002ee80000300800 */
        /* <DEDUP_REMOVED lines=102> */
[----:B---3--:R-:W-:Y:S08]  /*49b60*/  HMMA.1688.F32.TF32 R84, R232, R18, R84 ;  /* 0x00000012e854723c */ /* 0x008ff00000081054 */
[C---:B----4-:R-:W-:Y:S08]  /*49b70*/  HMMA.1688.F32.TF32 R96, R228.reuse, R14, R96 ;  /* 0x0000000ee460723c */ /* 0x050ff00000081060 */
        /* <DEDUP_REMOVED lines=14> */
[----:B-1----:R-:W2:Y:S04]  /*49c60*/  LDL.LU.64 R150, [R1+0x28e0] ;  /* 0x0028e00001967983 */ /* 0x002ea80000300a00 */
[----:B------:R-:W2:Y:S04]  /*49c70*/  LDL.LU.64 R148, [R1+0x28d8] ;  /* 0x0028d80001947983 */ /* 0x000ea80000300a00 */
[----:B------:R-:W-:Y:S01]  /*49c80*/  STL.64 [R1+0xb60], R144 ;  /* 0x000b609001007387 */ /* 0x000fe20000100a00 */
[----:B------:R-:W-:Y:S03]  /*49c90*/  HMMA.1688.F32.TF32 R104, R228, R22, R104 ;  /* 0x00000016e468723c */ /* 0x000fe60000081068 */
[----:B------:R1:W-:Y:S04]  /*49ca0*/  STL.64 [R1+0xb68], R146 ;  /* 0x000b689201007387 */ /* 0x0003e80000100a00 */
[----:B------:R-:W-:Y:S01]  /*49cb0*/  LDS R228, [R3+0x14380] ;  /* 0x0143800003e47984 */ /* 0x000fe20000000800 */
[C---:B------:R-:W-:Y:S03]  /*49cc0*/  HMMA.1688.F32.TF32 R32, R232.reuse, R46, R32 ;  /* 0x0000002ee820723c */ /* 0x040fe60000081020 */
[----:B------:R-:W-:Y:S04]  /*49cd0*/  LDS R230, [R3+0x16380] ;  /* 0x0163800003e67984 */ /* 0x000fe80000000800 */
[----:B-1----:R-:W3:Y:S04]  /*49ce0*/  LDL.LU.64 R146, [R1+0x28d0] ;  /* 0x0028d00001927983 */ /* 0x002ee80000300a00 */
[----:B------:R-:W3:Y:S01]  /*49cf0*/  LDL.LU.64 R144, [R1+0x28c8] ;  /* 0x0028c80001907983 */ /* 0x000ee20000300a00 */
[C---:B------:R-:W-:Y:S03]  /*49d00*/  HMMA.1688.F32.TF32 R92, R232.reuse, R142, R92 ;  /* 0x0000008ee85c723c */ /* 0x040fe6000008105c */
[----:B------:R-:W-:Y:S04]  /*49d10*/  STL.64 [R1+0xb50], R236 ;  /* 0x000b50ec01007387 */ /* 0x000fe80000100a00 */
[----:B------:R1:W-:Y:S04]  /*49d20*/  STL.64 [R1+0xb58], R238 ;  /* 0x000b58ee01007387 */ /* 0x0003e80000100a00 */
[----:B------:R-:W-:Y:S01]  /*49d30*/  LDS R229, [R240+0x14380] ;  /* 0x01438000f0e57984 */ /* 0x000fe20000000800 */
[C---:B------:R-:W-:Y:S03]  /*49d40*/  HMMA.1688.F32.TF32 R88, R232.reuse, R138, R88 ;  /* 0x0000008ae858723c */ /* 0x040fe60000081058 */
[----:B------:R-:W4:Y:S04]  /*49d50*/  LDS R231, [R240+0x16380] ;  /* 0x01638000f0e77984 */ /* 0x000f280000000800 */
[----:B-1----:R-:W2:Y:S04]  /*49d60*/  LDL.LU.64 R238, [R1+0x28c0] ;  /* 0x0028c00001ee7983 */ /* 0x002ea80000300a00 */
[----:B------:R-:W2:Y:S04]  /*49d70*/  LDL.LU.64 R236, [R1+0x28b8] ;  /* 0x0028b80001ec7983 */ /* 0x000ea80000300a00 */
[----:B------:R-:W-:Y:S04]  /*49d80*/  STL.64 [R1+0xb40], R248 ;  /* 0x000b40f801007387 */ /* 0x000fe80000100a00 */
[----:B------:R1:W-:Y:S04]  /*49d90*/  STL.64 [R1+0xb48], R250 ;  /* 0x000b48fa01007387 */ /* 0x0003e80000100a00 */
[----:B-1----:R-:W2:Y:S04]  /*49da0*/  LDL.LU.64 R250, [R1+0x28b0] ;  /* 0x0028b00001fa7983 */ /* 0x002ea80000300a00 */
        /* <DEDUP_REMOVED lines=29> */
[C---:B-1----:R-:W-:Y:S08]  /*49f80*/  HMMA.1688.F32.TF32 R80, R232.reuse, R66, R76 ;  /* 0x00000042e850723c */ /* 0x042ff0000008104c */
        /* <DEDUP_REMOVED lines=21> */
[----:B------:R4:W-:Y:S04]  /*4a0e0*/  STL.64 [R1+0x818], R34 ;  /* 0x0008182201007387 */ /* 0x0009e80000100a00 */
[----:B-1----:R-:W2:Y:S04]  /*4a0f0*/  LDL.LU R32, [R1+0x90] ;  /* 0x0000900001207983 */ /* 0x002ea80000300800 */
[----:B------:R1:W-:Y:S04]  /*4a100*/  STL.64 [R1+0x800], R36 ;  /* 0x0008002401007387 */ /* 0x0003e80000100a00 */
[----:B------:R1:W-:Y:S04]  /*4a110*/  STL.64 [R1+0x808], R38 ;  /* 0x0008082601007387 */ /* 0x0003e80000100a00 */
[----:B------:R1:W-:Y:S04]  /*4a120*/  STL.64 [R1+0x7f0], R28 ;  /* 0x0007f01c01007387 */ /* 0x0003e80000100a00 */
[----:B------:R1:W-:Y:S04]  /*4a130*/  STL.64 [R1+0x7f8], R30 ;  /* 0x0007f81e01007387 */ /* 0x0003e80000100a00 */
[----:B------:R-:W2:Y:S04]  /*4a140*/  LDL.LU R33, [R1+0x94] ;  /* 0x0000940001217983 */ /* 0x000ea80000300800 */
[----:B----4-:R-:W2:Y:S04]  /*4a150*/  LDL.LU R34, [R1+0x98] ;  /* 0x0000980001227983 */ /* 0x010ea80000300800 */
        /* <DEDUP_REMOVED lines=89> */
[C---:B--2---:R-:W-:Y:S11]  /*4a6f0*/  HMMA.1688.F32.TF32 R244, R232.reuse, R10, R244 ;  /* 0x0000000ae8f4723c */ /* 0x044ff600000810f4 */
[----:B------:R-:W-:Y:S11]  /*4a700*/  @!UPT UIADD3 URZ, URZ, URZ, URZ ;  /* 0x0000003f3f3ff290 */ /* 0x000ff6000fffe03f */
[----:B------:R-:W-:Y:S01]  /*4a710*/  @!UPT UIADD3 URZ, URZ, URZ, URZ ;  /* 0x0000003f3f3ff290 */ /* 0x000fe2000fffe03f */
[----:B------:R-:W-:Y:S04]  /*4a720*/  STL.64 [R1+0x7e0], R244 ;  /* 0x0007e0f401007387 */ /* 0x000fe80000100a00 */
[----:B------:R1:W-:Y:S04]  /*4a730*/  STL.64 [R1+0x7e8], R246 ;  /* 0x0007e8f601007387 */ /* 0x0003e80000100a00 */
[----:B-1----:R-:W2:Y:S04]  /*4a740*/  LDL.LU.64 R246, [R1+0x28a0] ;  /* 0x0028a00001f67983 */ /* 0x002ea80000300a00 */
[----:B------:R-:W2:Y:S01]  /*4a750*/  LDL.LU.64 R244, [R1+0x2898] ;  /* 0x0028980001f47983 */ /* 0x000ea20000300a00 */
[----:B------:R-:W-:Y:S03]  /*4a760*/  HMMA.1688.F32.TF32 R220, R232, R14, R220 ;  /* 0x0000000ee8dc723c */ /* 0x000fe600000810dc */
[----:B------:R-:W-:Y:S04]  /*4a770*/  LDS R232, [R3+0x14400] ;  /* 0x0144000003e87984 */ /* 0x000fe80000000800 */
[----:B------:R-:W-:Y:S01]  /*4a780*/  LDS R234, [R3+0x16400] ;  /* 0x0164000003ea7984 */ /* 0x000fe20000000800 */
[C---:B---3--:R-:W-:Y:S03]  /*4a790*/  HMMA.1688.F32.TF32 R124, R228.reuse, R142, R124 ;  /* 0x0000008ee47c723c */ /* 0x048fe6000008107c */
[----:B------:R-:W-:Y:S04]  /*4a7a0*/  LDS R233, [R240+0x14400] ;  /* 0x01440000f0e97984 */ /* 0x000fe80000000800 */
[----:B------:R-:W1:Y:S08]  /*4a7b0*/  LDS R235, [R240+0x16400] ;  /* 0x01640000f0eb7984 */ /* 0x000e700000000800 */
[----:B------:R-:W-:Y:S04]  /*4a7c0*/  STL.64 [R1+0x7d0], R220 ;  /* 0x0007d0dc01007387 */ /* 0x000fe80000100a00 */
[----:B------:R3:W-:Y:S04]  /*4a7d0*/  STL.64 [R1+0x7d8], R222 ;  /* 0x0007d8de01007387 */ /* 0x0007e80000100a00 */
[----:B------:R-:W-:Y:S04]  /*4a7e0*/  STL.64 [R1+0x7c0], R124 ;  /* 0x0007c07c01007387 */ /* 0x000fe80000100a00 */
[----:B------:R1:W-:Y:S01]  /*4a7f0*/  STL.64 [R1+0x7c8], R126 ;  /* 0x0007c87e01007387 */ /* 0x0003e20000100a00 */
[C---:B---3--:R-:W-:Y:S08]  /*4a800*/  HMMA.1688.F32.TF32 R220, R228.reuse, R138, R120 ;  /* 0x0000008ae4dc723c */ /* 0x048ff00000081078 */
[C---:B-1----:R-:W-:Y:S08]  /*4a810*/  HMMA.1688.F32.TF32 R124, R228.reuse, R18, R116 ;  /* 0x00000012e47c723c */ /* 0x042ff00000081074 */
[C---:B------:R-:W-:Y:S08]  /*4a820*/  HMMA.1688.F32.TF32 R120, R228.reuse, R6, R112 ;  /* 0x00000006e478723c */ /* 0x040ff00000081070 */
[C---:B------:R-:W-:Y:S08]  /*4a830*/  HMMA.1688.F32.TF32 R116, R228.reuse, R134, R108 ;  /* 0x00000086e474723c */ /* 0x040ff0000008106c */
[C---:B------:R-:W-:Y:S08]  /*4a840*/  HMMA.1688.F32.TF32 R112, R228.reuse, R130, R104 ;  /* 0x00000082e470723c */ /* 0x040ff00000081068 */
[C---:B------:R-:W-:Y:S08]  /*4a850*/  HMMA.1688.F32.TF32 R108, R228.reuse, R66, R100 ;  /* 0x00000042e46c723c */ /* 0x040ff00000081064 */
[C---:B------:R-:W-:Y:S08]  /*4a860*/  HMMA.1688.F32.TF32 R104, R228.reuse, R62, R96 ;  /* 0x0000003ee468723c */ /* 0x040ff00000081060 */
[C---:B----4-:R-:W-:Y:S01]  /*4a870*/  HMMA.1688.F32.TF32 R100, R228.reuse, R58, R92 ;  /* 0x0000003ae464723c */ /* 0x050fe2000008105c */
        /* <DEDUP_REMOVED lines=36> */
[----:B------:R1:W-:Y:S01]  /*4aac0*/  STL.64 [R1+0x6d8], R74 ;  /* 0x0006d84a01007387 */ /* 0x0003e20000100a00 */
[C---:B------:R-:W-:Y:S03]  /*4aad0*/  HMMA.1688.F32.TF32 R28, R232.reuse, R134, R28 ;  /* 0x00000086e81c723c */ /* 0x040fe6000008101c */
[----:B------:R-:W-:Y:S04]  /*4aae0*/  LDS R228, [R3+0x14480] ;  /* 0x0144800003e47984 */ /* 0x000fe80000000800 */
[----:B------:R-:W-:Y:S01]  /*4aaf0*/  LDS R230, [R3+0x16480] ;  /* 0x0164800003e67984 */ /* 0x000fe20000000800 */
[C---:B-1----:R-:W-:Y:S03]  /*4ab00*/  HMMA.1688.F32.TF32 R72, R232.reuse, R142, R68 ;  /* 0x0000008ee848723c */ /* 0x042fe60000081044 */
[----:B------:R-:W-:Y:S04]  /*4ab10*/  LDS R229, [R240+0x14480] ;  /* 0x01448000f0e57984 */ /* 0x000fe80000000800 */
[----:B------:R-:W1:Y:S01]  /*4ab20*/  LDS R231, [R240+0x16480] ;  /* 0x01648000f0e77984 */ /* 0x000e620000000800 */
[C---:B------:R-:W-:Y:S08]  /*4ab30*/  HMMA.1688.F32.TF32 R68, R232.reuse, R138, R40 ;  /* 0x0000008ae844723c */ /* 0x040ff00000081028 */
[C---:B------:R-:W-:Y:S08]  /*4ab40*/  HMMA.1688.F32.TF32 R40, R232.reuse, R18, R36 ;  /* 0x00000012e828723c */ /* 0x040ff00000081024 */
[----:B------:R-:W-:Y:S01]  /*4ab50*/  HMMA.1688.F32.TF32 R36, R232, R6, R32 ;  /* 0x00000006e824723c */ /* 0x000fe20000081020 */
[----:B------:R-:W-:Y:S04]  /*4ab60*/  STL.64 [R1+0x6c0], R72 ;  /* 0x0006c04801007387 */ /* 0x000fe80000100a00 */
[----:B------:R-:W-:Y:S04]  /*4ab70*/  STL.64 [R1+0x6c8], R74 ;  /* 0x0006c84a01007387 */ /* 0x000fe80000100a00 */
[----:B------:R-:W-:Y:S04]  /*4ab80*/  STL.64 [R1+0x6b0], R68 ;  /* 0x0006b04401007387 */ /* 0x000fe80000100a00 */
[----:B------:R-:W-:Y:S04]  /*4ab90*/  STL.64 [R1+0x6b8], R70 ;  /* 0x0006b84601007387 */ /* 0x000fe80000100a00 */
[----:B------:R-:W-:Y:S04]  /*4aba0*/  STL.64 [R1+0x6a0], R40 ;  /* 0x0006a02801007387 */ /* 0x000fe80000100a00 */
[----:B------:R-:W-:Y:S04]  /*4abb0*/  STL.64 [R1+0x6a8], R42 ;  /* 0x0006a82a01007387 */ /* 0x000fe80000100a00 */
[----:B------:R3:W-:Y:S04]  /*4abc0*/  STL.64 [R1+0x690], R36 ;  /* 0x0006902401007387 */ /* 0x0007e80000100a00 */
[----:B------:R4:W-:Y:S01]  /*4abd0*/  STL.64 [R1+0x698], R38 ;  /* 0x0006982601007387 */ /* 0x0009e20000100a00 */
[----:B--2---:R-:W-:-:S03]  /*4abe0*/  MOV R32, R244 ;  /* 0x000000f400207202 */ /* 0x004fc60000000f00 */
[----:B------:R-:W2:Y:S01]  /*4abf0*/  LDL.LU R244, [R1+0x2894] ;  /* 0x0028940001f47983 */ /* 0x000ea20000300800 */
[----:B------:R-:W-:-:S03]  /*4ac00*/  IMAD.MOV.U32 R33, RZ, RZ, R246 ;  /* 0x000000ffff217224 */ /* 0x000fc600078e00f6 */
[----:B------:R1:W-:Y:S01]  /*4ac10*/  STL.64 [R1+0x680], R28 ;  /* 0x0006801c01007387 */ /* 0x0003e20000100a00 */
[----:B------:R-:W-:-:S03]  /*4ac20*/  IMAD.MOV.U32 R34, RZ, RZ, R251 ;  /* 0x000000ffff227224 */ /* 0x000fc600078e00fb */
[----:B------:R1:W-:Y:S01]  /*4ac30*/  STL.64 [R1+0x688], R30 ;  /* 0x0006881e01007387 */ /* 0x0003e20000100a00 */
[----:B------:R-:W-:-:S03]  /*4ac40*/  IMAD.MOV.U32 R35, RZ, RZ, R250 ;  /* 0x000000ffff237224 */ /* 0x000fc600078e00fa */
[----:B------:R-:W2:Y:S01]  /*4ac50*/  LDL.LU R246, [R1+0x2890] ;  /* 0x0028900001f67983 */ /* 0x000ea20000300800 */
[----:B---3--:R-:W-:-:S03]  /*4ac60*/  MOV R36, R247 ;  /* 0x000000f700247202 */ /* 0x008fc60000000f00 */
[----:B------:R-:W3:Y:S01]  /*4ac70*/  LDL.LU R251, [R1+0x288c] ;  /* 0x00288c0001fb7983 */ /* 0x000ee20000300800 */
[----:B------:R-:W-:-:S03]  /*4ac80*/  IMAD.MOV.U32 R37, RZ, RZ, R245 ;  /* 0x000000ffff257224 */ /* 0x000fc600078e00f5 */
[----:B------:R-:W3:Y:S01]  /*4ac90*/  LDL.LU R250, [R1+0x2888] ;  /* 0x0028880001fa7983 */ /* 0x000ee20000300800 */
[----:B----4-:R-:W-:-:S03]  /*4aca0*/  IMAD.MOV.U32 R38, RZ, RZ, R249 ;  /* 0x000000ffff267224 */ /* 0x010fc600078e00f9 */
[----:B------:R-:W4:Y:S01]  /*4acb0*/  LDL.LU R247, [R1+0x2884] ;  /* 0x0028840001f77983 */ /* 0x000f220000300800 */
[----:B------:R-:W-:-:S03]  /*4acc0*/  IMAD.MOV.U32 R39, RZ, RZ, R248 ;  /* 0x000000ffff277224 */ /* 0x000fc600078e00f8 */
[----:B------:R-:W4:Y:S04]  /*4acd0*/  LDL.LU R245, [R1+0x2880] ;  /* 0x0028800001f57983 */ /* 0x000f280000300800 */
[----:B------:R-:W4:Y:S04]  /*4ace0*/  LDL.LU R249, [R1+0x287c] ;  /* 0x00287c0001f97983 */ /* 0x000f280000300800 */
[----:B------:R-:W4:Y:S01]  /*4acf0*/  LDL.LU R248, [R1+0x2878] ;  /* 0x0028780001f87983 */ /* 0x000f220000300800 */
[----:B--2---:R-:W-:Y:S02]  /*4ad00*/  IMAD.MOV.U32 R43, RZ, RZ, R244 ;  /* 0x000000ffff2b7224 */ /* 0x004fe400078e00f4 */
[----:B------:R-:W-:Y:S01]  /*4ad10*/  IMAD.MOV.U32 R42, RZ, RZ, R246 ;  /* 0x000000ffff2a7224 */ /* 0x000fe200078e00f6 */
[----:B---3--:R-:W-:-:S02]  /*4ad20*/  MOV R40, R251 ;  /* 0x000000fb00287202 */ /* 0x008fc40000000f00 */
[----:B------:R-:W2:Y:S01]  /*4ad30*/  LDL.LU R251, [R1+0x2874] ;  /* 0x0028740001fb7983 */ /* 0x000ea20000300800 */
[----:B------:R-:W-:-:S03]  /*4ad40*/  IMAD.MOV.U32 R41, RZ, RZ, R250 ;  /* 0x000000ffff297224 */ /* 0x000fc600078e00fa */
[----:B------:R-:W3:Y:S04]  /*4ad50*/  LDL.LU R250, [R1+0x2870] ;  /* 0x0028700001fa7983 */ /* 0x000ee80000300800 */
[----:B------:R-:W3:Y:S04]  /*4ad60*/  LDL.LU R246, [R1+0x286c] ;  /* 0x00286c0001f67983 */ /* 0x000ee80000300800 */
[----:B------:R-:W3:Y:S01]  /*4ad70*/  LDL.LU R244, [R1+0x2868] ;  /* 0x0028680001f47983 */ /* 0x000ee20000300800 */
[----:B----4-:R-:W-:Y:S01]  /*4ad80*/  MOV R72, R249 ;  /* 0x000000f900487202 */ /* 0x010fe20000000f00 */
[----:B------:R-:W-:-:S02]  /*4ad90*/  IMAD.MOV.U32 R74, RZ, RZ, R245 ;  /* 0x000000ffff4a7224 */ /* 0x000fc400078e00f5 */
[----:B------:R-:W4:Y:S01]  /*4ada0*/  LDL.LU R249, [R1+0x2864] ;  /* 0x0028640001f97983 */ /* 0x000f220000300800 */
[----:B------:R-:W-:-:S03]  /*4adb0*/  IMAD.MOV.U32 R73, RZ, RZ, R248 ;  /* 0x000000ffff497224 */ /* 0x000fc600078e00f8 */
[----:B------:R-:W4:Y:S01]  /*4adc0*/  LDL.LU R248, [R1+0x2860] ;  /* 0x0028600001f87983 */ /* 0x000f220000300800 */
[----:B------:R-:W-:-:S03]  /*4add0*/  IMAD.MOV.U32 R75, RZ, RZ, R247 ;  /* 0x000000ffff4b7224 */ /* 0x000fc600078e00f7 */
[----:B------:R-:W4:Y:S04]  /*4ade0*/  LDL.LU R245, [R1+0x285c] ;  /* 0x00285c0001f57983 */ /* 0x000f280000300800 */
[----:B------:R-:W4:Y:S01]  /*4adf0*/  LDL.LU R247, [R1+0x2858] ;  /* 0x0028580001f77983 */ /* 0x000f220000300800 */
[----:B--2---:R-:W-:Y:S02]  /*4ae00*/  IMAD.MOV.U32 R79, RZ, RZ, R251 ;  /* 0x000000ffff4f7224 */ /* 0x004fe400078e00fb */
[----:B---3--:R-:W-:Y:S01]  /*4ae10*/  IMAD.MOV.U32 R78, RZ, RZ, R250 ;  /* 0x000000ffff4e7224 */ /* 0x008fe200078e00fa */
[----:B------:R-:W-:Y:S02]  /*4ae20*/  MOV R76, R246 ;  /* 0x000000f6004c7202 */ /* 0x000fe40000000f00 */
[----:B------:R-:W2:Y:S01]  /*4ae30*/  LDL.LU R246, [R1+0x2854] ;  /* 0x0028540001f67983 */ /* 0x000ea20000300800 */
[----:B------:R-:W-:-:S03]  /*4ae40*/  IMAD.MOV.U32 R77, RZ, RZ, R244 ;  /* 0x000000ffff4d7224 */ /* 0x000fc600078e00f4 */
[----:B------:R-:W3:Y:S04]  /*4ae50*/  LDL.LU R244, [R1+0x2850] ;  /* 0x0028500001f47983 */ /* 0x000ee80000300800 */
[----:B------:R-:W3:Y:S04]  /*4ae60*/  LDL.LU R250, [R1+0x284c] ;  /* 0x00284c0001fa7983 */ /* 0x000ee80000300800 */
[----:B------:R-:W3:Y:S01]  /*4ae70*/  LDL.LU R251, [R1+0x2848] ;  /* 0x0028480001fb7983 */ /* 0x000ee20000300800 */
[----:B----4-:R-:W-:-:S03]  /*4ae80*/  MOV R152, R245 ;  /* 0x000000f500987202 */ /* 0x010fc60000000f00 */
[----:B------:R-:W4:Y:S01]  /*4ae90*/  LDL.LU R245, [R1+0x2844] ;  /* 0x0028440001f57983 */ /* 0x000f220000300800 */
[----:B------:R-:W-:-:S03]  /*4aea0*/  IMAD.MOV.U32 R153, RZ, RZ, R247 ;  /* 0x000000ffff997224 */ /* 0x000fc600078e00f7 */
[----:B------:R-:W4:Y:S01]  /*4aeb0*/  LDL.LU R247, [R1+0x2840] ;  /* 0x0028400001f77983 */ /* 0x000f220000300800 */
[----:B------:R-:W-:Y:S02]  /*4aec0*/  IMAD.MOV.U32 R154, RZ, RZ, R248 ;  /* 0x000000ffff9a7224 */ /* 0x000fe400078e00f8 */
[----:B------:R-:W-:Y:S01]  /*4aed0*/  IMAD.MOV.U32 R155, RZ, RZ, R249 ;  /* 0x000000ffff9b7224 */ /* 0x000fe200078e00f9 */
[----:B------:R-:W4:Y:S04]  /*4aee0*/  LDL.LU R248, [R1+0x283c] ;  /* 0x00283c0001f87983 */ /* 0x000f280000300800 */
[----:B------:R-:W4:Y:S01]  /*4aef0*/  LDL.LU R249, [R1+0x2838] ;  /* 0x0028380001f97983 */ /* 0x000f220000300800 */
[----:B--2---:R-:W-:Y:S02]  /*4af00*/  IMAD.MOV.U32 R83, RZ, RZ, R246 ;  /* 0x000000ffff537224 */ /* 0x004fe400078e00f6 */
[----:B---3--:R-:W-:Y:S01]  /*4af10*/  IMAD.MOV.U32 R82, RZ, RZ, R244 ;  /* 0x000000ffff527224 */ /* 0x008fe200078e00f4 */
[----:B------:R-:W-:-:S02]  /*4af20*/  MOV R80, R250 ;  /* 0x000000fa00507202 */ /* 0x000fc40000000f00 */
[----:B------:R-:W2:Y:S01]  /*4af30*/  LDL.LU R250, [R1+0x2834] ;  /* 0x0028340001fa7983 */ /* 0x000ea20000300800 */
[----:B------:R-:W-:-:S03]  /*4af40*/  IMAD.MOV.U32 R81, RZ, RZ, R251 ;  /* 0x000000ffff517224 */ /* 0x000fc600078e00fb */
[----:B------:R-:W3:Y:S01]  /*4af50*/  LDL.LU R251, [R1+0x2830] ;  /* 0x0028300001fb7983 */ /* 0x000ee20000300800 */
[----:B----4-:R-:W-:-:S03]  /*4af60*/  IMAD.MOV.U32 R85, RZ, RZ, R245 ;  /* 0x000000ffff557224 */ /* 0x010fc600078e00f5 */
[----:B------:R-:W4:Y:S01]  /*4af70*/  LDL.LU R244, [R1+0x282c] ;  /* 0x00282c0001f47983 */ /* 0x000f220000300800 */
[----:B------:R-:W-:-:S03]  /*4af80*/  MOV R84, R247 ;  /* 0x000000f700547202 */ /* 0x000fc60000000f00 */
[----:B------:R-:W4:Y:S04]  /*4af90*/  LDL.LU R246, [R1+0x2828] ;  /* 0x0028280001f67983 */ /* 0x000f280000300800 */
[----:B------:R-:W4:Y:S04]  /*4afa0*/  LDL.LU R247, [R1+0x2824] ;  /* 0x0028240001f77983 */ /* 0x000f280000300800 */
[----:B------:R-:W4:Y:S04]  /*4afb0*/  LDL.LU R245, [R1+0x2820] ;  /* 0x0028200001f57983 */ /* 0x000f280000300800 */
[----:B------:R-:W4:Y:S04]  /*4afc0*/  LDL.LU R86, [R1+0x168] ;  /* 0x0001680001567983 */ /* 0x000f280000300800 */
[----:B------:R-:W4:Y:S04]  /*4afd0*/  LDL.LU R87, [R1+0x16c] ;  /* 0x00016c0001577983 */ /* 0x000f280000300800 */
        /* <DEDUP_REMOVED lines=15> */
[----:B------:R-:W4:Y:S04]  /*4b0d0*/  LDL.LU R125, [R1+0x44] ;  /* 0x00004400017d7983 */ /* 0x000f280000300800 */
[----:B------:R-:W4:Y:S04]  /*4b0e0*/  LDL.LU R126, [R1+0x48] ;  /* 0x00004800017e7983 */ /* 0x000f280000300800 */
[----:B------:R-:W4:Y:S04]  /*4b0f0*/  LDL.LU R127, [R1+0x4c] ;  /* 0x00004c00017f7983 */ /* 0x000f280000300800 */
[----:B------:R-:W4:Y:S04]  /*4b100*/  LDL.LU R248, [R1+0x60] ;  /* 0x0000600001f87983 */ /* 0x000f280000300800 */
[----:B------:R-:W4:Y:S01]  /*4b110*/  LDL.LU R249, [R1+0x64] ;  /* 0x0000640001f97983 */ /* 0x000f220000300800 */
[----:B--2---:R-:W-:-:S03]  /*4b120*/  IMAD.MOV.U32 R89, RZ, RZ, R250 ;  /* 0x000000ffff597224 */ /* 0x004fc600078e00fa */
[----:B------:R-:W2:Y:S01]  /*4b130*/  LDL.LU R250, [R1+0x68] ;  /* 0x0000680001fa7983 */ /* 0x000ea20000300800 */
[----:B---3--:R-:W-:-:S03]  /*4b140*/  IMAD.MOV.U32 R88, RZ, RZ, R251 ;  /* 0x000000ffff587224 */ /* 0x008fc600078e00fb */
[----:B------:R-:W2:Y:S01]  /*4b150*/  LDL.LU R251, [R1+0x6c] ;  /* 0x00006c0001fb7983 */ /* 0x000ea20000300800 */
[----:B----4-:R-:W-:-:S03]  /*4b160*/  IMAD.MOV.U32 R99, RZ, RZ, R244 ;  /* 0x000000ffff637224 */ /* 0x010fc600078e00f4 */
[----:B------:R-:W3:Y:S01]  /*4b170*/  LDL.LU R244, [R1+0x70] ;  /* 0x0000700001f47983 */ /* 0x000ee20000300800 */
[----:B------:R-:W-:Y:S02]  /*4b180*/  IMAD.MOV.U32 R97, RZ, RZ, R246 ;  /* 0x000000ffff617224 */ /* 0x000fe400078e00f6 */
[----:B------:R-:W-:Y:S01]  /*4b190*/  IMAD.MOV.U32 R96, RZ, RZ, R247 ;  /* 0x000000ffff607224 */ /* 0x000fe200078e00f7 */
[----:B------:R-:W-:Y:S02]  /*4b1a0*/  MOV R98, R245 ;  /* 0x000000f500627202 */ /* 0x000fe40000000f00 */
        /* <DEDUP_REMOVED lines=27> */
[----:B-1----:R-:W-:-:S03]  /*4b360*/  IMAD.MOV.U32 R28, RZ, RZ, R236 ;  /* 0x000000ffff1c7224 */ /* 0x002fc600078e00ec */
[----:B------:R-:W4:Y:S01]  /*4b370*/  LDL.LU R68, [R1+0x100] ;  /* 0x0001000001447983 */ /* 0x000f220000300800 */
[----:B------:R-:W-:-:S03]  /*4b380*/  IMAD.MOV.U32 R29, RZ, RZ, R237 ;  /* 0x000000ffff1d7224 */ /* 0x000fc600078e00ed */
[----:B------:R-:W4:Y:S01]  /*4b390*/  LDL.LU R69, [R1+0x104] ;  /* 0x0001040001457983 */ /* 0x000f220000300800 */
[----:B------:R-:W-:-:S03]  /*4b3a0*/  MOV R30, R238 ;  /* 0x000000ee001e7202 */ /* 0x000fc60000000f00 */
[----:B------:R-:W4:Y:S01]  /*4b3b0*/  LDL.LU R70, [R1+0x108] ;  /* 0x0001080001467983 */ /* 0x000f220000300800 */
[----:B------:R-:W-:-:S03]  /*4b3c0*/  IMAD.MOV.U32 R31, RZ, RZ, R239 ;  /* 0x000000ffff1f7224 */ /* 0x000fc600078e00ef */
[----:B------:R-:W4:Y:S04]  /*4b3d0*/  LDL.LU R71, [R1+0x10c] ;  /* 0x00010c0001477983 */ /* 0x000f280000300800 */
[----:B------:R-:W4:Y:S04]  /*4b3e0*/  LDL.LU R236, [R1+0x281c] ;  /* 0x00281c0001ec7983 */ /* 0x000f280000300800 */
[----:B------:R-:W4:Y:S04]  /*4b3f0*/  LDL.LU R237, [R1+0x2818] ;  /* 0x0028180001ed7983 */ /* 0x000f280000300800 */
[----:B------:R-:W4:Y:S04]  /*4b400*/  LDL.LU R238, [R1+0x2814] ;  /* 0x0028140001ee7983 */ /* 0x000f280000300800 */
[----:B------:R-:W4:Y:S01]  /*4b410*/  LDL.LU R239, [R1+0x2810] ;  /* 0x0028100001ef7983 */ /* 0x000f220000300800 */
[C---:B--2---:R-:W-:Y:S08]  /*4b420*/  HMMA.1688.F32.TF32 R248, R232.reuse, R66, R248 ;  /* 0x00000042e8f8723c */ /* 0x044ff000000810f8 */
[C---:B---3--:R-:W-:Y:S11]  /*4b430*/  HMMA.1688.F32.TF32 R244, R232.reuse, R130, R244 ;  /* 0x00000082e8f4723c */ /* 0x048ff600000810f4 */
        /* <DEDUP_REMOVED lines=10> */
[C---:B----4-:R-:W-:Y:S08]  /*4b4e0*/  HMMA.1688.F32.TF32 R220, R232.reuse, R62, R220 ;  /* 0x0000003ee8dc723c */ /* 0x050ff000000810dc */
        /* <DEDUP_REMOVED lines=17> */
[----:B-1----:R-:W-:Y:S08]  /*4b600*/  HMMA.1688.F32.TF32 R108, R232, R14, R236 ;  /* 0x0000000ee86c723c */ /* 0x002ff000000810ec */
[C---:B------:R-:W-:Y:S08]  /*4b610*/  HMMA.1688.F32.TF32 R76, R228.reuse, R54, R76 ;  /* 0x00000036e44c723c */ /* 0x040ff0000008104c */
[C---:B------:R-:W-:Y:S08]  /*4b620*/  HMMA.1688.F32.TF32 R72, R228.reuse, R50, R72 ;  /* 0x00000032e448723c */ /* 0x040ff00000081048 */
[C---:B------:R-:W-:Y:S08]  /*4b630*/  HMMA.1688.F32.TF32 R68, R228.reuse, R46, R68 ;  /* 0x0000002ee444723c */ /* 0x040ff00000081044 */
[C---:B------:R-:W-:Y:S08]  /*4b640*/  HMMA.1688.F32.TF32 R40, R228.reuse, R26, R40 ;  /* 0x0000001ae428723c */ /* 0x040ff00000081028 */
[C---:B------:R-:W-:Y:S08]  /*4b650*/  HMMA.1688.F32.TF32 R36, R228.reuse, R22, R36 ;  /* 0x00000016e424723c */ /* 0x040ff00000081024 */
[C---:B------:R-:W-:Y:S08]  /*4b660*/  HMMA.1688.F32.TF32 R32, R228.reuse, R10, R32 ;  /* 0x0000000ae420723c */ /* 0x040ff00000081020 */
[----:B------:R-:W-:Y:S08]  /*4b670*/  HMMA.1688.F32.TF32 R28, R228, R14, R28 ;  /* 0x0000000ee41c723c */ /* 0x000ff0000008101c */
[C---:B--2---:R-:W-:Y:S08]  /*4b680*/  HMMA.1688.F32.TF32 R112, R232.reuse, R10, R244 ;  /* 0x0000000ae870723c */ /* 0x044ff000000810f4 */
[----:B---3--:R-:W-:Y:S01]  /*4b690*/  HMMA.1688.F32.TF32 R116, R232, R22, R248 ;  /* 0x00000016e874723c */ /* 0x008fe200000810f8 */
[----:B------:R-:W-:Y:S04]  /*4b6a0*/  LDS R232, [R3+0x14500] ;  /* 0x0145000003e87984 */ /* 0x000fe80000000800 */
[----:B------:R-:W-:Y:S04]  /*4b6b0*/  LDS R234, [R3+0x16500] ;  /* 0x0165000003ea7984 */ /* 0x000fe80000000800 */
[----:B------:R-:W-:Y:S04]  /*4b6c0*/  LDS R233, [R240+0x14500] ;  /* 0x01450000f0e97984 */ /* 0x000fe80000000800 */
[----:B------:R-:W1:Y:S10]  /*4b6d0*/  LDS R235, [R240+0x16500] ;  /* 0x01650000f0eb7984 */ /* 0x000e740000000800 */
[----:B------:R-:W-:Y:S04]  /*4b6e0*/  STL.64 [R1+0x5f0], R116 ;  /* 0x0005f07401007387 */ /* 0x000fe80000100a00 */
[----:B------:R-:W-:Y:S04]  /*4b6f0*/  STL.64 [R1+0x5f8], R118 ;  /* 0x0005f87601007387 */ /* 0x000fe80000100a00 */
[----:B------:R-:W-:Y:S04]  /*4b700*/  STL.64 [R1+0x5e0], R112 ;  /* 0x0005e07001007387 */ /* 0x000fe80000100a00 */
[----:B------:R2:W-:Y:S04]  /*4b710*/  STL.64 [R1+0x5e8], R114 ;  /* 0x0005e87201007387 */ /* 0x0005e80000100a00 */
[----:B------:R-:W-:Y:S04]  /*4b720*/  STL.64 [R1+0x5d0], R108 ;  /* 0x0005d06c01007387 */ /* 0x000fe80000100a00 */
[----:B------:R3:W-:Y:S01]  /*4b730*/  STL.64 [R1+0x5d8], R110 ;  /* 0x0005d86e01007387 */ /* 0x0007e20000100a00 */
[C---:B--2---:R-:W-:Y:S08]  /*4b740*/  HMMA.1688.F32.TF32 R112, R228.reuse, R142, R104 ;  /* 0x0000008ee470723c */ /* 0x044ff00000081068 */
[C---:B---3--:R-:W-:Y:S08]  /*4b750*/  HMMA.1688.F32.TF32 R108, R228.reuse, R138, R100 ;  /* 0x0000008ae46c723c */ /* 0x048ff00000081064 */
[C---:B------:R-:W-:Y:S08]  /*4b760*/  HMMA.1688.F32.TF32 R104, R228.reuse, R18, R96 ;  /* 0x00000012e468723c */ /* 0x040ff00000081060 */
[C---:B------:R-:W-:Y:S08]  /*4b770*/  HMMA.1688.F32.TF32 R100, R228.reuse, R6, R92 ;  /* 0x00000006e464723c */ /* 0x040ff0000008105c */
[C---:B------:R-:W-:Y:S08]  /*4b780*/  HMMA.1688.F32.TF32 R96, R228.reuse, R134, R88 ;  /* 0x00000086e460723c */ /* 0x040ff00000081058 */
[C---:B------:R-:W-:Y:S08]  /*4b790*/  HMMA.1688.F32.TF32 R92, R228.reuse, R130, R84 ;  /* 0x00000082e45c723c */ /* 0x040ff00000081054 */
[C---:B------:R-:W-:Y:S08]  /*4b7a0*/  HMMA.1688.F32.TF32 R88, R228.reuse, R66, R80 ;  /* 0x00000042e458723c */ /* 0x040ff00000081050 */
[C---:B------:R-:W-:Y:S01]  /*4b7b0*/  HMMA.1688.F32.TF32 R84, R228.reuse, R62, R156 ;  /* 0x0000003ee454723c */ /* 0x040fe2000008109c */
[----:B------:R-:W-:Y:S07]  /*4b7c0*/  STL.64 [R1+0x5c0], R112 ;  /* 0x0005c07001007387 */ /* 0x000fee0000100a00 */
        /* <DEDUP_REMOVED lines=135> */
[----:B------:R-:W3:Y:S01]  /*4c040*/  LDS R231, [R240+0x16580] ;  /* 0x01658000f0e77984 */ /* 0x000ee20000000800 */
[C---:B-1----:R-:W-:Y:S08]  /*4c050*/  HMMA.1688.F32.TF32 R156, R232.reuse, R22, R156 ;  /* 0x00000016e89c723c */ /* 0x042ff0000008109c */
        /* <DEDUP_REMOVED lines=17> */
[----:B------:R-:W-:Y:S04]  /*4c170*/  STL.64 [R1+0x4b0], R124 ;  /* 0x0004b07c01007387 */ /* 0x000fe80000100a00 */
[----:B------:R1:W-:Y:S01]  /*4c180*/  STL.64 [R1+0x4b8], R126 ;  /* 0x0004b87e01007387 */ /* 0x0003e20000100a00 */
[C---:B------:R-:W-:Y:S03]  /*4c190*/  HMMA.1688.F32.TF32 R88, R232.reuse, R50, R88 ;  /* 0x00000032e858723c */ /* 0x040fe60000081058 */
        /* <DEDUP_REMOVED lines=15> */
[----:B------:R1:W-:Y:S01]  /*4c290*/  STL.64 [R1+0x478], R110 ;  /* 0x0004786e01007387 */ /* 0x0003e20000100a00 */
[C---:B------:R-:W-:Y:S03]  /*4c2a0*/  HMMA.1688.F32.TF32 R152, R232.reuse, R10, R152 ;  /* 0x0000000ae898723c */ /* 0x040fe60000081098 */
        /* <DEDUP_REMOVED lines=8> */
[----:B------:R-:W-:Y:S03]  /*4c330*/  HMMA.1688.F32.TF32 R232, R232, R14, R76 ;  /* 0x0000000ee8e8723c */ /* 0x000fe6000008104c */
        /* <DEDUP_REMOVED lines=36> */
[----:B------:R-:W2:Y:S04]  /*4c580*/  LDL.LU.64 R78, [R1+0x26f8] ;  /* 0x0026f800014e7983 */ /* 0x000ea80000300a00 */
[----:B------:R-:W2:Y:S04]  /*4c590*/  LDL.LU.64 R76, [R1+0x26f0] ;  /* 0x0026f000014c7983 */ /* 0x000ea80000300a00 */
[----:B------:R-:W-:Y:S04]  /*4c5a0*/  STL.64 [R1+0x3d0], R232 ;  /* 0x0003d0e801007387 */ /* 0x000fe80000100a00 */
[----:B------:R-:W-:Y:S04]  /*4c5b0*/  STL.64 [R1+0x3d8], R234 ;  /* 0x0003d8ea01007387 */ /* 0x000fe80000100a00 */
[----:B------:R-:W-:Y:S04]  /*4c5c0*/  STL.64 [R1+0x3c0], R72 ;  /* 0x0003c04801007387 */ /* 0x000fe80000100a00 */
[----:B------:R1:W-:Y:S01]  /*4c5d0*/  STL.64 [R1+0x3c8], R74 ;  /* 0x0003c84a01007387 */ /* 0x0003e20000100a00 */
[C---:B------:R-:W-:Y:S03]  /*4c5e0*/  HMMA.1688.F32.TF32 R236, R228.reuse, R66, R236 ;  /* 0x00000042e4ec723c */ /* 0x040fe600000810ec */
[----:B------:R-:W-:Y:S04]  /*4c5f0*/  LDS R232, [R3+0x14600] ;  /* 0x0146000003e87984 */ /* 0x000fe80000000800 */
[----:B------:R-:W-:Y:S04]  /*4c600*/  LDS R234, [R3+0x16600] ;  /* 0x0166000003ea7984 */ /* 0x000fe80000000800 */
[----:B-1----:R-:W2:Y:S04]  /*4c610*/  LDL.LU.64 R74, [R1+0x26e8] ;  /* 0x0026e800014a7983 */ /* 0x002ea80000300a00 */
[----:B------:R-:W2:Y:S04]  /*4c620*/  LDL.LU.64 R72, [R1+0x26e0] ;  /* 0x0026e00001487983 */ /* 0x000ea80000300a00 */
[----:B------:R-:W-:Y:S04]  /*4c630*/  STL.64 [R1+0x3b0], R68 ;  /* 0x0003b04401007387 */ /* 0x000fe80000100a00 */
[----:B------:R1:W-:Y:S01]  /*4c640*/  STL.64 [R1+0x3b8], R70 ;  /* 0x0003b84601007387 */ /* 0x0003e20000100a00 */
[C---:B------:R-:W-:Y:S03]  /*4c650*/  HMMA.1688.F32.TF32 R244, R228.reuse, R62, R244 ;  /* 0x0000003ee4f4723c */ /* 0x040fe600000810f4 */
[----:B------:R-:W-:Y:S04]  /*4c660*/  LDS R233, [R240+0x14600] ;  /* 0x01460000f0e97984 */ /* 0x000fe80000000800 */
[----:B------:R-:W2:Y:S04]  /*4c670*/  LDS R235, [R240+0x16600] ;  /* 0x01660000f0eb7984 */ /* 0x000ea80000000800 */
        /* <DEDUP_REMOVED lines=19> */
[----:B------:R1:W-:Y:S02]  /*4c7b0*/  STL.64 [R1+0x358], R238 ;  /* 0x000358ee01007387 */ /* 0x0003e40000100a00 */
[C---:B-1----:R-:W-:Y:S02]  /*4c7c0*/  HMMA.1688.F32.TF32 R236, R228.reuse, R58, R248 ;  /* 0x0000003ae4ec723c */ /* 0x042fe400000810f8 */
[----:B------:R-:W-:Y:S04]  /*4c7d0*/  STL.64 [R1+0x340], R244 ;  /* 0x000340f401007387 */ /* 0x000fe80000100a00 */
[----:B------:R-:W-:Y:S11]  /*4c7e0*/  STL.64 [R1+0x348], R246 ;  /* 0x000348f601007387 */ /* 0x000ff60000100a00 */
[----:B------:R-:W-:Y:S06]  /*4c7f0*/  @!UPT UIADD3 URZ, URZ, URZ, URZ ;  /* 0x0000003f3f3ff290 */ /* 0x000fec000fffe03f */
        /* <DEDUP_REMOVED lines=18> */
[----:B-1----:R-:W-:Y:S06]  /*4c920*/  HMMA.1688.F32.TF32 R28, R228, R14, R76 ;  /* 0x0000000ee41c723c */ /* 0x002fec000008104c */
[----:B------:R-:W-:Y:S04]  /*4c930*/  STL.64 [R1+0x2e0], R32 ;  /* 0x0002e02001007387 */ /* 0x000fe80000100a00 */
[----:B------:R-:W-:Y:S05]  /*4c940*/  STL.64 [R1+0x2e8], R34 ;  /* 0x0002e82201007387 */ /* 0x000fea0000100a00 */
[----:B------:R-:W-:Y:S04]  /*4c950*/  STL.64 [R1+0x2d0], R36 ;  /* 0x0002d02401007387 */ /* 0x000fe80000100a00 */
[----:B------:R1:W-:Y:S01]  /*4c960*/  STL.64 [R1+0x2d8], R38 ;  /* 0x0002d82601007387 */ /* 0x0003e20000100a00 */
[C---:B------:R-:W-:Y:S03]  /*4c970*/  HMMA.1688.F32.TF32 R40, R232.reuse, R18, R80 ;  /* 0x00000012e828723c */ /* 0x040fe60000081050 */
[----:B------:R-:W-:Y:S04]  /*4c980*/  LDS R32, [R3+0x14680] ;  /* 0x0146800003207984 */ /* 0x000fe80000000800 */
[----:B------:R-:W-:Y:S04]  /*4c990*/  LDS R34, [R3+0x16680] ;  /* 0x0166800003227984 */ /* 0x000fe80000000800 */
[----:B------:R-:W-:Y:S04]  /*4c9a0*/  STL.64 [R1+0x2c0], R28 ;  /* 0x0002c01c01007387 */ /* 0x000fe80000100a00 */
[----:B------:R2:W-:Y:S01]  /*4c9b0*/  STL.64 [R1+0x2c8], R30 ;  /* 0x0002c81e01007387 */ /* 0x0005e20000100a00 */
[C---:B-1----:R-:W-:Y:S03]  /*4c9c0*/  HMMA.1688.F32.TF32 R36, R232.reuse, R138, R156 ;  /* 0x0000008ae824723c */ /* 0x042fe6000008109c */
[----:B------:R-:W-:Y:S04]  /*4c9d0*/  LDS R33, [R240+0x14680] ;  /* 0x01468000f0217984 */ /* 0x000fe80000000800 */
[----:B------:R-:W1:Y:S01]  /*4c9e0*/  LDS R35, [R240+0x16680] ;  /* 0x01668000f0237984 */ /* 0x000e620000000800 */
[C---:B--2---:R-:W-:Y:S11]  /*4c9f0*/  HMMA.1688.F32.TF32 R28, R232.reuse, R142, R152 ;  /* 0x0000008ee81c723c */ /* 0x044ff60000081098 */
        /* <DEDUP_REMOVED lines=39> */
[----:B------:R2:W-:Y:S01]  /*4cc70*/  STL.64 [R1+0x1f8], R30 ;  /* 0x0001f81e01007387 */ /* 0x0005e20000100a00 */
[----:B-1----:R-:W-:Y:S03]  /*4cc80*/  HMMA.1688.F32.TF32 R236, R32, R142, R148 ;  /* 0x0000008e20ec723c */ /* 0x002fe60000081094 */
[----:B------:R-:W-:Y:S04]  /*4cc90*/  STL.64 [R1+0x1e0], R36 ;  /* 0x0001e02401007387 */ /* 0x000fe80000100a00 */
[----:B------:R-:W-:Y:S01]  /*4cca0*/  STL.64 [R1+0x1e8], R38 ;  /* 0x0001e82601007387 */ /* 0x000fe20000100a00 */
[----:B--2---:R-:W-:Y:S03]  /*4ccb0*/  HMMA.1688.F32.TF32 R28, R232, R14, R144 ;  /* 0x0000000ee81c723c */ /* 0x004fe60000081090 */
[----:B------:R-:W-:Y:S04]  /*4ccc0*/  STL.64 [R1+0x1d0], R40 ;  /* 0x0001d02801007387 */ /* 0x000fe80000100a00 */
[----:B------:R1:W-:Y:S01]  /*4ccd0*/  STL.64 [R1+0x1d8], R42 ;  /* 0x0001d82a01007387 */ /* 0x0003e20000100a00 */
[C---:B------:R-:W-:Y:S08]  /*4cce0*/  HMMA.1688.F32.TF32 R72, R32.reuse, R18, R216 ;  /* 0x000000122048723c */ /* 0x040ff000000810d8 */
[----:B------:R-:W-:Y:S01]  /*4ccf0*/  HMMA.1688.F32.TF32 R68, R32, R6, R160 ;  /* 0x000000062044723c */ /* 0x000fe200000810a0 */
[----:B------:R-:W-:Y:S01]  /*4cd00*/  IMAD.MOV.U32 R244, RZ, RZ, R212 ;  /* 0x000000fffff47224 */ /* 0x000fe200078e00d4 */
[----:B------:R-:W-:Y:S01]  /*4cd10*/  MOV R246, R214 ;  /* 0x000000d600f67202 */ /* 0x000fe20000000f00 */
[----:B------:R-:W-:-:S02]  /*4cd20*/  IMAD.MOV.U32 R245, RZ, RZ, R213 ;  /* 0x000000fffff57224 */ /* 0x000fc400078e00d5 */
[----:B------:R-:W-:Y:S02]  /*4cd30*/  IMAD.MOV.U32 R247, RZ, RZ, R215 ;  /* 0x000000fffff77224 */ /* 0x000fe400078e00d7 */
[----:B------:R-:W-:Y:S01]  /*4cd40*/  IMAD.MOV.U32 R76, RZ, RZ, R200 ;  /* 0x000000ffff4c7224 */ /* 0x000fe200078e00c8 */
[----:B-1----:R-:W-:Y:S01]  /*4cd50*/  HMMA.1688.F32.TF32 R40, R32, R138, R224 ;  /* 0x0000008a2028723c */ /* 0x002fe200000810e0 */
[----:B------:R-:W-:Y:S04]  /*4cd60*/  STL.64 [R1+0x1c0], R28 ;  /* 0x0001c01c01007387 */ /* 0x000fe80000100a00 */
[----:B------:R-:W-:Y:S04]  /*4cd70*/  STL.64 [R1+0x1c8], R30 ;  /* 0x0001c81e01007387 */ /* 0x000fe80000100a00 */
[----:B------:R-:W-:Y:S04]  /*4cd80*/  STL [R1+0x24fc], R236 ;  /* 0x0024fcec01007387 */ /* 0x000fe80000100800 */
[----:B------:R-:W-:Y:S04]  /*4cd90*/  STL [R1+0x24f8], R237 ;  /* 0x0024f8ed01007387 */ /* 0x000fe80000100800 */
[----:B------:R-:W-:Y:S04]  /*4cda0*/  STL [R1+0x24f4], R238 ;  /* 0x0024f4ee01007387 */ /* 0x000fe80000100800 */
[----:B------:R-:W-:Y:S04]  /*4cdb0*/  STL [R1+0x24f0], R239 ;  /* 0x0024f0ef01007387 */ /* 0x000fe80000100800 */
[----:B------:R-:W-:Y:S04]  /*4cdc0*/  STL.64 [R1+0x1280], R40 ;  /* 0x0012802801007387 */ /* 0x000fe80000100a00 */
[----:B------:R1:W-:Y:S01]  /*4cdd0*/  STL.64 [R1+0x1288], R42 ;  /* 0x0012882a01007387 */ /* 0x0003e20000100a00 */
[----:B------:R-:W-:Y:S01]  /*4cde0*/  IMAD.MOV.U32 R77, RZ, RZ, R201 ;  /* 0x000000ffff4d7224 */ /* 0x000fe200078e00c9 */
[----:B------:R-:W-:Y:S01]  /*4cdf0*/  MOV R78, R202 ;  /* 0x000000ca004e7202 */ /* 0x000fe20000000f00 */
[----:B------:R-:W-:-:S02]  /*4ce00*/  IMAD.MOV.U32 R79, RZ, RZ, R203 ;  /* 0x000000ffff4f7224 */ /* 0x000fc400078e00cb */
[----:B------:R-:W-:Y:S01]  /*4ce10*/  IMAD.MOV.U32 R228, RZ, RZ, R196 ;  /* 0x000000ffffe47224 */ /* 0x000fe200078e00c4 */
[----:B------:R-:W-:Y:S01]  /*4ce20*/  MOV R230, R198 ;  /* 0x000000c600e67202 */ /* 0x000fe20000000f00 */
[----:B------:R-:W-:Y:S02]  /*4ce30*/  IMAD.MOV.U32 R229, RZ, RZ, R197 ;  /* 0x000000ffffe57224 */ /* 0x000fe400078e00c5 */
[----:B------:R-:W-:Y:S02]  /*4ce40*/  IMAD.MOV.U32 R231, RZ, RZ, R199 ;  /* 0x000000ffffe77224 */ /* 0x000fe400078e00c7 */
[----:B------:R-:W-:Y:S01]  /*4ce50*/  IMAD.MOV.U32 R152, RZ, RZ, R192 ;  /* 0x000000ffff987224 */ /* 0x000fe200078e00c0 */
[----:B-1----:R-:W-:Y:S01]  /*4ce60*/  HMMA.1688.F32.TF32 R40, R32, R134, R164 ;  /* 0x000000862028723c */ /* 0x002fe200000810a4 */
[----:B------:R-:W-:Y:S04]  /*4ce70*/  STL.64 [R1+0x1270], R72 ;  /* 0x0012704801007387 */ /* 0x000fe80000100a00 */
[----:B------:R-:W-:Y:S04]  /*4ce80*/  STL.64 [R1+0x1278], R74 ;  /* 0x0012784a01007387 */ /* 0x000fe80000100a00 */
[----:B------:R-:W-:Y:S04]  /*4ce90*/  STL.64 [R1+0x1260], R68 ;  /* 0x0012604401007387 */ /* 0x000fe80000100a00 */
[----:B------:R-:W-:Y:S04]  /*4cea0*/  STL.64 [R1+0x1268], R70 ;  /* 0x0012684601007387 */ /* 0x000fe80000100a00 */
[----:B------:R-:W2:Y:S01]  /*4ceb0*/  LDL.LU R212, [R1+0x268c] ;  /* 0x00268c0001d47983 */ /* 0x000ea20000300800 */
[----:B------:R-:W-:Y:S01]  /*4cec0*/  IMAD.MOV.U32 R153, RZ, RZ, R193 ;  /* 0x000000ffff997224 */ /* 0x000fe200078e00c1 */
[----:B------:R-:W-:Y:S01]  /*4ced0*/  MOV R154, R194 ;  /* 0x000000c2009a7202 */ /* 0x000fe20000000f00 */
[----:B------:R-:W-:-:S02]  /*4cee0*/  IMAD.MOV.U32 R155, RZ, RZ, R195 ;  /* 0x000000ffff9b7224 */ /* 0x000fc400078e00c3 */
[----:B------:R-:W-:Y:S01]  /*4cef0*/  IMAD.MOV.U32 R80, RZ, RZ, R188 ;  /* 0x000000ffff507224 */ /* 0x000fe200078e00bc */
[----:B------:R1:W-:Y:S04]  /*4cf00*/  STL.64 [R1+0x1250], R40 ;  /* 0x0012502801007387 */ /* 0x0003e80000100a00 */
[----:B------:R3:W-:Y:S04]  /*4cf10*/  STL.64 [R1+0x1258], R42 ;  /* 0x0012582a01007387 */ /* 0x0007e80000100a00 */
[----:B------:R-:W2:Y:S04]  /*4cf20*/  LDL.LU R213, [R1+0x2688] ;  /* 0x0026880001d57983 */ /* 0x000ea80000300800 */
[----:B------:R-:W2:Y:S01]  /*4cf30*/  LDL.LU R214, [R1+0x2684] ;  /* 0x0026840001d67983 */ /* 0x000ea20000300800 */
[----:B-1----:R-:W-:-:S02]  /*4cf40*/  IMAD.MOV.U32 R40, RZ, RZ, R208 ;  /* 0x000000ffff287224 */ /* 0x002fc400078e00d0 */
[----:B------:R-:W-:Y:S01]  /*4cf50*/  IMAD.MOV.U32 R41, RZ, RZ, R209 ;  /* 0x000000ffff297224 */ /* 0x000fe200078e00d1 */
[----:B------:R-:W2:Y:S01]  /*4cf60*/  LDL.LU R215, [R1+0x2680] ;  /* 0x0026800001d77983 */ /* 0x000ea20000300800 */
[----:B---3--:R-:W-:Y:S01]  /*4cf70*/  MOV R42, R210 ;  /* 0x000000d2002a7202 */ /* 0x008fe20000000f00 */
[----:B------:R-:W-:Y:S02]  /*4cf80*/  IMAD.MOV.U32 R43, RZ, RZ, R211 ;  /* 0x000000ffff2b7224 */ /* 0x000fe400078e00d3 */
        /* <DEDUP_REMOVED lines=23> */
[----:B------:R-:W-:-:S03]  /*4d100*/  MOV R82, R190 ;  /* 0x000000be00527202 */ /* 0x000fc60000000f00 */
[----:B------:R-:W2:Y:S01]  /*4d110*/  LDL.LU R194, [R1+0x2634] ;  /* 0x0026340001c27983 */ /* 0x000ea20000300800 */
[----:B------:R-:W-:-:S03]  /*4d120*/  IMAD.MOV.U32 R83, RZ, RZ, R184 ;  /* 0x000000ffff537224 */ /* 0x000fc600078e00b8 */
[----:B------:R-:W2:Y:S01]  /*4d130*/  LDL.LU R195, [R1+0x2630] ;  /* 0x0026300001c37983 */ /* 0x000ea20000300800 */
[----:B------:R-:W-:-:S03]  /*4d140*/  IMAD.MOV.U32 R84, RZ, RZ, R185 ;  /* 0x000000ffff547224 */ /* 0x000fc600078e00b9 */
        /* <DEDUP_REMOVED lines=32> */
[----:B------:R-:W2:Y:S04]  /*4d350*/  LDL.LU R175, [R1+0x25f4] ;  /* 0x0025f40001af7983 */ /* 0x000ea80000300800 */
[----:B------:R-:W2:Y:S04]  /*4d360*/  LDL.LU R168, [R1+0x25f0] ;  /* 0x0025f00001a87983 */ /* 0x000ea80000300800 */
[----:B------:R-:W2:Y:S04]  /*4d370*/  LDL.LU R169, [R1+0x25ec] ;  /* 0x0025ec0001a97983 */ /* 0x000ea80000300800 */
[----:B------:R-:W2:Y:S04]  /*4d380*/  LDL.LU R170, [R1+0x25e8] ;  /* 0x0025e80001aa7983 */ /* 0x000ea80000300800 */
[----:B------:R-:W2:Y:S01]  /*4d390*/  LDL.LU R171, [R1+0x25e4] ;  /* 0x0025e40001ab7983 */ /* 0x000ea20000300800 */
[----:B------:R-:W-:-:S02]  /*4d3a0*/  IMAD.MOV.U32 R75, RZ, RZ, R179 ;  /* 0x000000ffff4b7224 */ /* 0x000fc400078e00b3 */
[----:B------:R-:W-:Y:S01]  /*4d3b0*/  IMAD.MOV.U32 R248, RZ, RZ, R183 ;  /* 0x000000fffff87224 */ /* 0x000fe200078e00b7 */
[----:B------:R-:W3:Y:S04]  /*4d3c0*/  LDL.LU R179, [R1+0x25e0] ;  /* 0x0025e00001b37983 */ /* 0x000ee80000300800 */
[----:B------:R-:W3:Y:S01]  /*4d3d0*/  LDL.LU R183, [R1+0x25dc] ;  /* 0x0025dc0001b77983 */ /* 0x000ee20000300800 */
[----:B------:R-:W-:Y:S01]  /*4d3e0*/  IMAD.MOV.U32 R249, RZ, RZ, R186 ;  /* 0x000000fffff97224 */ /* 0x000fe200078e00ba */
[----:B------:R-:W-:Y:S02]  /*4d3f0*/  MOV R250, R187 ;  /* 0x000000bb00fa7202 */ /* 0x000fe40000000f00 */
[----:B------:R-:W3:Y:S01]  /*4d400*/  LDL.LU R186, [R1+0x25d8] ;  /* 0x0025d80001ba7983 */ /* 0x000ee20000300800 */
[----:B------:R-:W-:-:S03]  /*4d410*/  IMAD.MOV.U32 R251, RZ, RZ, R191 ;  /* 0x000000fffffb7224 */ /* 0x000fc600078e00bf */
[----:B------:R-:W3:Y:S04]  /*4d420*/  LDL.LU R187, [R1+0x25d4] ;  /* 0x0025d40001bb7983 */ /* 0x000ee80000300800 */
[----:B------:R-:W4:Y:S04]  /*4d430*/  LDL.LU R191, [R1+0x25d0] ;  /* 0x0025d00001bf7983 */ /* 0x000f280000300800 */
[----:B------:R-:W-:Y:S04]  /*4d440*/  LDS R36, [R3+0x14700] ;  /* 0x0147000003247984 */ /* 0x000fe80000000800 */
[----:B------:R-:W-:Y:S04]  /*4d450*/  LDS R38, [R3+0x16700] ;  /* 0x0167000003267984 */ /* 0x000fe80000000800 */
[----:B------:R-:W-:Y:S04]  /*4d460*/  LDS R37, [R240+0x14700] ;  /* 0x01470000f0257984 */ /* 0x000fe80000000800 */
[----:B------:R-:W1:Y:S04]  /*4d470*/  LDS R39, [R240+0x16700] ;  /* 0x01670000f0277984 */ /* 0x000e680000000800 */
[----:B------:R-:W-:Y:S04]  /*4d480*/  LDS R28, [R3+0x14780] ;  /* 0x01478000031c7984 */ /* 0x000fe80000000800 */
[----:B------:R-:W-:Y:S04]  /*4d490*/  LDS R30, [R3+0x16780] ;  /* 0x01678000031e7984 */ /* 0x000fe80000000800 */
[----:B------:R-:W-:Y:S04]  /*4d4a0*/  LDS R29, [R240+0x14780] ;  /* 0x01478000f01d7984 */ /* 0x000fe80000000800 */
[----:B------:R-:W2:Y:S01]  /*4d4b0*/  LDS R31, [R240+0x16780] ;  /* 0x01678000f01f7984 */ /* 0x000ea20000000800 */
[C---:B-1----:R-:W-:Y:S08]  /*4d4c0*/  HMMA.1688.F32.TF32 R76, R36.reuse, R58, R76 ;  /* 0x0000003a244c723c */ /* 0x042ff0000008104c */
[----:B------:R-:W-:Y:S08]  /*4d4d0*/  HMMA.1688.F32.TF32 R72, R36, R54, R72 ;  /* 0x000000362448723c */ /* 0x000ff00000081048 */
[C---:B--2---:R-:W-:Y:S08]  /*4d4e0*/  HMMA.1688.F32.TF32 R96, R32.reuse, R130, R168 ;  /* 0x000000822060723c */ /* 0x044ff000000810a8 */
[C---:B------:R-:W-:Y:S08]  /*4d4f0*/  HMMA.1688.F32.TF32 R104, R32.reuse, R66, R172 ;  /* 0x000000422068723c */ /* 0x040ff000000810ac */
[C---:B---3--:R-:W-:Y:S07]  /*4d500*/  HMMA.1688.F32.TF32 R100, R32.reuse, R62, R176 ;  /* 0x0000003e2064723c */ /* 0x048fee00000810b0 */
        /* <DEDUP_REMOVED lines=9> */
[C---:B----4-:R-:W-:Y:S03]  /*4d5a0*/  HMMA.1688.F32.TF32 R100, R32.reuse, R50, R188 ;  /* 0x000000322064723c */ /* 0x050fe600000810bc */
        /* <DEDUP_REMOVED lines=8> */
[C---:B--2---:R-:W-:Y:S01]  /*4d630*/  HMMA.1688.F32.TF32 R100, R32.reuse, R22, R200 ;  /* 0x000000162064723c */ /* 0x044fe200000810c8 */
[----:B------:R1:W-:Y:S07]  /*4d640*/  STL.64 [R1+0x11e8], R98 ;  /* 0x0011e86201007387 */ /* 0x0003ee0000100a00 */
[C---:B-1----:R-:W-:Y:S07]  /*4d650*/  HMMA.1688.F32.TF32 R96, R32.reuse, R10, R204 ;  /* 0x0000000a2060723c */ /* 0x042fee00000810cc */
[----:B------:R-:W-:Y:S01]  /*4d660*/  STL.64 [R1+0x11d0], R104 ;  /* 0x0011d06801007387 */ /* 0x000fe20000100a00 */
[----:B------:R-:W-:Y:S03]  /*4d670*/  HMMA.1688.F32.TF32 R32, R32, R14, R208 ;  /* 0x0000000e2020723c */ /* 0x000fe600000810d0 */
[----:B------:R-:W-:Y:S04]  /*4d680*/  STL.64 [R1+0x11d8], R106 ;  /* 0x0011d86a01007387 */ /* 0x000fe80000100a00 */
[----:B------:R-:W-:Y:S04]  /*4d690*/  STL.64 [R1+0x11c0], R100 ;  /* 0x0011c06401007387 */ /* 0x000fe80000100a00 */
[----:B------:R-:W-:Y:S04]  /*4d6a0*/  STL.64 [R1+0x11c8], R102 ;  /* 0x0011c86601007387 */ /* 0x000fe80000100a00 */
[----:B------:R-:W-:Y:S01]  /*4d6b0*/  LDS R204, [R3+0x18080] ;  /* 0x0180800003cc7984 */ /* 0x000fe20000000800 */
[----:B------:R-:W-:-:S03]  /*4d6c0*/  IMAD.MOV.U32 R236, RZ, RZ, R97 ;  /* 0x000000ffffec7224 */ /* 0x000fc600078e0061 */
[----:B------:R1:W-:Y:S01]  /*4d6d0*/  STL [R1+0x1170], R96 ;  /* 0x0011706001007387 */ /* 0x0003e20000100800 */
[----:B------:R-:W-:Y:S01]  /*4d6e0*/  IMAD.MOV.U32 R237, RZ, RZ, R98 ;  /* 0x000000ffffed7224 */ /* 0x000fe200078e0062 */
[----:B------:R-:W-:Y:S02]  /*4d6f0*/  MOV R238, R99 ;  /* 0x0000006300ee7202 */ /* 0x000fe40000000f00 */
[----:B------:R-:W-:Y:S01]  /*4d700*/  LDS R206, [R3+0x1a080] ;  /* 0x01a0800003ce7984 */ /* 0x000fe20000000800 */
[----:B------:R-:W-:-:S03]  /*4d710*/  IMAD.MOV.U32 R239, RZ, RZ, R32 ;  /* 0x000000ffffef7224 */ /* 0x000fc600078e0020 */
[----:B------:R-:W-:Y:S01]  /*4d720*/  STL [R1+0x1b4], R33 ;  /* 0x0001b42101007387 */ /* 0x000fe20000100800 */
[C---:B-1----:R-:W-:Y:S03]  /*4d730*/  HMMA.1688.F32.TF32 R96, R36.reuse, R142, R212 ;  /* 0x0000008e2460723c */ /* 0x042fe600000810d4 */
        /* <DEDUP_REMOVED lines=9> */
[C---:B------:R-:W-:Y:S07]  /*4d7d0*/  HMMA.1688.F32.TF32 R88, R36.reuse, R6, R84 ;  /* 0x000000062458723c */ /* 0x040fee0000081054 */
[----:B------:R-:W-:Y:S04]  /*4d7e0*/  STL.64 [R1+0x190], R32 ;  /* 0x0001902001007387 */ /* 0x000fe80000100a00 */
[----:B------:R1:W-:Y:S02]  /*4d7f0*/  STL.64 [R1+0x198], R34 ;  /* 0x0001982201007387 */ /* 0x0003e40000100a00 */
[C---:B-1----:R-:W-:Y:S02]  /*4d800*/  HMMA.1688.F32.TF32 R32, R36.reuse, R134, R80 ;  /* 0x000000862420723c */ /* 0x042fe40000081050 */
[----:B------:R-:W-:Y:S04]  /*4d810*/  STL.64 [R1+0x180], R92 ;  /* 0x0001805c01007387 */ /* 0x000fe80000100a00 */
[----:B------:R-:W-:Y:S02]  /*4d820*/  STL.64 [R1+0x188], R94 ;  /* 0x0001885e01007387 */ /* 0x000fe40000100a00 */
[C---:B------:R-:W-:Y:S02]  /*4d830*/  HMMA.1688.F32.TF32 R84, R36.reuse, R130, R156 ;  /* 0x000000822454723c */ /* 0x040fe4000008109c */
[----:B------:R-:W-:Y:S04]  /*4d840*/  STL.64 [R1+0x170], R88 ;  /* 0x0001705801007387 */ /* 0x000fe80000100a00 */
[----:B------:R-:W-:Y:S02]  /*4d850*/  STL.64 [R1+0x178], R90 ;  /* 0x0001785a01007387 */ /* 0x000fe40000100a00 */
[C---:B------:R-:W-:Y:S07]  /*4d860*/  HMMA.1688.F32.TF32 R80, R36.reuse, R66, R152 ;  /* 0x000000422450723c */ /* 0x040fee0000081098 */
[----:B------:R-:W-:Y:S04]  /*4d870*/  STL.64 [R1+0x160], R32 ;  /* 0x0001602001007387 */ /* 0x000fe80000100a00 */
[----:B------:R1:W-:Y:S02]  /*4d880*/  STL.64 [R1+0x168], R34 ;  /* 0x0001682201007387 */ /* 0x0003e40000100a00 */
[C---:B-1----:R-:W-:Y:S02]  /*4d890*/  HMMA.1688.F32.TF32 R32, R36.reuse, R62, R228 ;  /* 0x0000003e2420723c */ /* 0x042fe400000810e4 */
[----:B------:R-:W-:Y:S04]  /*4d8a0*/  STL.64 [R1+0x150], R84 ;  /* 0x0001505401007387 */ /* 0x000fe80000100a00 */
[----:B------:R-:W-:Y:S04]  /*4d8b0*/  STL.64 [R1+0x158], R86 ;  /* 0x0001585601007387 */ /* 0x000fe80000100a00 */
[----:B------:R-:W-:Y:S04]  /*4d8c0*/  STL.64 [R1+0x140], R80 ;  /* 0x0001405001007387 */ /* 0x000fe80000100a00 */
[----:B------:R-:W-:Y:S09]  /*4d8d0*/  STL.64 [R1+0x148], R82 ;  /* 0x0001485201007387 */ /* 0x000ff20000100a00 */
        /* <DEDUP_REMOVED lines=11> */
[----:B-1----:R-:W-:Y:S02]  /*4d990*/  HMMA.1688.F32.TF32 R32, R36, R22, R248 ;  /* 0x000000162420723c */ /* 0x002fe400000810f8 */
[----:B------:R-:W-:Y:S04]  /*4d9a0*/  STL.64 [R1+0xf0], R68 ;  /* 0x0000f04401007387 */ /* 0x000fe80000100a00 */
[----:B------:R-:W-:Y:S04]  /*4d9b0*/  STL.64 [R1+0xf8], R70 ;  /* 0x0000f84601007387 */ /* 0x000fe80000100a00 */
[----:B------:R-:W2:Y:S04]  /*4d9c0*/  LDL.LU R244, [R1+0xaa0] ;  /* 0x000aa00001f47983 */ /* 0x000ea80000300800 */
[----:B------:R1:W-:Y:S04]  /*4d9d0*/  STL.64 [R1+0xe0], R40 ;  /* 0x0000e02801007387 */ /* 0x0003e80000100a00 */
[----:B------:R3:W-:Y:S05]  /*4d9e0*/  STL.64 [R1+0xe8], R42 ;  /* 0x0000e82a01007387 */ /* 0x0007ea0000100a00 */
        /* <DEDUP_REMOVED lines=64> */
[----:B-1----:R-:W-:Y:S01]  /*4ddf0*/  IMAD.MOV.U32 R40, RZ, RZ, R5 ;  /* 0x000000ffff287224 */ /* 0x002fe200078e0005 */
[----:B------:R-:W-:Y:S01]  /*4de00*/  MOV R41, R4 ;  /* 0x0000000400297202 */ /* 0x000fe20000000f00 */
[----:B------:R-:W-:-:S02]  /*4de10*/  IMAD.MOV.U32 R75, RZ, RZ, R252 ;  /* 0x000000ffff4b7224 */ /* 0x000fc400078e00fc */
[----:B------:R-:W-:Y:S01]  /*4de20*/  IMAD.MOV.U32 R68, RZ, RZ, R243 ;  /* 0x000000ffff447224 */ /* 0x000fe200078e00f3 */
[----:B------:R-:W-:Y:S01]  /*4de30*/  MOV R69, R242 ;  /* 0x000000f200457202 */ /* 0x000fe20000000f00 */
[----:B---3--:R-:W-:Y:S02]  /*4de40*/  IMAD.MOV.U32 R42, RZ, RZ, R2 ;  /* 0x000000ffff2a7224 */ /* 0x008fe400078e0002 */
[----:B------:R-:W-:Y:S02]  /*4de50*/  IMAD.MOV.U32 R43, RZ, RZ, R0 ;  /* 0x000000ffff2b7224 */ /* 0x000fe400078e0000 */
[----:B------:R-:W-:Y:S02]  /*4de60*/  IMAD.MOV.U32 R70, RZ, RZ, R9 ;  /* 0x000000ffff467224 */ /* 0x000fe400078e0009 */
[----:B------:R-:W-:Y:S01]  /*4de70*/  IMAD.MOV.U32 R71, RZ, RZ, R8 ;  /* 0x000000ffff477224 */ /* 0x000fe200078e0008 */
[----:B--2---:R-:W-:Y:S08]  /*4de80*/  HMMA.1688.F32.TF32 R4, R28, R6, R92 ;  /* 0x000000061c04723c */ /* 0x004ff0000008105c */
[C---:B----4-:R-:W-:Y:S08]  /*4de90*/  HMMA.1688.F32.TF32 R32, R36.reuse, R10, R112 ;  /* 0x0000000a2420723c */ /* 0x050ff00000081070 */
[----:B------:R-:W-:Y:S08]  /*4dea0*/  HMMA.1688.F32.TF32 R36, R36, R14, R108 ;  /* 0x0000000e2424723c */ /* 0x000ff0000008106c */
[C---:B------:R-:W-:Y:S01]  /*4deb0*/  HMMA.1688.F32.TF32 R104, R28.reuse, R142, R104 ;  /* 0x0000008e1c68723c */ /* 0x040fe20000081068 */
[----:B------:R-:W-:Y:S04]  /*4dec0*/  LDS R142, [R3+0x1a000] ;  /* 0x01a00000038e7984 */ /* 0x000fe80000000800 */
[----:B------:R-:W-:Y:S04]  /*4ded0*/  LDS R143, [R240+0x1a000] ;  /* 0x01a00000f08f7984 */ /* 0x000fe80000000800 */
        /* <DEDUP_REMOVED lines=8> */
[----:B------:R-:W-:Y:S04]  /*4df60*/  STL.64 [R1+0x90], R32 ;  /* 0x0000902001007387 */ /* 0x000fe80000100a00 */
[----:B------:R1:W-:Y:S02]  /*4df70*/  STL.64 [R1+0x98], R34 ;  /* 0x0000982201007387 */ /* 0x0003e40000100a00 */
[C---:B-1----:R-:W-:Y:S09]  /*4df80*/  HMMA.1688.F32.TF32 R32, R28.reuse, R134, R88 ;  /* 0x000000861c20723c */ /* 0x042ff20000081058 */
[----:B------:R-:W-:Y:S04]  /*4df90*/  STL.64 [R1+0x80], R36 ;  /* 0x0000802401007387 */ /* 0x000fe80000100a00 */
[----:B------:R-:W-:Y:S04]  /*4dfa0*/  STL.64 [R1+0x88], R38 ;  /* 0x0000882601007387 */ /* 0x000fe80000100a00 */
[----:B------:R-:W-:Y:S04]  /*4dfb0*/  STL.64 [R1+0x70], R4 ;  /* 0x0000700401007387 */ /* 0x000fe80000100a00 */
[----:B------:R1:W-:Y:S04]  /*4dfc0*/  STL.64 [R1+0x78], R6 ;  /* 0x0000780601007387 */ /* 0x0003e80000100a00 */
[----:B------:R2:W-:Y:S01]  /*4dfd0*/  STL.64 [R1+0x60], R32 ;  /* 0x0000602001007387 */ /* 0x0005e20000100a00 */
[----:B------:R-:W-:Y:S01]  /*4dfe0*/  IMAD.MOV.U32 R252, RZ, RZ, R34 ;  /* 0x000000fffffc7224 */ /* 0x000fe200078e0022 */
[----:B------:R-:W-:Y:S01]  /*4dff0*/  MOV R243, R35 ;  /* 0x0000002300f37202 */ /* 0x000fe20000000f00 */
[C---:B-1----:R-:W-:Y:S08]  /*4e000*/  HMMA.1688.F32.TF32 R4, R28.reuse, R66, R80 ;  /* 0x000000421c04723c */ /* 0x042ff00000081050 */
        /* <DEDUP_REMOVED lines=8> */
[C---:B--2---:R-:W-:Y:S01]  /*4e090*/  HMMA.1688.F32.TF32 R4, R28.reuse, R54, R228 ;  /* 0x000000361c04723c */ /* 0x044fe200000810e4 */
[----:B------:R-:W-:Y:S04]  /*4e0a0*/  STL.64 [R1+0x30], R36 ;  /* 0x0000302401007387 */ /* 0x000fe80000100a00 */
[----:B------:R-:W-:Y:S03]  /*4e0b0*/  STL.64 [R1+0x38], R38 ;  /* 0x0000382601007387 */ /* 0x000fe60000100a00 */
[----:B------:R-:W-:Y:S07]  /*4e0c0*/  HMMA.1688.F32.TF32 R248, R28, R46, R248 ;  /* 0x0000002e1cf8723c */ /* 0x000fee00000810f8 */
[----:B------:R-:W-:Y:S04]  /*4e0d0*/  STL.64 [R1+0x20], R32 ;  /* 0x0000202001007387 */ /* 0x000fe80000100a00 */
[----:B------:R-:W-:Y:S04]  /*4e0e0*/  STL.64 [R1+0x28], R34 ;  /* 0x0000282201007387 */ /* 0x000fe80000100a00 */
[----:B------:R1:W-:Y:S01]  /*4e0f0*/  STL [R1+0x10], R4 ;  /* 0x0000100401007387 */ /* 0x0003e20000100800 */
[----:B------:R-:W-:-:S02]  /*4e100*/  IMAD.MOV.U32 R242, RZ, RZ, R5 ;  /* 0x000000fffff27224 */ /* 0x000fc400078e0005 */
[----:B------:R-:W-:Y:S02]  /*4e110*/  IMAD.MOV.U32 R2, RZ, RZ, R6 ;  /* 0x000000ffff027224 */ /* 0x000fe400078e0006 */
[----:B------:R-:W-:Y:S02]  /*4e120*/  IMAD.MOV.U32 R0, RZ, RZ, R7 ;  /* 0x000000ffff007224 */ /* 0x000fe400078e0007 */
[C---:B-1----:R-:W-:Y:S01]  /*4e130*/  HMMA.1688.F32.TF32 R4, R28.reuse, R50, R76 ;  /* 0x000000321c04723c */ /* 0x042fe2000008104c */
[----:B------:R-:W-:Y:S07]  /*4e140*/  STL.64 [R1+0x23d8], R250 ;  /* 0x0023d8fa01007387 */ /* 0x000fee0000100a00 */
[C---:B------:R-:W-:Y:S08]  /*4e150*/  HMMA.1688.F32.TF32 R244, R28.reuse, R26, R244 ;  /* 0x0000001a1cf4723c */ /* 0x040ff000000810f4 */
[C---:B------:R-:W-:Y:S07]  /*4e160*/  HMMA.1688.F32.TF32 R8, R28.reuse, R10, R68 ;  /* 0x0000000a1c08723c */ /* 0x040fee0000081044 */
[----:B------:R-:W-:Y:S04]  /*4e170*/  STL.64 [R1], R4 ;  /* 0x0000000401007387 */ /* 0x000fe80000100a00 */
[----:B------:R1:W-:Y:S02]  /*4e180*/  STL.64 [R1+0x8], R6 ;  /* 0x0000080601007387 */ /* 0x0003e40000100a00 */
[----:B-1----:R-:W-:Y:S02]  /*4e190*/  HMMA.1688.F32.TF32 R4, R28, R22, R72 ;  /* 0x000000161c04723c */ /* 0x002fe40000081048 */
[----:B------:R-:W-:Y:S04]  /*4e1a0*/  STL.64 [R1+0x23d0], R248 ;  /* 0x0023d0f801007387 */ /* 0x000fe80000100a00 */
[----:B------:R-:W-:Y:S04]  /*4e1b0*/  STL.64 [R1+0x23e8], R246 ;  /* 0x0023e8f601007387 */ /* 0x000fe80000100a00 */
[----:B------:R-:W-:Y:S01]  /*4e1c0*/  STL.64 [R1+0x23e0], R244 ;  /* 0x0023e0f401007387 */ /* 0x000fe20000100a00 */
[----:B------:R-:W-:Y:S01]  /*4e1d0*/  MOV R152, R57 ;  /* 0x0000003900987202 */ /* 0x000fe20000000f00 */
[----:B------:R-:W-:-:S02]  /*4e1e0*/  IMAD.MOV.U32 R153, RZ, RZ, R60 ;  /* 0x000000ffff997224 */ /* 0x000fc400078e003c */
[----:B------:R-:W-:Y:S01]  /*4e1f0*/  IMAD.MOV.U32 R154, RZ, RZ, R61 ;  /* 0x000000ffff9a7224 */ /* 0x000fe200078e003d */
[----:B------:R-:W-:Y:S01]  /*4e200*/  MOV R156, R17 ;  /* 0x00000011009c7202 */ /* 0x000fe20000000f00 */
[----:B------:R-:W-:-:S07]  /*4e210*/  IMAD.MOV.U32 R155, RZ, RZ, R16 ;  /* 0x000000ffff9b7224 */ /* 0x000fce00078e0010 */
[----:B------:R-:W-:Y:S04]  /*4e220*/  STL.64 [R1+0x23f8], R6 ;  /* 0x0023f80601007387 */ /* 0x000fe80000100a00 */
[----:B------:R-:W-:Y:S04]  /*4e230*/  STL.64 [R1+0x23f0], R4 ;  /* 0x0023f00401007387 */ /* 0x000fe80000100a00 */
[----:B------:R-:W-:Y:S04]  /*4e240*/  STL.64 [R1+0x2408], R10 ;  /* 0x0024080a01007387 */ /* 0x000fe80000100a00 */
[----:B------:R-:W-:Y:S04]  /*4e250*/  STL.64 [R1+0x2400], R8 ;  /* 0x0024000801007387 */ /* 0x000fe80000100a00 */
[----:B------:R-:W2:Y:S01]  /*4e260*/  LDL.LU R57, [R1+0x25cc] ;  /* 0x0025cc0001397983 */ /* 0x000ea20000300800 */
[----:B------:R-:W-:-:S03]  /*4e270*/  IMAD.MOV.U32 R157, RZ, RZ, R20 ;  /* 0x000000ffff9d7224 */ /* 0x000fc600078e0014 */
[----:B------:R-:W3:Y:S01]  /*4e280*/  LDL.LU R60, [R1+0x25c8] ;  /* 0x0025c800013c7983 */ /* 0x000ee20000300800 */
[----:B------:R-:W-:-:S03]  /*4e290*/  IMAD.MOV.U32 R158, RZ, RZ, R21 ;  /* 0x000000ffff9e7224 */ /* 0x000fc600078e0015 */
[----:B------:R-:W4:Y:S01]  /*4e2a0*/  LDL.LU R61, [R1+0x25c4] ;  /* 0x0025c400013d7983 */ /* 0x000f220000300800 */
[----:B------:R-:W-:-:S03]  /*4e2b0*/  IMAD.MOV.U32 R159, RZ, RZ, R48 ;  /* 0x000000ffff9f7224 */ /* 0x000fc600078e0030 */
[----:B------:R-:W2:Y:S01]  /*4e2c0*/  LDL.LU R16, [R1+0x25c0] ;  /* 0x0025c00001107983 */ /* 0x000ea20000300800 */
[----:B------:R-:W-:-:S03]  /*4e2d0*/  MOV R228, R49 ;  /* 0x0000003100e47202 */ /* 0x000fc60000000f00 */
[----:B------:R-:W3:Y:S01]  /*4e2e0*/  LDL.LU R17, [R1+0x25bc] ;  /* 0x0025bc0001117983 */ /* 0x000ee20000300800 */
[----:B------:R-:W-:-:S03]  /*4e2f0*/  IMAD.MOV.U32 R229, RZ, RZ, R52 ;  /* 0x000000ffffe57224 */ /* 0x000fc600078e0034 */
        /* <DEDUP_REMOVED lines=16> */
[----:B------:R-:W4:Y:S01]  /*4e400*/  LDL.LU R241, [R1+0x2590] ;  /* 0x0025900001f17983 */ /* 0x000f220000300800 */
[----:B------:R-:W-:Y:S01]  /*4e410*/  MOV R96, R141 ;  /* 0x0000008d00607202 */ /* 0x000fe20000000f00 */
[----:B------:R-:W-:-:S02]  /*4e420*/  IMAD.MOV.U32 R97, RZ, RZ, R140 ;  /* 0x000000ffff617224 */ /* 0x000fc400078e008c */
[----:B------:R-:W-:Y:S04]  /*4e430*/  LDS R140, [R3+0x18000] ;  /* 0x01800000038c7984 */ /* 0x000fe80000000800 */
[----:B------:R-:W-:Y:S01]  /*4e440*/  LDS R141, [R240+0x18000] ;  /* 0x01800000f08d7984 */ /* 0x000fe20000000800 */
[----:B------:R-:W-:Y:S01]  /*4e450*/  HMMA.1688.F32.TF32 R12, R28, R14, R40 ;  /* 0x0000000e1c0c723c */ /* 0x000fe20000081028 */
[----:B------:R-:W-:Y:S02]  /*4e460*/  IMAD.MOV.U32 R95, RZ, RZ, R56 ;  /* 0x000000ffff5f7224 */ /* 0x000fe400078e0038 */
[----:B------:R-:W-:Y:S02]  /*4e470*/  IMAD.MOV.U32 R98, RZ, RZ, R65 ;  /* 0x000000ffff627224 */ /* 0x000fe400078e0041 */
[----:B------:R-:W-:Y:S11]  /*4e480*/  IMAD.MOV.U32 R99, RZ, RZ, R64 ;  /* 0x000000ffff637224 */ /* 0x000ff600078e0040 */
[----:B------:R-:W-:Y:S07]  /*4e490*/  @!UPT UIADD3 URZ, URZ, URZ, URZ ;  /* 0x0000003f3f3ff290 */ /* 0x000fee000fffe03f */
[----:B------:R-:W-:Y:S04]  /*4e4a0*/  STL.64 [R1+0x2418], R14 ;  /* 0x0024180e01007387 */ /* 0x000fe80000100a00 */
[----:B------:R-:W-:Y:S01]  /*4e4b0*/  STL.64 [R1+0x2410], R12 ;  /* 0x0024100c01007387 */ /* 0x000fe20000100a00 */
[----:B--2---:R-:W-:Y:S02]  /*4e4c0*/  IMAD.MOV.U32 R91, RZ, RZ, R16 ;  /* 0x000000ffff5b7224 */ /* 0x004fe400078e0010 */
[----:B---3--:R-:W-:Y:S02]  /*4e4d0*/  IMAD.MOV.U32 R90, RZ, RZ, R17 ;  /* 0x000000ffff5a7224 */ /* 0x008fe400078e0011 */
[----:B----4-:R-:W-:Y:S01]  /*4e4e0*/  IMAD.MOV.U32 R89, RZ, RZ, R20 ;  /* 0x000000ffff597224 */ /* 0x010fe200078e0014 */
[----:B------:R-:W-:Y:S01]  /*4e4f0*/  MOV R88, R21 ;  /* 0x0000001500587202 */ /* 0x000fe20000000f00 */
[----:B------:R-:W-:-:S02]  /*4e500*/  IMAD.MOV.U32 R83, RZ, RZ, R24 ;  /* 0x000000ffff537224 */ /* 0x000fc400078e0018 */
[----:B------:R-:W-:Y:S01]  /*4e510*/  IMAD.MOV.U32 R82, RZ, RZ, R25 ;  /* 0x000000ffff527224 */ /* 0x000fe200078e0019 */
[----:B------:R-:W1:Y:S04]  /*4e520*/  LDSM.16.M88.4 R16, [R241+0x60080] ;  /* 0x06008000f110783b */ /* 0x000e680000000200 */
[----:B------:R-:W2:Y:S04]  /*4e530*/  LDSM.16.M88.4 R20, [R241+0x61080] ;  /* 0x06108000f114783b */ /* 0x000ea80000000200 */
[----:B------:R-:W3:Y:S04]  /*4e540*/  LDSM.16.M88.4 R24, [R241+0x62080] ;  /* 0x06208000f118783b */ /* 0x000ee80000000200 */
[----:B------:R-:W4:Y:S04]  /*4e550*/  LDSM.16.M88.4 R28, [R241+0x63080] ;  /* 0x06308000f11c783b */ /* 0x000f280000000200 */
[----:B------:R-:W3:Y:S04]  /*4e560*/  LDSM.16.M88.4 R32, [R241+0x64080] ;  /* 0x06408000f120783b */ /* 0x000ee80000000200 */
[----:B------:R-:W4:Y:S01]  /*4e570*/  LDSM.16.M88.4 R36, [R241+0x65080] ;  /* 0x06508000f124783b */ /* 0x000f220000000200 */
[----:B------:R-:W-:Y:S01]  /*4e580*/  MOV R80, R45 ;  /* 0x0000002d00507202 */ /* 0x000fe20000000f00 */
[----:B------:R-:W-:-:S02]  /*4e590*/  IMAD.MOV.U32 R81, RZ, RZ, R44 ;  /* 0x000000ffff517224 */ /* 0x000fc400078e002c */
[----:B------:R-:W4:Y:S04]  /*4e5a0*/  LDSM.16.M88.4 R40, [R241+0x66080] ;  /* 0x06608000f128783b */ /* 0x000f280000000200 */
[----:B------:R-:W4:Y:S01]  /*4e5b0*/  LDSM.16.M88.4 R44, [R241+0x67080] ;  /* 0x06708000f12c783b */ /* 0x000f220000000200 */
[----:B------:R-:W-:Y:S01]  /*4e5c0*/  MOV R84, R53 ;  /* 0x0000003500547202 */ /* 0x000fe20000000f00 */
[----:B------:R-:W-:Y:S02]  /*4e5d0*/  IMAD.MOV.U32 R85, RZ, RZ, R52 ;  /* 0x000000ffff557224 */ /* 0x000fe400078e0034 */
[----:B------:R-:W-:Y:S01]  /*4e5e0*/  IMAD.MOV.U32 R86, RZ, RZ, R49 ;  /* 0x000000ffff567224 */ /* 0x000fe200078e0031 */
[----:B------:R-:W-:Y:S01]  /*4e5f0*/  MOV R92, R61 ;  /* 0x0000003d005c7202 */ /* 0x000fe20000000f00 */
[----:B------:R-:W-:Y:S01]  /*4e600*/  IMAD.MOV.U32 R87, RZ, RZ, R48 ;  /* 0x000000ffff577224 */ /* 0x000fe200078e0030 */
[----:B------:R-:W-:Y:S01]  /*4e610*/  LDSM.16.M88.4 R52, [R241+0x69080] ;  /* 0x06908000f134783b */ /* 0x000fe20000000200 */
[----:B------:R-:W-:-:S02]  /*4e620*/  IMAD.MOV.U32 R93, RZ, RZ, R60 ;  /* 0x000000ffff5d7224 */ /* 0x000fc400078e003c */
[----:B------:R-:W-:Y:S01]  /*4e630*/  IMAD.MOV.U32 R94, RZ, RZ, R57 ;  /* 0x000000ffff5e7224 */ /* 0x000fe200078e0039 */
[----:B------:R-:W4:Y:S01]  /*4e640*/  LDSM.16.M88.4 R48, [R241+0x68080] ;  /* 0x06808000f130783b */ /* 0x000f220000000200 */
[C---:B-1----:R-:W-:Y:S03]  /*4e650*/  HMMA.1688.F32.TF32 R80, R140.reuse, R16, R80 ;  /* 0x000000108c50723c */ /* 0x042fe60000081050 */
[----:B------:R-:W-:Y:S04]  /*4e660*/  LDSM.16.M88.4 R56, [R241+0x6a080] ;  /* 0x06a08000f138783b */ /* 0x000fe80000000200 */
[----:B------:R-:W-:Y:S01]  /*4e670*/  LDSM.16.M88.4 R60, [R241+0x6b080] ;  /* 0x06b08000f13c783b */ /* 0x000fe20000000200 */
[C---:B--2---:R-:W-:Y:S03]  /*4e680*/  HMMA.1688.F32.TF32 R84, R140.reuse, R20, R84 ;  /* 0x000000148c54723c */ /* 0x044fe60000081054 */
[----:B------:R-:W-:Y:S04]  /*4e690*/  LDSM.16.M88.4 R64, [R241+0x6c080] ;  /* 0x06c08000f140783b */ /* 0x000fe80000000200 */
[----:B------:R-:W-:Y:S01]  /*4e6a0*/  LDSM.16.M88.4 R68, [R241+0x6d080] ;  /* 0x06d08000f144783b */ /* 0x000fe20000000200 */
[C---:B---3--:R-:W-:Y:S03]  /*4e6b0*/  HMMA.1688.F32.TF32 R88, R140.reuse, R24, R88 ;  /* 0x000000188c58723c */ /* 0x048fe60000081058 */
[----:B------:R-:W1:Y:S04]  /*4e6c0*/  LDSM.16.M88.4 R72, [R241+0x6e080] ;  /* 0x06e08000f148783b */ /* 0x000e680000000200 */
[----:B------:R-:W2:Y:S01]  /*4e6d0*/  LDSM.16.M88.4 R76, [R241+0x6f080] ;  /* 0x06f08000f14c783b */ /* 0x000ea20000000200 */
[C---:B----4-:R-:W-:Y:S08]  /*4e6e0*/  HMMA.1688.F32.TF32 R92, R140.reuse, R28, R92 ;  /* 0x0000001c8c5c723c */ /* 0x050ff0000008105c */
        /* <DEDUP_REMOVED lines=20> */
[----:B------:R-:W-:Y:S04]  /*4e830*/  STL.64 [R1+0x2488], R106 ;  /* 0x0024886a01007387 */ /* 0x000fe80000100a00 */
[----:B------:R-:W-:Y:S01]  /*4e840*/  STL.64 [R1+0x2480], R104 ;  /* 0x0024806801007387 */ /* 0x000fe20000100a00 */
[C---:B------:R-:W-:Y:S03]  /*4e850*/  HMMA.1688.F32.TF32 R112, R140.reuse, R48, R152 ;  /* 0x000000308c70723c */ /* 0x040fe60000081098 */
[----:B------:R-:W-:Y:S04]  /*4e860*/  STL.64 [R1+0x2498], R110 ;  /* 0x0024986e01007387 */ /* 0x000fe80000100a00 */
[----:B------:R-:W-:Y:S04]  /*4e870*/  STL.64 [R1+0x2490], R108 ;  /* 0x0024906c01007387 */ /* 0x000fe80000100a00 */
        /* <DEDUP_REMOVED lines=25> */
[----:B------:R-:W-:Y:S04]  /*4ea10*/  STL.64 [R1+0x24a0], R112 ;  /* 0x0024a07001007387 */ /* 0x000fe80000100a00 */
[----:B------:R-:W2:Y:S04]  /*4ea20*/  LDL.LU R156, [R1+0xfb0] ;  /* 0x000fb000019c7983 */ /* 0x000ea80000300800 */
[----:B------:R-:W2:Y:S04]  /*4ea30*/  LDL.LU R157, [R1+0xfb4] ;  /* 0x000fb400019d7983 */ /* 0x000ea80000300800 */
[----:B------:R-:W2:Y:S04]  /*4ea40*/  LDL.LU R158, [R1+0xfb8] ;  /* 0x000fb800019e7983 */ /* 0x000ea80000300800 */
[----:B------:R-:W2:Y:S04]  /*4ea50*/  LDL.LU R159, [R1+0xfbc] ;  /* 0x000fbc00019f7983 */ /* 0x000ea80000300800 */
[----:B------:R-:W2:Y:S04]  /*4ea60*/  LDL.LU R152, [R1+0xfa0] ;  /* 0x000fa00001987983 */ /* 0x000ea80000300800 */
[----:B------:R-:W2:Y:S01]  /*4ea70*/  LDL.LU R153, [R1+0xfa4] ;  /* 0x000fa40001997983 */ /* 0x000ea20000300800 */
[----:B------:R-:W-:Y:S01]  /*4ea80*/  MOV R154, R137 ;  /* 0x00000089009a7202 */ /* 0x000fe20000000f00 */
[----:B------:R-:W-:Y:S01]  /*4ea90*/  IMAD.MOV.U32 R155, RZ, RZ, R136 ;  /* 0x000000ffff9b7224 */ /* 0x000fe200078e0088 */
[----:B---3--:R-:W-:Y:S07]  /*4eaa0*/  HMMA.1688.F32.TF32 R116, R140, R52, R228 ;  /* 0x000000348c74723c */ /* 0x008fee00000810e4 */
[----:B------:R-:W-:Y:S01]  /*4eab0*/  MOV R230, R129 ;  /* 0x0000008100e67202 */ /* 0x000fe20000000f00 */
[----:B------:R-:W-:-:S02]  /*4eac0*/  IMAD.MOV.U32 R231, RZ, RZ, R128 ;  /* 0x000000ffffe77224 */ /* 0x000fc400078e0080 */
[----:B------:R-:W-:Y:S02]  /*4ead0*/  IMAD.MOV.U32 R228, RZ, RZ, R133 ;  /* 0x000000ffffe47224 */ /* 0x000fe400078e0085 */
[----:B------:R-:W-:Y:S01]  /*4eae0*/  IMAD.MOV.U32 R229, RZ, RZ, R132 ;  /* 0x000000ffffe57224 */ /* 0x000fe200078e0084 */
[C---:B-1----:R-:W-:Y:S08]  /*4eaf0*/  HMMA.1688.F32.TF32 R136, R140.reuse, R72, R144 ;  /* 0x000000488c88723c */ /* 0x042ff00000081090 */
[C---:B----4-:R-:W-:Y:S08]  /*4eb00*/  HMMA.1688.F32.TF32 R120, R140.reuse, R56, R120 ;  /* 0x000000388c78723c */ /* 0x050ff00000081078 */
[C---:B--2---:R-:W-:Y:S08]  /*4eb10*/  HMMA.1688.F32.TF32 R124, R140.reuse, R60, R124 ;  /* 0x0000003c8c7c723c */ /* 0x044ff0000008107c */
[C---:B------:R-:W-:Y:S01]  /*4eb20*/  HMMA.1688.F32.TF32 R128, R140.reuse, R64, R148 ;  /* 0x000000408c80723c */ /* 0x040fe20000081094 */
[----:B------:R-:W-:Y:S07]  /*4eb30*/  STL.64 [R1+0x24b8], R118 ;  /* 0x0024b87601007387 */ /* 0x000fee0000100a00 */
[C---:B------:R-:W-:Y:S01]  /*4eb40*/  HMMA.1688.F32.TF32 R132, R140.reuse, R68, R232 ;  /* 0x000000448c84723c */ /* 0x040fe200000810e8 */
[----:B------:R-:W-:Y:S07]  /*4eb50*/  STL.64 [R1+0x24b0], R116 ;  /* 0x0024b07401007387 */ /* 0x000fee0000100a00 */
[----:B------:R-:W-:Y:S01]  /*4eb60*/  HMMA.1688.F32.TF32 R140, R140, R76, R220 ;  /* 0x0000004c8c8c723c */ /* 0x000fe200000810dc */
[----:B------:R-:W-:Y:S04]  /*4eb70*/  STL.64 [R1+0x24c8], R122 ;  /* 0x0024c87a01007387 */ /* 0x000fe80000100a00 */
[----:B------:R-:W-:Y:S04]  /*4eb80*/  STL.64 [R1+0x24c0], R120 ;  /* 0x0024c07801007387 */ /* 0x000fe80000100a00 */
[----:B------:R-:W-:Y:S01]  /*4eb90*/  STL.64 [R1+0x24d8], R126 ;  /* 0x0024d87e01007387 */ /* 0x000fe20000100a00 */
        /* <DEDUP_REMOVED lines=73> */
[----:B------:R-:W-:Y:S04]  /*4f030*/  STL.64 [R1+0x2560], R152 ;  /* 0x0025609801007387 */ /* 0x000fe80000100a00 */
[----:B------:R-:W-:Y:S04]  /*4f040*/  LDS R232, [R3+0x18100] ;  /* 0x0181000003e87984 */ /* 0x000fe80000000800 */
[----:B------:R-:W-:Y:S04]  /*4f050*/  LDS R234, [R3+0x1a100] ;  /* 0x01a1000003ea7984 */ /* 0x000fe80000000800 */
[----:B------:R-:W-:Y:S04]  /*4f060*/  LDS R233, [R240+0x18100] ;  /* 0x01810000f0e97984 */ /* 0x000fe80000000800 */
[----:B------:R-:W4:Y:S01]  /*4f070*/  LDS R235, [R240+0x1a100] ;  /* 0x01a10000f0eb7984 */ /* 0x000f220000000800 */
[C---:B--2---:R-:W-:Y:S08]  /*4f080*/  HMMA.1688.F32.TF32 R156, R204.reuse, R28, R156 ;  /* 0x0000001ccc9c723c */ /* 0x044ff0000008109c */
[C---:B------:R-:W-:Y:S11]  /*4f090*/  HMMA.1688.F32.TF32 R160, R204.reuse, R32, R224 ;  /* 0x00000020cca0723c */ /* 0x040ff600000810e0 */
[----:B------:R-:W-:Y:S04]  /*4f0a0*/  @!UPT UIADD3 URZ, URZ, URZ, URZ ;  /* 0x0000003f3f3ff290 */ /* 0x000fe8000fffe03f */
[----:B------:R-:W-:Y:S04]  /*4f0b0*/  STL.64 [R1+0x2578], R158 ;  /* 0x0025789e01007387 */ /* 0x000fe80000100a00 */
[----:B------:R-:W-:Y:S04]  /*4f0c0*/  STL.64 [R1+0x2570], R156 ;  /* 0x0025709c01007387 */ /* 0x000fe80000100a00 */
[----:B------:R-:W2:Y:S04]  /*4f0d0*/  LDL.LU R224, [R1+0xeb0] ;  /* 0x000eb00001e07983 */ /* 0x000ea80000300800 */
[----:B------:R-:W2:Y:S04]  /*4f0e0*/  LDL.LU R225, [R1+0xeb4] ;  /* 0x000eb40001e17983 */ /* 0x000ea80000300800 */
[----:B------:R-:W2:Y:S04]  /*4f0f0*/  LDL.LU R226, [R1+0xeb8] ;  /* 0x000eb80001e27983 */ /* 0x000ea80000300800 */
[----:B------:R-:W2:Y:S04]  /*4f100*/  LDL.LU R227, [R1+0xebc] ;  /* 0x000ebc0001e37983 */ /* 0x000ea80000300800 */
[----:B------:R-:W-:Y:S01]  /*4f110*/  STL.64 [R1+0x2588], R162 ;  /* 0x002588a201007387 */ /* 0x000fe20000100a00 */
[----:B---3--:R-:W-:Y:S03]  /*4f120*/  HMMA.1688.F32.TF32 R172, R204, R44, R216 ;  /* 0x0000002cccac723c */ /* 0x008fe600000810d8 */
[----:B------:R-:W-:Y:S04]  /*4f130*/  STL.64 [R1+0x2580], R160 ;  /* 0x002580a001007387 */ /* 0x000fe80000100a00 */
[----:B------:R-:W3:Y:S04]  /*4f140*/  LDL.LU R216, [R1+0xea0] ;  /* 0x000ea00001d87983 */ /* 0x000ee80000300800 */
[----:B------:R-:W3:Y:S04]  /*4f150*/  LDL.LU R217, [R1+0xea4] ;  /* 0x000ea40001d97983 */ /* 0x000ee80000300800 */
[----:B------:R-:W3:Y:S04]  /*4f160*/  LDL.LU R218, [R1+0xea8] ;  /* 0x000ea80001da7983 */ /* 0x000ee80000300800 */
[----:B------:R-:W3:Y:S01]  /*4f170*/  LDL.LU R219, [R1+0xeac] ;  /* 0x000eac0001db7983 */ /* 0x000ee20000300800 */
[C---:B----4-:R-:W-:Y:S03]  /*4f180*/  HMMA.1688.F32.TF32 R208, R232.reuse, R16, R220 ;  /* 0x00000010e8d0723c */ /* 0x050fe600000810dc */
[----:B------:R-:W4:Y:S04]  /*4f190*/  LDL.LU R220, [R1+0xe90] ;  /* 0x000e900001dc7983 */ /* 0x000f280000300800 */
[----:B------:R-:W4:Y:S04]  /*4f1a0*/  LDL.LU R221, [R1+0xe94] ;  /* 0x000e940001dd7983 */ /* 0x000f280000300800 */
[----:B------:R-:W4:Y:S04]  /*4f1b0*/  LDL.LU R222, [R1+0xe98] ;  /* 0x000e980001de7983 */ /* 0x000f280000300800 */
[----:B------:R-:W4:Y:S08]  /*4f1c0*/  LDL.LU R223, [R1+0xe9c] ;  /* 0x000e9c0001df7983 */ /* 0x000f300000300800 */
[----:B------:R-:W-:Y:S04]  /*4f1d0*/  STL [R1+0x2328], R208 ;  /* 0x002328d001007387 */ /* 0x000fe80000100800 */
[----:B------:R-:W-:Y:S04]  /*4f1e0*/  STL [R1+0x2324], R209 ;  /* 0x002324d101007387 */ /* 0x000fe80000100800 */
[----:B------:R-:W-:Y:S04]  /*4f1f0*/  STL [R1+0x2320], R210 ;  /* 0x002320d201007387 */ /* 0x000fe80000100800 */
[----:B------:R-:W-:Y:S01]  /*4f200*/  STL [R1+0x231c], R211 ;  /* 0x00231cd301007387 */ /* 0x000fe20000100800 */
[C---:B--2---:R-:W-:Y:S03]  /*4f210*/  HMMA.1688.F32.TF32 R212, R232.reuse, R20, R224 ;  /* 0x00000014e8d4723c */ /* 0x044fe600000810e0 */
[----:B------:R-:W2:Y:S04]  /*4f220*/  LDL.LU R224, [R1+0xe80] ;  /* 0x000e800001e07983 */ /* 0x000ea80000300800 */
[----:B------:R-:W2:Y:S04]  /*4f230*/  LDL.LU R225, [R1+0xe84] ;  /* 0x000e840001e17983 */ /* 0x000ea80000300800 */
[----:B------:R-:W2:Y:S04]  /*4f240*/  LDL.LU R226, [R1+0xe88] ;  /* 0x000e880001e27983 */ /* 0x000ea80000300800 */
[----:B------:R-:W2:Y:S08]  /*4f250*/  LDL.LU R227, [R1+0xe8c] ;  /* 0x000e8c0001e37983 */ /* 0x000eb00000300800 */
        /* <DEDUP_REMOVED lines=12> */
[C---:B---3--:R-:W-:Y:S03]  /*4f320*/  HMMA.1688.F32.TF32 R216, R232.reuse, R24, R216 ;  /* 0x00000018e8d8723c */ /* 0x048fe600000810d8 */
        /* <DEDUP_REMOVED lines=25> */
[C---:B--2---:R-:W-:Y:S11]  /*4f4c0*/  HMMA.1688.F32.TF32 R224, R232.reuse, R32, R224 ;  /* 0x00000020e8e0723c */ /* 0x044ff600000810e0 */
[----:B------:R-:W-:Y:S11]  /*4f4d0*/  @!UPT UIADD3 URZ, URZ, URZ, URZ ;  /* 0x0000003f3f3ff290 */ /* 0x000ff6000fffe03f */
[----:B------:R-:W-:Y:S01]  /*4f4e0*/  @!UPT UIADD3 URZ, URZ, URZ, URZ ;  /* 0x0000003f3f3ff290 */ /* 0x000fe2000fffe03f */
[----:B------:R-:W-:Y:S04]  /*4f4f0*/  STL [R1+0x235c], R224 ;  /* 0x00235ce001007387 */ /* 0x000fe80000100800 */
[----:B------:R-:W-:Y:S04]  /*4f500*/  STL [R1+0x2358], R225 ;  /* 0x002358e101007387 */ /* 0x000fe80000100800 */
[----:B------:R-:W-:Y:S01]  /*4f510*/  STL [R1+0x2354], R226 ;  /* 0x002354e201007387 */ /* 0x000fe20000100800 */
[C---:B------:R-:W-:Y:S03]  /*4f520*/  HMMA.1688.F32.TF32 R84, R232.reuse, R36, R236 ;  /* 0x00000024e854723c */ /* 0x040fe600000810ec */
[----:B------:R-:W-:Y:S04]  /*4f530*/  STL [R1+0x2310], R227 ;  /* 0x002310e301007387 */ /* 0x000fe80000100800 */
[----:B------:R-:W2:Y:S11]  /*4f540*/  LDL.LU R4, [R1+0xdf0] ;  /* 0x000df00001047983 */ /* 0x000eb60000300800 */
[----:B------:R-:W-:Y:S05]  /*4f550*/  @!UPT UIADD3 URZ, URZ, URZ, URZ ;  /* 0x0000003f3f3ff290 */ /* 0x000fea000fffe03f */
        /* <DEDUP_REMOVED lines=8> */
[----:B------:R-:W2:Y:S01]  /*4f5e0*/  LDL.LU R239, [R1+0xdec] ;  /* 0x000dec0001ef7983 */ /* 0x000ea20000300800 */
[C---:B----4-:R-:W-:Y:S08]  /*4f5f0*/  HMMA.1688.F32.TF32 R84, R232.reuse, R40, R80 ;  /* 0x00000028e854723c */ /* 0x050ff00000081050 */
[C---:B---3--:R-:W-:Y:S08]  /*4f600*/  HMMA.1688.F32.TF32 R80, R232.reuse, R44, R12 ;  /* 0x0000002ce850723c */ /* 0x048ff0000008100c */
[----:B------:R-:W-:Y:S07]  /*4f610*/  HMMA.1688.F32.TF32 R12, R232, R48, R244 ;  /* 0x00000030e80c723c */ /* 0x000fee00000810f4 */
[----:B------:R-:W-:Y:S04]  /*4f620*/  STL.64 [R1+0x11b0], R84 ;  /* 0x0011b05401007387 */ /* 0x000fe80000100a00 */
[----:B------:R-:W-:Y:S04]  /*4f630*/  STL.64 [R1+0x11b8], R86 ;  /* 0x0011b85601007387 */ /* 0x000fe80000100a00 */
[----:B------:R-:W-:Y:S04]  /*4f640*/  STL.64 [R1+0x11a0], R80 ;  /* 0x0011a05001007387 */ /* 0x000fe80000100a00 */
[----:B------:R-:W-:Y:S04]  /*4f650*/  STL.64 [R1+0x11a8], R82 ;  /* 0x0011a85201007387 */ /* 0x000fe80000100a00 */
[----:B------:R-:W3:Y:S01]  /*4f660*/  LDL.LU R244, [R1+0xdd0] ;  /* 0x000dd00001f47983 */ /* 0x000ee20000300800 */
[----:B------:R-:W-:Y:S01]  /*4f670*/  IMAD.MOV.U32 R224, RZ, RZ, R12 ;  /* 0x000000ffffe07224 */ /* 0x000fe200078e000c */
[----:B------:R-:W-:Y:S01]  /*4f680*/  MOV R226, R14 ;  /* 0x0000000e00e27202 */ /* 0x000fe20000000f00 */
[----:B------:R-:W-:Y:S01]  /*4f690*/  IMAD.MOV.U32 R225, RZ, RZ, R13 ;  /* 0x000000ffffe17224 */ /* 0x000fe200078e000d */
[----:B------:R-:W3:Y:S01]  /*4f6a0*/  LDL.LU R245, [R1+0xdd4] ;  /* 0x000dd40001f57983 */ /* 0x000ee20000300800 */
[----:B------:R-:W-:-:S02]  /*4f6b0*/  IMAD.MOV.U32 R220, RZ, RZ, R15 ;  /* 0x000000ffffdc7224 */ /* 0x000fc400078e000f */
[C---:B------:R-:W-:Y:S01]  /*4f6c0*/  HMMA.1688.F32.TF32 R12, R232.reuse, R52, R248 ;  /* 0x00000034e80c723c */ /* 0x040fe200000810f8 */
[----:B------:R-:W3:Y:S04]  /*4f6d0*/  LDL.LU R246, [R1+0xdd8] ;  /* 0x000dd80001f67983 */ /* 0x000ee80000300800 */
[----:B------:R-:W3:Y:S04]  /*4f6e0*/  LDL.LU R247, [R1+0xddc] ;  /* 0x000ddc0001f77983 */ /* 0x000ee80000300800 */
[----:B------:R1:W-:Y:S04]  /*4f6f0*/  STL [R1+0x236c], R220 ;  /* 0x00236cdc01007387 */ /* 0x0003e80000100800 */
[----:B------:R-:W-:Y:S04]  /*4f700*/  STL [R1+0x2368], R226 ;  /* 0x002368e201007387 */ /* 0x000fe80000100800 */
[----:B------:R4:W-:Y:S04]  /*4f710*/  STL [R1+0x2364], R225 ;  /* 0x002364e101007387 */ /* 0x0009e80000100800 */
[----:B------:R1:W-:Y:S04]  /*4f720*/  STL [R1+0x2360], R224 ;  /* 0x002360e001007387 */ /* 0x0003e80000100800 */
[----:B------:R-:W3:Y:S04]  /*4f730*/  LDL.LU R248, [R1+0xdc0] ;  /* 0x000dc00001f87983 */ /* 0x000ee80000300800 */
[----:B------:R-:W-:Y:S04]  /*4f740*/  STL.64 [R1+0x1180], R12 ;  /* 0x0011800c01007387 */ /* 0x000fe80000100a00 */
[----:B------:R-:W-:Y:S04]  /*4f750*/  STL.64 [R1+0x1188], R14 ;  /* 0x0011880e01007387 */ /* 0x000fe80000100a00 */
[----:B------:R-:W3:Y:S04]  /*4f760*/  LDL.LU R249, [R1+0xdc4] ;  /* 0x000dc40001f97983 */ /* 0x000ee80000300800 */
[----:B------:R-:W3:Y:S04]  /*4f770*/  LDL.LU R250, [R1+0xdc8] ;  /* 0x000dc80001fa7983 */ /* 0x000ee80000300800 */
[----:B------:R-:W3:Y:S01]  /*4f780*/  LDL.LU R251, [R1+0xdcc] ;  /* 0x000dcc0001fb7983 */ /* 0x000ee20000300800 */
[----:B------:R-:W-:Y:S11]  /*4f790*/  HMMA.1688.F32.TF32 R8, R232, R56, R8 ;  /* 0x00000038e808723c */ /* 0x000ff60000081008 */
[----:B------:R-:W-:Y:S11]  /*4f7a0*/  @!UPT UIADD3 URZ, URZ, URZ, URZ ;  /* 0x0000003f3f3ff290 */ /* 0x000ff6000fffe03f */
[----:B------:R-:W-:Y:S02]  /*4f7b0*/  @!UPT UIADD3 URZ, URZ, URZ, URZ ;  /* 0x0000003f3f3ff290 */ /* 0x000fe4000fffe03f */
[----:B-1----:R-:W-:Y:S01]  /*4f7c0*/  IMAD.MOV.U32 R220, RZ, RZ, R8 ;  /* 0x000000ffffdc7224 */ /* 0x002fe200078e0008 */
[----:B----4-:R-:W-:Y:S01]  /*4f7d0*/  MOV R225, R10 ;  /* 0x0000000a00e17202 */ /* 0x010fe20000000f00 */
[----:B------:R-:W-:Y:S02]  /*4f7e0*/  IMAD.MOV.U32 R226, RZ, RZ, R9 ;  /* 0x000000ffffe27224 */ /* 0x000fe400078e0009 */
[----:B------:R-:W-:-:S05]  /*4f7f0*/  IMAD.MOV.U32 R224, RZ, RZ, R11 ;  /* 0x000000ffffe07224 */ /* 0x000fca00078e000b */
[----:B------:R1:W-:Y:S04]  /*4f800*/  STL [R1+0x237c], R224 ;  /* 0x00237ce001007387 */ /* 0x0003e80000100800 */
[----:B------:R-:W-:Y:S04]  /*4f810*/  STL [R1+0x2378], R225 ;  /* 0x002378e101007387 */ /* 0x000fe80000100800 */
[----:B------:R4:W-:Y:S04]  /*4f820*/  STL [R1+0x2374], R220 ;  /* 0x002374dc01007387 */ /* 0x0009e80000100800 */
[----:B------:R1:W-:Y:S01]  /*4f830*/  STL [R1+0x2370], R226 ;  /* 0x002370e201007387 */ /* 0x0003e20000100800 */
[C---:B--2---:R-:W-:Y:S08]  /*4f840*/  HMMA.1688.F32.TF32 R8, R232.reuse, R60, R4 ;  /* 0x0000003ce808723c */ /* 0x044ff00000081004 */
[----:B------:R-:W-:Y:S11]  /*4f850*/  HMMA.1688.F32.TF32 R4, R232, R64, R236 ;  /* 0x00000040e804723c */ /* 0x000ff600000810ec */
[----:B------:R-:W-:Y:S04]  /*4f860*/  @!UPT UIADD3 URZ, URZ, URZ, URZ ;  /* 0x0000003f3f3ff290 */ /* 0x000fe8000fffe03f */
[----:B------:R3:W-:Y:S04]  /*4f870*/  STL.64 [R1+0x1150], R8 ;  /* 0x0011500801007387 */ /* 0x0007e80000100a00 */
[----:B------:R-:W-:Y:S04]  /*4f880*/  STL.64 [R1+0x1158], R10 ;  /* 0x0011580a01007387 */ /* 0x000fe80000100a00 */
[----:B------:R-:W2:Y:S04]  /*4f890*/  LDL.LU R236, [R1+0xdb0] ;  /* 0x000db00001ec7983 */ /* 0x000ea80000300800 */
[----:B------:R-:W2:Y:S04]  /*4f8a0*/  LDL.LU R237, [R1+0xdb4] ;  /* 0x000db40001ed7983 */ /* 0x000ea80000300800 */
[----:B------:R-:W2:Y:S04]  /*4f8b0*/  LDL.LU R238, [R1+0xdb8] ;  /* 0x000db80001ee7983 */ /* 0x000ea80000300800 */
[----:B------:R-:W2:Y:S01]  /*4f8c0*/  LDL.LU R239, [R1+0xdbc] ;  /* 0x000dbc0001ef7983 */ /* 0x000ea20000300800 */
[----:B------:R-:W-:Y:S01]  /*4f8d0*/  IMAD.MOV.U32 R221, RZ, RZ, R4 ;  /* 0x000000ffffdd7224 */ /* 0x000fe200078e0004 */
[----:B------:R-:W-:Y:S01]  /*4f8e0*/  MOV R223, R6 ;  /* 0x0000000600df7202 */ /* 0x000fe20000000f00 */
[----:B------:R-:W-:-:S02]  /*4f8f0*/  IMAD.MOV.U32 R222, RZ, RZ, R5 ;  /* 0x000000ffffde7224 */ /* 0x000fc400078e0005 */
[----:B------:R-:W-:Y:S02]  /*4f900*/  IMAD.MOV.U32 R216, RZ, RZ, R7 ;  /* 0x000000ffffd87224 */ /* 0x000fe400078e0007 */
[C---:B---3--:R-:W-:Y:S03]  /*4f910*/  HMMA.1688.F32.TF32 R4, R232.reuse, R68, R244 ;  /* 0x00000044e804723c */ /* 0x048fe600000810f4 */
[----:B------:R3:W-:Y:S04]  /*4f920*/  STL [R1+0x238c], R216 ;  /* 0x00238cd801007387 */ /* 0x0007e80000100800 */
[----:B------:R1:W-:Y:S11]  /*4f930*/  STL [R1+0x2388], R223 ;  /* 0x002388df01007387 */ /* 0x0003f60000100800 */
[----:B------:R-:W-:Y:S06]  /*4f940*/  @!UPT UIADD3 URZ, URZ, URZ, URZ ;  /* 0x0000003f3f3ff290 */ /* 0x000fec000fffe03f */
[----:B-1----:R-:W-:Y:S01]  /*4f950*/  IMAD.MOV.U32 R224, RZ, RZ, R4 ;  /* 0x000000ffffe07224 */ /* 0x002fe200078e0004 */
[----:B----4-:R-:W-:Y:S01]  /*4f960*/  MOV R220, R6 ;  /* 0x0000000600dc7202 */ /* 0x010fe20000000f00 */
[----:B------:R-:W-:Y:S02]  /*4f970*/  IMAD.MOV.U32 R225, RZ, RZ, R5 ;  /* 0x000000ffffe17224 */ /* 0x000fe400078e0005 */
[----:B------:R-:W-:Y:S02]  /*4f980*/  IMAD.MOV.U32 R226, RZ, RZ, R7 ;  /* 0x000000ffffe27224 */ /* 0x000fe400078e0007 */
[----:B------:R-:W-:Y:S01]  /*4f990*/  HMMA.1688.F32.TF32 R4, R232, R72, R248 ;  /* 0x00000048e804723c */ /* 0x000fe200000810f8 */
[----:B------:R1:W-:Y:S04]  /*4f9a0*/  STL [R1+0x2384], R222 ;  /* 0x002384de01007387 */ /* 0x0003e80000100800 */
[----:B------:R4:W-:Y:S04]  /*4f9b0*/  STL [R1+0x2380], R221 ;  /* 0x002380dd01007387 */ /* 0x0009e80000100800 */
[----:B------:R-:W-:Y:S04]  /*4f9c0*/  STL [R1+0x239c], R226 ;  /* 0x00239ce201007387 */ /* 0x000fe80000100800 */
[----:B------:R-:W-:Y:S04]  /*4f9d0*/  STL [R1+0x2398], R220 ;  /* 0x002398dc01007387 */ /* 0x000fe80000100800 */
[----:B------:R-:W-:Y:S04]  /*4f9e0*/  STL [R1+0x2394], R224 ;  /* 0x002394e001007387 */ /* 0x000fe80000100800 */
[----:B------:R-:W-:Y:S04]  /*4f9f0*/  STL [R1+0x2390], R225 ;  /* 0x002390e101007387 */ /* 0x000fe80000100800 */
[----:B------:R-:W2:Y:S01]  /*4fa00*/  LDL.LU R8, [R1+0xda0] ;  /* 0x000da00001087983 */ /* 0x000ea20000300800 */
[----:B---3--:R-:W-:-:S03]  /*4fa10*/  IMAD.MOV.U32 R216, RZ, RZ, R4 ;  /* 0x000000ffffd87224 */ /* 0x008fc600078e0004 */
[----:B------:R-:W3:Y:S01]  /*4fa20*/  LDL.LU R9, [R1+0xda4] ;  /* 0x000da40001097983 */ /* 0x000ee20000300800 */
[----:B------:R-:W-:-:S03]  /*4fa30*/  IMAD.MOV.U32 R223, RZ, RZ, R5 ;  /* 0x000000ffffdf7224 */ /* 0x000fc600078e0005 */
[----:B------:R-:W3:Y:S01]  /*4fa40*/  LDL.LU R10, [R1+0xda8] ;  /* 0x000da800010a7983 */ /* 0x000ee20000300800 */
[----:B-1----:R-:W-:-:S03]  /*4fa50*/  MOV R222, R6 ;  /* 0x0000000600de7202 */ /* 0x002fc60000000f00 */
[----:B------:R-:W3:Y:S01]  /*4fa60*/  LDL.LU R11, [R1+0xdac] ;  /* 0x000dac00010b7983 */ /* 0x000ee20000300800 */
[----:B----4-:R-:W-:-:S03]  /*4fa70*/  IMAD.MOV.U32 R221, RZ, RZ, R7 ;  /* 0x000000ffffdd7224 */ /* 0x010fc600078e0007 */
        /* <DEDUP_REMOVED lines=20> */
[----:B------:R-:W2:Y:S01]  /*4fbc0*/  LDL.LU R239, [R1+0xd6c] ;  /* 0x000d6c0001ef7983 */ /* 0x000ea20000300800 */
[C---:B------:R-:W-:Y:S03]  /*4fbd0*/  HMMA.1688.F32.TF32 R164, R204.reuse, R36, R164 ;  /* 0x00000024cca4723c */ /* 0x040fe600000810a4 */
[----:B------:R-:W-:Y:S04]  /*4fbe0*/  LDS R232, [R3+0x18200] ;  /* 0x0182000003e87984 */ /* 0x000fe80000000800 */
[----:B------:R-:W-:Y:S01]  /*4fbf0*/  LDS R234, [R3+0x1a200] ;  /* 0x01a2000003ea7984 */ /* 0x000fe20000000800 */
        /* <DEDUP_REMOVED lines=8> */
[----:B------:R-:W-:Y:S04]  /*4fc80*/  LDS R233, [R240+0x18200] ;  /* 0x01820000f0e97984 */ /* 0x000fe80000000800 */
[----:B------:R-:W-:Y:S03]  /*4fc90*/  LDS R235, [R240+0x1a200] ;  /* 0x01a20000f0eb7984 */ /* 0x000fe60000000800 */
[----:B------:R-:W-:Y:S01]  /*4fca0*/  HMMA.1688.F32.TF32 R204, R204, R76, R228 ;  /* 0x0000004ccccc723c */ /* 0x000fe200000810e4 */
[----:B------:R-:W-:Y:S04]  /*4fcb0*/  LDS R228, [R3+0x18180] ;  /* 0x0181800003e47984 */ /* 0x000fe80000000800 */
[----:B------:R-:W-:Y:S04]  /*4fcc0*/  LDS R230, [R3+0x1a180] ;  /* 0x01a1800003e67984 */ /* 0x000fe80000000800 */
[----:B------:R-:W-:Y:S04]  /*4fcd0*/  LDS R229, [R240+0x18180] ;  /* 0x01818000f0e57984 */ /* 0x000fe80000000800 */
[----:B------:R-:W4:Y:S02]  /*4fce0*/  LDS R231, [R240+0x1a180] ;  /* 0x01a18000f0e77984 */ /* 0x000f240000000800 */
[C---:B----4-:R-:W-:Y:S11]  /*4fcf0*/  HMMA.1688.F32.TF32 R4, R228.reuse, R20, R4 ;  /* 0x00000014e404723c */ /* 0x050ff60000081004 */
[----:B------:R-:W-:Y:S11]  /*4fd00*/  @!UPT UIADD3 URZ, URZ, URZ, URZ ;  /* 0x0000003f3f3ff290 */ /* 0x000ff6000fffe03f */
[----:B------:R-:W-:Y:S02]  /*4fd10*/  @!UPT UIADD3 URZ, URZ, URZ, URZ ;  /* 0x0000003f3f3ff290 */ /* 0x000fe4000fffe03f */
[----:B------:R-:W-:Y:S01]  /*4fd20*/  IMAD.MOV.U32 R217, RZ, RZ, R4 ;  /* 0x000000ffffd97224 */ /* 0x000fe200078e0004 */
[----:B------:R-:W-:Y:S01]  /*4fd30*/  MOV R212, R6 ;  /* 0x0000000600d47202 */ /* 0x000fe20000000f00 */
[----:B------:R-:W-:Y:S02]  /*4fd40*/  IMAD.MOV.U32 R218, RZ, RZ, R5 ;  /* 0x000000ffffda7224 */ /* 0x000fe400078e0005 */
[----:B------:R-:W-:Y:S02]  /*4fd50*/  IMAD.MOV.U32 R213, RZ, RZ, R7 ;  /* 0x000000ffffd57224 */ /* 0x000fe400078e0007 */
[C---:B---3--:R-:W-:Y:S08]  /*4fd60*/  HMMA.1688.F32.TF32 R4, R228.reuse, R24, R244 ;  /* 0x00000018e404723c */ /* 0x048ff000000810f4 */
[C---:B------:R-:W-:Y:S11]  /*4fd70*/  HMMA.1688.F32.TF32 R8, R228.reuse, R16, R8 ;  /* 0x00000010e408723c */ /* 0x040ff60000081008 */
[----:B------:R-:W-:Y:S05]  /*4fd80*/  @!UPT UIADD3 URZ, URZ, URZ, URZ ;  /* 0x0000003f3f3ff290 */ /* 0x000fea000fffe03f */
[----:B------:R-:W-:Y:S01]  /*4fd90*/  IMAD.MOV.U32 R211, RZ, RZ, R4 ;  /* 0x000000ffffd37224 */ /* 0x000fe200078e0004 */
[----:B------:R-:W-:Y:S01]  /*4fda0*/  MOV R219, R6 ;  /* 0x0000000600db7202 */ /* 0x000fe20000000f00 */
[----:B------:R-:W-:Y:S02]  /*4fdb0*/  IMAD.MOV.U32 R215, RZ, RZ, R5 ;  /* 0x000000ffffd77224 */ /* 0x000fe400078e0005 */
[----:B------:R-:W-:Y:S02]  /*4fdc0*/  IMAD.MOV.U32 R227, RZ, RZ, R7 ;  /* 0x000000ffffe37224 */ /* 0x000fe400078e0007 */
[C---:B------:R-:W-:Y:S01]  /*4fdd0*/  HMMA.1688.F32.TF32 R4, R228.reuse, R28, R248 ;  /* 0x0000001ce404723c */ /* 0x040fe200000810f8 */
[----:B------:R-:W-:Y:S01]  /*4fde0*/  IMAD.MOV.U32 R225, RZ, RZ, R15 ;  /* 0x000000ffffe17224 */ /* 0x000fe200078e000f */
[----:B------:R-:W-:Y:S01]  /*4fdf0*/  MOV R224, R14 ;  /* 0x0000000e00e07202 */ /* 0x000fe20000000f00 */
[----:B------:R-:W-:Y:S02]  /*4fe00*/  IMAD.MOV.U32 R226, RZ, RZ, R12 ;  /* 0x000000ffffe27224 */ /* 0x000fe400078e000c */
[----:B------:R-:W-:Y:S01]  /*4fe10*/  IMAD.MOV.U32 R220, RZ, RZ, R13 ;  /* 0x000000ffffdc7224 */ /* 0x000fe200078e000d */
[----:B------:R1:W-:Y:S01]  /*4fe20*/  STL [R1+0x23bc], R225 ;  /* 0x0023bce101007387 */ /* 0x0003e20000100800 */
[----:B------:R-:W-:Y:S01]  /*4fe30*/  IMAD.MOV.U32 R210, RZ, RZ, R11 ;  /* 0x000000ffffd27224 */ /* 0x000fe200078e000b */
[----:B------:R-:W-:Y:S01]  /*4fe40*/  MOV R209, R10 ;  /* 0x0000000a00d17202 */ /* 0x000fe20000000f00 */
[----:B------:R-:W-:Y:S01]  /*4fe50*/  IMAD.MOV.U32 R208, RZ, RZ, R9 ;  /* 0x000000ffffd07224 */ /* 0x000fe200078e0009 */
[----:B------:R3:W-:Y:S01]  /*4fe60*/  STL [R1+0x23b8], R224 ;  /* 0x0023b8e001007387 */ /* 0x0007e20000100800 */
[----:B------:R-:W-:Y:S11]  /*4fe70*/  IMAD.MOV.U32 R214, RZ, RZ, R8 ;  /* 0x000000ffffd67224 */ /* 0x000ff600078e0008 */
[----:B------:R-:W-:Y:S02]  /*4fe80*/  @!UPT UIADD3 URZ, URZ, URZ, URZ ;  /* 0x0000003f3f3ff290 */ /* 0x000fe4000fffe03f */
[----:B------:R-:W-:Y:S01]  /*4fe90*/  IMAD.MOV.U32 R221, RZ, RZ, R4 ;  /* 0x000000ffffdd7224 */ /* 0x000fe200078e0004 */
[----:B------:R-:W-:Y:S01]  /*4fea0*/  MOV R216, R6 ;  /* 0x0000000600d87202 */ /* 0x000fe20000000f00 */
[----:B------:R-:W-:Y:S02]  /*4feb0*/  IMAD.MOV.U32 R222, RZ, RZ, R5 ;  /* 0x000000ffffde7224 */ /* 0x000fe400078e0005 */
[----:B------:R-:W-:Y:S01]  /*4fec0*/  IMAD.MOV.U32 R223, RZ, RZ, R7 ;  /* 0x000000ffffdf7224 */ /* 0x000fe200078e0007 */
[----:B------:R4:W-:Y:S04]  /*4fed0*/  STL [R1+0x23b4], R226 ;  /* 0x0023b4e201007387 */ /* 0x0009e80000100800 */
[----:B------:R1:W-:Y:S04]  /*4fee0*/  STL [R1+0x23b0], R220 ;  /* 0x0023b0dc01007387 */ /* 0x0003e80000100800 */
[----:B------:R-:W-:Y:S04]  /*4fef0*/  STL [R1+0x23cc], R210 ;  /* 0x0023ccd201007387 */ /* 0x000fe80000100800 */
[----:B------:R-:W-:Y:S04]  /*4ff00*/  STL [R1+0x23c8], R209 ;  /* 0x0023c8d101007387 */ /* 0x000fe80000100800 */
[----:B------:R-:W-:Y:S04]  /*4ff10*/  STL [R1+0x23c4], R208 ;  /* 0x0023c4d001007387 */ /* 0x000fe80000100800 */
[----:B------:R-:W-:Y:S01]  /*4ff20*/  STL [R1+0x23c0], R214 ;  /* 0x0023c0d601007387 */ /* 0x000fe20000100800 */
[----:B--2---:R-:W-:Y:S03]  /*4ff30*/  HMMA.1688.F32.TF32 R4, R228, R32, R236 ;  /* 0x00000020e404723c */ /* 0x004fe600000810ec */
[----:B------:R-:W2:Y:S04]  /*4ff40*/  LDL.LU R236, [R1+0xbd0] ;  /* 0x000bd00001ec7983 */ /* 0x000ea80000300800 */
[----:B------:R-:W2:Y:S04]  /*4ff50*/  LDL.LU R237, [R1+0xbd4] ;  /* 0x000bd40001ed7983 */ /* 0x000ea80000300800 */
[----:B------:R-:W2:Y:S04]  /*4ff60*/  LDL.LU R238, [R1+0xbd8] ;  /* 0x000bd80001ee7983 */ /* 0x000ea80000300800 */
[----:B------:R-:W2:Y:S04]  /*4ff70*/  LDL.LU R239, [R1+0xbdc] ;  /* 0x000bdc0001ef7983 */ /* 0x000ea80000300800 */
[----:B------:R-:W2:Y:S04]  /*4ff80*/  LDL.LU R248, [R1+0xbe0] ;  /* 0x000be00001f87983 */ /* 0x000ea80000300800 */
[----:B------:R-:W2:Y:S01]  /*4ff90*/  LDL.LU R249, [R1+0xbe4] ;  /* 0x000be40001f97983 */ /* 0x000ea20000300800 */
[----:B-1----:R-:W-:-:S03]  /*4ffa0*/  IMAD.MOV.U32 R225, RZ, RZ, R4 ;  /* 0x000000ffffe17224 */ /* 0x002fc600078e0004 */
[----:B------:R-:W2:Y:S01]  /*4ffb0*/  LDL.LU R250, [R1+0xbe8] ;  /* 0x000be80001fa7983 */ /* 0x000ea20000300800 */
[----:B---3--:R-:W-:Y:S01]  /*4ffc0*/  IMAD.MOV.U32 R224, RZ, RZ, R5 ;  /* 0x000000ffffe07224 */ /* 0x008fe200078e0005 */
[----:B----4-:R-:W-:Y:S02]  /*4ffd0*/  MOV R226, R6 ;  /* 0x0000000600e27202 */ /* 0x010fe40000000f00 */
[----:B------:R-:W2:Y:S01]  /*4ffe0*/  LDL.LU R251, [R1+0xbec] ;  /* 0x000bec0001fb7983 */ /* 0x000ea20000300800 */
[----:B------:R-:W-:-:S03]  /*4fff0*/  IMAD.MOV.U32 R220, RZ, RZ, R7 ;  /* 0x000000ffffdc7224 */ /* 0x000fc600078e0007 */
        /* <DEDUP_REMOVED lines=94> */
[C---:B------:R-:W-:Y:S08]  /*505e0*/  HMMA.1688.F32.TF32 R12, R232.reuse, R48, R12 ;  /* 0x00000030e80c723c */ /* 0x040ff0000008100c */
[C---:B----4-:R-:W-:Y:S08]  /*505f0*/  HMMA.1688.F32.TF32 R92, R232.reuse, R32, R92 ;  /* 0x00000020e85c723c */ /* 0x050ff0000008105c */
[C---:B------:R-:W-:Y:S08]  /*50600*/  HMMA.1688.F32.TF32 R100, R232.reuse, R24, R100 ;  /* 0x00000018e864723c */ /* 0x040ff00000081064 */
[----:B------:R-:W-:Y:S08]  /*50610*/  HMMA.1688.F32.TF32 R104, R232, R20, R104 ;  /* 0x00000014e868723c */ /* 0x000ff00000081068 */
        /* <DEDUP_REMOVED lines=14> */
[----:B------:R-:W-:Y:S01]  /*50700*/  STL.64 [R1+0x1070], R140 ;  /* 0x0010708c01007387 */ /* 0x000fe20000100a00 */
        /* <DEDUP_REMOVED lines=44> */
[----:B-1----:R-:W-:Y:S07]  /*509d0*/  HMMA.1688.F32.TF32 R4, R232, R68, R236 ;  /* 0x00000044e804723c */ /* 0x002fee00000810ec */
[----:B------:R1:W-:Y:S04]  /*509e0*/  STL.64 [R1+0xf50], R12 ;  /* 0x000f500c01007387 */ /* 0x0003e80000100a00 */
[----:B------:R2:W-:Y:S04]  /*509f0*/  STL.64 [R1+0xf58], R14 ;  /* 0x000f580e01007387 */ /* 0x0005e80000100a00 */
[----:B------:R-:W3:Y:S04]  /*50a00*/  LDL.LU R248, [R1+0x8c0] ;  /* 0x0008c00001f87983 */ /* 0x000ee80000300800 */
        /* <DEDUP_REMOVED lines=13> */
[----:B--2---:R-:W3:Y:S04]  /*50ae0*/  LDL.LU R14, [R1+0xa58] ;  /* 0x000a5800010e7983 */ /* 0x004ee80000300800 */
        /* <DEDUP_REMOVED lines=81> */
[----:B------:R-:W-:Y:S03]  /*51000*/  HMMA.1688.F32.TF32 R152, R228, R36, R152 ;  /* 0x00000024e498723c */ /* 0x000fe60000081098 */
[----:B------:R-:W-:Y:S04]  /*51010*/  LDS R228, [R3+0x18280] ;  /* 0x0182800003e47984 */ /* 0x000fe80000000800 */
[----:B------:R-:W-:Y:S04]  /*51020*/  LDS R230, [R3+0x1a280] ;  /* 0x01a2800003e67984 */ /* 0x000fe80000000800 */
[----:B------:R-:W-:Y:S04]  /*51030*/  LDS R229, [R240+0x18280] ;  /* 0x01828000f0e57984 */ /* 0x000fe80000000800 */
[----:B------:R-:W2:Y:S02]  /*51040*/  LDS R231, [R240+0x1a280] ;  /* 0x01a28000f0e77984 */ /* 0x000ea40000000800 */
[C---:B--2---:R-:W-:Y:S08]  /*51050*/  HMMA.1688.F32.TF32 R96, R228.reuse, R56, R96 ;  /* 0x00000038e460723c */ /* 0x044ff00000081060 */
[C---:B---3--:R-:W-:Y:S08]  /*51060*/  HMMA.1688.F32.TF32 R100, R228.reuse, R52, R100 ;  /* 0x00000034e464723c */ /* 0x048ff00000081064 */
[C---:B------:R-:W-:Y:S08]  /*51070*/  HMMA.1688.F32.TF32 R108, R228.reuse, R44, R108 ;  /* 0x0000002ce46c723c */ /* 0x040ff0000008106c */
[C---:B------:R-:W-:Y:S08]  /*51080*/  HMMA.1688.F32.TF32 R112, R228.reuse, R40, R112 ;  /* 0x00000028e470723c */ /* 0x040ff00000081070 */
[C---:B------:R-:W-:Y:S08]  /*51090*/  HMMA.1688.F32.TF32 R116, R228.reuse, R36, R116 ;  /* 0x00000024e474723c */ /* 0x040ff00000081074 */
[C---:B------:R-:W-:Y:S08]  /*510a0*/  HMMA.1688.F32.TF32 R124, R228.reuse, R28, R124 ;  /* 0x0000001ce47c723c */ /* 0x040ff0000008107c */
[----:B------:R-:W-:Y:S08]  /*510b0*/  HMMA.1688.F32.TF32 R128, R228, R24, R128 ;  /* 0x00000018e480723c */ /* 0x000ff00000081080 */
[C---:B------:R-:W-:Y:S08]  /*510c0*/  HMMA.1688.F32.TF32 R140, R232.reuse, R76, R140 ;  /* 0x0000004ce88c723c */ /* 0x040ff0000008108c */
[----:B------:R-:W-:Y:S01]  /*510d0*/  HMMA.1688.F32.TF32 R144, R232, R72, R144 ;  /* 0x00000048e890723c */ /* 0x000fe20000081090 */
[----:B------:R-:W-:Y:S04]  /*510e0*/  LDS R232, [R3+0x18300] ;  /* 0x0183000003e87984 */ /* 0x000fe80000000800 */
[----:B------:R-:W-:Y:S04]  /*510f0*/  LDS R234, [R3+0x1a300] ;  /* 0x01a3000003ea7984 */ /* 0x000fe80000000800 */
[----:B------:R-:W-:Y:S04]  /*51100*/  LDS R233, [R240+0x18300] ;  /* 0x01830000f0e97984 */ /* 0x000fe80000000800 */
[----:B------:R-:W4:Y:S01]  /*51110*/  LDS R235, [R240+0x1a300] ;  /* 0x01a30000f0eb7984 */ /* 0x000f220000000800 */
[C---:B------:R-:W-:Y:S08]  /*51120*/  HMMA.1688.F32.TF32 R132, R228.reuse, R20, R132 ;  /* 0x00000014e484723c */ /* 0x040ff00000081084 */
[C---:B------:R-:W-:Y:S01]  /*51130*/  HMMA.1688.F32.TF32 R136, R228.reuse, R16, R136 ;  /* 0x00000010e488723c */ /* 0x040fe20000081088 */
[----:B------:R-:W-:Y:S07]  /*51140*/  STL.64 [R1+0xf20], R144 ;  /* 0x000f209001007387 */ /* 0x000fee0000100a00 */
[C---:B------:R-:W-:Y:S01]  /*51150*/  HMMA.1688.F32.TF32 R120, R228.reuse, R32, R120 ;  /* 0x00000020e478723c */ /* 0x040fe20000081078 */
[----:B------:R-:W-:Y:S04]  /*51160*/  STL.64 [R1+0xf28], R146 ;  /* 0x000f289201007387 */ /* 0x000fe80000100a00 */
[----:B------:R-:W-:Y:S03]  /*51170*/  STL.64 [R1+0xf00], R140 ;  /* 0x000f008c01007387 */ /* 0x000fe60000100a00 */
        /* <DEDUP_REMOVED lines=17> */
[----:B------:R-:W-:Y:S01]  /*51290*/  STL.64 [R1+0xea0], R116 ;  /* 0x000ea07401007387 */ /* 0x000fe20000100a00 */
[C---:B----4-:R-:W-:Y:S03]  /*512a0*/  HMMA.1688.F32.TF32 R4, R232.reuse, R20, R4 ;  /* 0x00000014e804723c */ /* 0x050fe60000081004 */
[----:B------:R-:W-:Y:S05]  /*512b0*/  STL.64 [R1+0xea8], R118 ;  /* 0x000ea87601007387 */ /* 0x000fea0000100a00 */
        /* <DEDUP_REMOVED lines=26> */
[----:B--2---:R-:W-:Y:S01]  /*51460*/  HMMA.1688.F32.TF32 R8, R232, R28, R248 ;  /* 0x0000001ce808723c */ /* 0x004fe200000810f8 */
[----:B------:R-:W-:Y:S01]  /*51470*/  IMAD.MOV.U32 R210, RZ, RZ, R152 ;  /* 0x000000ffffd27224 */ /* 0x000fe200078e0098 */
[----:B------:R-:W-:Y:S01]  /*51480*/  MOV R208, R154 ;  /* 0x0000009a00d07202 */ /* 0x000fe20000000f00 */
[----:B------:R-:W-:Y:S01]  /*51490*/  IMAD.MOV.U32 R209, RZ, RZ, R153 ;  /* 0x000000ffffd17224 */ /* 0x000fe200078e0099 */
[----:B------:R-:W-:Y:S01]  /*514a0*/  LDS R228, [R3+0x18380] ;  /* 0x0183800003e47984 */ /* 0x000fe20000000800 */
[----:B------:R-:W-:-:S03]  /*514b0*/  IMAD.MOV.U32 R214, RZ, RZ, R155 ;  /* 0x000000ffffd67224 */ /* 0x000fc600078e009b */
[----:B------:R-:W-:Y:S01]  /*514c0*/  LDS R230, [R3+0x1a380] ;  /* 0x01a3800003e67984 */ /* 0x000fe20000000800 */
[----:B-1----:R-:W-:Y:S03]  /*514d0*/  HMMA.1688.F32.TF32 R4, R232, R32, R236 ;  /* 0x00000020e804723c */ /* 0x002fe600000810ec */
        /* <DEDUP_REMOVED lines=15> */
[----:B-1----:R-:W2:Y:S04]  /*515d0*/  LDL.LU R4, [R1+0x700] ;  /* 0x0007000001047983 */ /* 0x002ea80000300800 */
[----:B------:R-:W2:Y:S04]  /*515e0*/  LDL.LU R5, [R1+0x704] ;  /* 0x0007040001057983 */ /* 0x000ea80000300800 */
[----:B---3--:R-:W2:Y:S04]  /*515f0*/  LDL.LU R6, [R1+0x708] ;  /* 0x0007080001067983 */ /* 0x008ea80000300800 */
[----:B------:R-:W2:Y:S04]  /*51600*/  LDL.LU R7, [R1+0x70c] ;  /* 0x00070c0001077983 */ /* 0x000ea80000300800 */
        /* <DEDUP_REMOVED lines=96> */
[----:B------:R-:W2:Y:S02]  /*51c10*/  LDS R231, [R240+0x1a380] ;  /* 0x01a38000f0e77984 */ /* 0x000ea40000000800 */
[C---:B--2---:R-:W-:Y:S08]  /*51c20*/  HMMA.1688.F32.TF32 R112, R228.reuse, R20, R112 ;  /* 0x00000014e470723c */ /* 0x044ff00000081070 */
[----:B------:R-:W-:Y:S08]  /*51c30*/  HMMA.1688.F32.TF32 R108, R228, R24, R108 ;  /* 0x00000018e46c723c */ /* 0x000ff0000008106c */
        /* <DEDUP_REMOVED lines=16> */
[----:B------:R-:W-:Y:S01]  /*51d40*/  STL.64 [R1+0xd38], R154 ;  /* 0x000d389a01007387 */ /* 0x000fe20000100a00 */
[C---:B------:R-:W-:Y:S03]  /*51d50*/  HMMA.1688.F32.TF32 R116, R228.reuse, R16, R116 ;  /* 0x00000010e474723c */ /* 0x040fe60000081074 */
[----:B------:R-:W-:Y:S04]  /*51d60*/  STL.64 [R1+0xd80], R148 ;  /* 0x000d809401007387 */ /* 0x000fe80000100a00 */
[----:B------:R-:W-:Y:S01]  /*51d70*/  STL.64 [R1+0xd88], R150 ;  /* 0x000d889601007387 */ /* 0x000fe20000100a00 */
[C---:B------:R-:W-:Y:S03]  /*51d80*/  HMMA.1688.F32.TF32 R100, R228.reuse, R32, R100 ;  /* 0x00000020e464723c */ /* 0x040fe60000081064 */
[----:B------:R-:W-:Y:S05]  /*51d90*/  STL.64 [R1+0xd70], R144 ;  /* 0x000d709001007387 */ /* 0x000fea0000100a00 */
        /* <DEDUP_REMOVED lines=52> */
[-C--:B-1----:R-:W-:Y:S03]  /*520e0*/  HMMA.1688.F32.TF32 R4, R228, R76.reuse, R236 ;  /* 0x0000004ce404723c */ /* 0x082fe600000810ec */
[----:B------:R-:W-:Y:S04]  /*520f0*/  LDS R233, [R240+0x18400] ;  /* 0x01840000f0e97984 */ /* 0x000fe80000000800 */
[----:B------:R-:W1:Y:S04]  /*52100*/  LDS R235, [R240+0x1a400] ;  /* 0x01a40000f0eb7984 */ /* 0x000e680000000800 */
        /* <DEDUP_REMOVED lines=109> */
[----:B------:R-:W4:Y:S01]  /*527e0*/  LDS R231, [R240+0x1a480] ;  /* 0x01a48000f0e77984 */ /* 0x000f220000000800 */
        /* <DEDUP_REMOVED lines=27> */
[----:B------:R-:W-:Y:S05]  /*529a0*/  STL.64 [R1+0xba0], R132 ;  /* 0x000ba08401007387 */ /* 0x000fea0000100a00 */
[C---:B------:R-:W-:Y:S01]  /*529b0*/  HMMA.1688.F32.TF32 R88, R228.reuse, R16, R88 ;  /* 0x00000010e458723c */ /* 0x040fe20000081058 */
[----:B------:R-:W-:Y:S04]  /*529c0*/  STL.64 [R1+0xba8], R134 ;  /* 0x000ba88601007387 */ /* 0x000fe80000100a00 */
        /* <DEDUP_REMOVED lines=142> */
[----:B------:R-:W2:Y:S11]  /*532b0*/  LDL.LU R236, [R1+0x3c0] ;  /* 0x0003c00001ec7983 */ /* 0x000eb60000300800 */
[----:B------:R-:W-:Y:S09]  /*532c0*/  @!UPT UIADD3 URZ, URZ, URZ, URZ ;  /* 0x0000003f3f3ff290 */ /* 0x000ff2000fffe03f */
[----:B------:R-:W-:Y:S04]  /*532d0*/  STL.64 [R1+0xa60], R148 ;  /* 0x000a609401007387 */ /* 0x000fe80000100a00 */
[----:B------:R-:W-:Y:S04]  /*532e0*/  STL.64 [R1+0xa68], R150 ;  /* 0x000a689601007387 */ /* 0x000fe80000100a00 */
[----:B------:R-:W2:Y:S04]  /*532f0*/  LDL.LU R237, [R1+0x3c4] ;  /* 0x0003c40001ed7983 */ /* 0x000ea80000300800 */
[----:B------:R-:W2:Y:S04]  /*53300*/  LDL.LU R238, [R1+0x3c8] ;  /* 0x0003c80001ee7983 */ /* 0x000ea80000300800 */
[----:B------:R-:W2:Y:S01]  /*53310*/  LDL.LU R239, [R1+0x3cc] ;  /* 0x0003cc0001ef7983 */ /* 0x000ea20000300800 */
[C---:B---3--:R-:W-:Y:S08]  /*53320*/  HMMA.1688.F32.TF32 R144, R228.reuse, R56, R144 ;  /* 0x00000038e490723c */ /* 0x048ff00000081090 */
[C---:B------:R-:W-:Y:S08]  /*53330*/  HMMA.1688.F32.TF32 R140, R228.reuse, R60, R140 ;  /* 0x0000003ce48c723c */ /* 0x040ff0000008108c */
[C---:B------:R-:W-:Y:S08]  /*53340*/  HMMA.1688.F32.TF32 R136, R228.reuse, R64, R136 ;  /* 0x00000040e488723c */ /* 0x040ff00000081088 */
[C---:B------:R-:W-:Y:S08]  /*53350*/  HMMA.1688.F32.TF32 R132, R228.reuse, R68, R132 ;  /* 0x00000044e484723c */ /* 0x040ff00000081084 */
[C---:B------:R-:W-:Y:S08]  /*53360*/  HMMA.1688.F32.TF32 R128, R228.reuse, R72, R128 ;  /* 0x00000048e480723c */ /* 0x040ff00000081080 */
        /* <DEDUP_REMOVED lines=16> */
[C---:B---3--:R-:W-:Y:S03]  /*53470*/  HMMA.1688.F32.TF32 R124, R232.reuse, R20, R116 ;  /* 0x00000014e87c723c */ /* 0x048fe60000081074 */
[----:B------:R-:W-:Y:S04]  /*53480*/  LDS R229, [R240+0x18580] ;  /* 0x01858000f0e57984 */ /* 0x000fe80000000800 */
[----:B------:R-:W2:Y:S01]  /*53490*/  LDS R231, [R240+0x1a580] ;  /* 0x01a58000f0e77984 */ /* 0x000ea20000000800 */
        /* <DEDUP_REMOVED lines=46> */
[----:B------:R-:W3:Y:S04]  /*53780*/  LDL.LU R244, [R1+0x210] ;  /* 0x0002100001f47983 */ /* 0x000ee80000300800 */
[----:B------:R-:W-:Y:S01]  /*53790*/  LDS R232, [R3+0x18600] ;  /* 0x0186000003e87984 */ /* 0x000fe20000000800 */
[----:B--2---:R-:W-:Y:S03]  /*537a0*/  HMMA.1688.F32.TF32 R4, R228, R16, R236 ;  /* 0x00000010e404723c */ /* 0x004fe600000810ec */
[----:B------:R-:W-:Y:S04]  /*537b0*/  LDS R234, [R3+0x1a600] ;  /* 0x01a6000003ea7984 */ /* 0x000fe80000000800 */
[----:B------:R-:W-:Y:S04]  /*537c0*/  LDS R233, [R240+0x18600] ;  /* 0x01860000f0e97984 */ /* 0x000fe80000000800 */
[----:B------:R-:W1:Y:S11]  /*537d0*/  LDS R235, [R240+0x1a600] ;  /* 0x01a60000f0eb7984 */ /* 0x000e760000000800 */
[----:B------:R-:W-:Y:S01]  /*537e0*/  @!UPT UIADD3 URZ, URZ, URZ, URZ ;  /* 0x0000003f3f3ff290 */ /* 0x000fe2000fffe03f */
[----:B------:R2:W-:Y:S04]  /*537f0*/  STL.64 [R1+0x8f0], R4 ;  /* 0x0008f00401007387 */ /* 0x0005e80000100a00 */
[----:B------:R4:W-:Y:S04]  /*53800*/  STL.64 [R1+0x8f8], R6 ;  /* 0x0008f80601007387 */ /* 0x0009e80000100a00 */
[----:B------:R-:W3:Y:S04]  /*53810*/  LDL.LU R245, [R1+0x214] ;  /* 0x0002140001f57983 */ /* 0x000ee80000300800 */
[----:B------:R-:W3:Y:S04]  /*53820*/  LDL.LU R246, [R1+0x218] ;  /* 0x0002180001f67983 */ /* 0x000ee80000300800 */
[----:B------:R-:W3:Y:S04]  /*53830*/  LDL.LU R247, [R1+0x21c] ;  /* 0x00021c0001f77983 */ /* 0x000ee80000300800 */
[----:B--2---:R-:W2:Y:S04]  /*53840*/  LDL.LU R4, [R1+0x220] ;  /* 0x0002200001047983 */ /* 0x004ea80000300800 */
[----:B------:R-:W2:Y:S04]  /*53850*/  LDL.LU R5, [R1+0x224] ;  /* 0x0002240001057983 */ /* 0x000ea80000300800 */
[----:B----4-:R-:W2:Y:S04]  /*53860*/  LDL.LU R6, [R1+0x228] ;  /* 0x0002280001067983 */ /* 0x010ea80000300800 */
        /* <DEDUP_REMOVED lines=101> */
[----:B-1----:R-:W-:Y:S08]  /*53ec0*/  HMMA.1688.F32.TF32 R100, R232, R20, R100 ;  /* 0x00000014e864723c */ /* 0x002ff00000081064 */
        /* <DEDUP_REMOVED lines=28> */
[----:B------:R1:W-:Y:S01]  /*54090*/  STL.64 [R1+0x8b8], R150 ;  /* 0x0008b89601007387 */ /* 0x0003e20000100a00 */
[----:B------:R-:W-:Y:S03]  /*540a0*/  HMMA.1688.F32.TF32 R108, R228, R76, R108 ;  /* 0x0000004ce46c723c */ /* 0x000fe6000008106c */
        /* <DEDUP_REMOVED lines=25> */
[----:B------:R-:W2:Y:S01]  /*54240*/  LDL.LU.64 R132, [R1+0x2510] ;  /* 0x0025100001847983 */ /* 0x000ea20000300a00 */
[C---:B------:R-:W-:Y:S03]  /*54250*/  HMMA.1688.F32.TF32 R84, R232.reuse, R36, R84 ;  /* 0x00000024e854723c */ /* 0x040fe60000081054 */
[----:B------:R-:W-:Y:S04]  /*54260*/  STL.64 [R1+0x870], R236 ;  /* 0x000870ec01007387 */ /* 0x000fe80000100a00 */
[----:B------:R1:W-:Y:S01]  /*54270*/  STL.64 [R1+0x878], R238 ;  /* 0x000878ee01007387 */ /* 0x0003e20000100a00 */
[C---:B------:R-:W-:Y:S03]  /*54280*/  HMMA.1688.F32.TF32 R80, R232.reuse, R40, R80 ;  /* 0x00000028e850723c */ /* 0x040fe60000081050 */
[----:B-1----:R-:W2:Y:S04]  /*54290*/  LDL.LU.64 R238, [R1+0x2508] ;  /* 0x0025080001ee7983 */ /* 0x002ea80000300a00 */
[----:B------:R-:W2:Y:S01]  /*542a0*/  LDL.LU.64 R236, [R1+0x2500] ;  /* 0x0025000001ec7983 */ /* 0x000ea20000300a00 */
        /* <DEDUP_REMOVED lines=34> */
[----:B---3--:R-:W-:Y:S01]  /*544d0*/  HMMA.1688.F32.TF32 R8, R232, R60, R248 ;  /* 0x0000003ce808723c */ /* 0x008fe200000810f8 */
[----:B------:R1:W-:Y:S04]  /*544e0*/  STL.64 [R1+0x650], R4 ;  /* 0x0006500401007387 */ /* 0x0003e80000100a00 */
[----:B------:R3:W-:Y:S04]  /*544f0*/  STL.64 [R1+0x658], R6 ;  /* 0x0006580601007387 */ /* 0x0007e80000100a00 */
[----:B-1----:R-:W4:Y:S06]  /*54500*/  LDL.LU R4, [R1+0x11c0] ;  /* 0x0011c00001047983 */ /* 0x002f2c0000300800 */
[----:B------:R-:W-:Y:S04]  /*54510*/  STL.64 [R1+0x620], R12 ;  /* 0x0006200c01007387 */ /* 0x000fe80000100a00 */
[----:B------:R-:W-:Y:S04]  /*54520*/  STL.64 [R1+0x628], R14 ;  /* 0x0006280e01007387 */ /* 0x000fe80000100a00 */
[----:B------:R1:W-:Y:S04]  /*54530*/  STL.64 [R1+0x600], R8 ;  /* 0x0006000801007387 */ /* 0x0003e80000100a00 */
[----:B------:R1:W-:Y:S04]  /*54540*/  STL.64 [R1+0x608], R10 ;  /* 0x0006080a01007387 */ /* 0x0003e80000100a00 */
[----:B------:R-:W4:Y:S04]  /*54550*/  LDL.LU R5, [R1+0x11c4] ;  /* 0x0011c40001057983 */ /* 0x000f280000300800 */
[----:B---3--:R-:W4:Y:S04]  /*54560*/  LDL.LU R6, [R1+0x11c8] ;  /* 0x0011c80001067983 */ /* 0x008f280000300800 */
[----:B------:R-:W4:Y:S04]  /*54570*/  LDL.LU R7, [R1+0x11cc] ;  /* 0x0011cc0001077983 */ /* 0x000f280000300800 */
        /* <DEDUP_REMOVED lines=71> */
[C---:B---3--:R-:W-:Y:S11]  /*549f0*/  HMMA.1688.F32.TF32 R128, R232.reuse, R64, R128 ;  /* 0x00000040e880723c */ /* 0x048ff60000081080 */
[----:B------:R-:W-:Y:S11]  /*54a00*/  @!UPT UIADD3 URZ, URZ, URZ, URZ ;  /* 0x0000003f3f3ff290 */ /* 0x000ff6000fffe03f */
[----:B------:R-:W-:Y:S01]  /*54a10*/  @!UPT UIADD3 URZ, URZ, URZ, URZ ;  /* 0x0000003f3f3ff290 */ /* 0x000fe2000fffe03f */
[----:B------:R-:W-:Y:S04]  /*54a20*/  STL.64 [R1+0x5f0], R128 ;  /* 0x0005f08001007387 */ /* 0x000fe80000100a00 */
[----:B------:R1:W-:Y:S02]  /*54a30*/  STL.64 [R1+0x5f8], R130 ;  /* 0x0005f88201007387 */ /* 0x0003e40000100a00 */
[C---:B-1----:R-:W-:Y:S08]  /*54a40*/  HMMA.1688.F32.TF32 R128, R232.reuse, R68, R124 ;  /* 0x00000044e880723c */ /* 0x042ff0000008107c */
[C---:B----4-:R-:W-:Y:S08]  /*54a50*/  HMMA.1688.F32.TF32 R124, R232.reuse, R72, R120 ;  /* 0x00000048e87c723c */ /* 0x050ff00000081078 */
[----:B------:R-:W-:Y:S01]  /*54a60*/  HMMA.1688.F32.TF32 R120, R232, R76, R248 ;  /* 0x0000004ce878723c */ /* 0x000fe200000810f8 */
[----:B------:R-:W-:Y:S04]  /*54a70*/  LDS R232, [R3+0x18700] ;  /* 0x0187000003e87984 */ /* 0x000fe80000000800 */
[----:B------:R-:W-:Y:S04]  /*54a80*/  LDS R234, [R3+0x1a700] ;  /* 0x01a7000003ea7984 */ /* 0x000fe80000000800 */
[----:B------:R-:W-:Y:S01]  /*54a90*/  STL.64 [R1+0x5d0], R128 ;  /* 0x0005d08001007387 */ /* 0x000fe20000100a00 */
[----:B------:R-:W-:-:S03]  /*54aa0*/  IMAD.MOV.U32 R248, RZ, RZ, R239 ;  /* 0x000000fffff87224 */ /* 0x000fc600078e00ef */
[----:B------:R-:W-:Y:S04]  /*54ab0*/  STL.64 [R1+0x5d8], R130 ;  /* 0x0005d88201007387 */ /* 0x000fe80000100a00 */
[----:B------:R-:W-:Y:S04]  /*54ac0*/  STL.64 [R1+0x590], R124 ;  /* 0x0005907c01007387 */ /* 0x000fe80000100a00 */
[----:B------:R-:W-:Y:S04]  /*54ad0*/  STL.64 [R1+0x598], R126 ;  /* 0x0005987e01007387 */ /* 0x000fe80000100a00 */
[----:B------:R-:W2:Y:S04]  /*54ae0*/  LDL.LU R239, [R1+0x24f0] ;  /* 0x0024f00001ef7983 */ /* 0x000ea80000300800 */
[----:B------:R-:W-:Y:S04]  /*54af0*/  STL.64 [R1+0x2d0], R120 ;  /* 0x0002d07801007387 */ /* 0x000fe80000100a00 */
[----:B------:R2:W-:Y:S04]  /*54b00*/  STL.64 [R1+0x2d8], R122 ;  /* 0x0002d87a01007387 */ /* 0x0005e80000100a00 */
[----:B------:R-:W3:Y:S04]  /*54b10*/  LDL.LU R249, [R1+0x1b4] ;  /* 0x0001b40001f97983 */ /* 0x000ee80000300800 */
[----:B------:R-:W3:Y:S04]  /*54b20*/  LDL.LU R250, [R1+0x1b8] ;  /* 0x0001b80001fa7983 */ /* 0x000ee80000300800 */
[----:B------:R-:W3:Y:S04]  /*54b30*/  LDL.LU R251, [R1+0x1bc] ;  /* 0x0001bc0001fb7983 */ /* 0x000ee80000300800 */
[----:B------:R-:W-:Y:S04]  /*54b40*/  LDS R233, [R240+0x18700] ;  /* 0x01870000f0e97984 */ /* 0x000fe80000000800 */
[----:B------:R-:W1:Y:S01]  /*54b50*/  LDS R235, [R240+0x1a700] ;  /* 0x01a70000f0eb7984 */ /* 0x000e620000000800 */
[C---:B--2---:R-:W-:Y:S03]  /*54b60*/  HMMA.1688.F32.TF32 R120, R228.reuse, R16, R236 ;  /* 0x00000010e478723c */ /* 0x044fe600000810ec */
[----:B------:R-:W-:Y:S04]  /*54b70*/  LDS R236, [R3+0x18780] ;  /* 0x0187800003ec7984 */ /* 0x000fe80000000800 */
[----:B------:R-:W-:Y:S04]  /*54b80*/  LDS R238, [R3+0x1a780] ;  /* 0x01a7800003ee7984 */ /* 0x000fe80000000800 */
[----:B------:R-:W-:Y:S04]  /*54b90*/  LDS R237, [R240+0x18780] ;  /* 0x01878000f0ed7984 */ /* 0x000fe80000000800 */
[----:B------:R-:W2:Y:S08]  /*54ba0*/  LDS R239, [R240+0x1a780] ;  /* 0x01a78000f0ef7984 */ /* 0x000eb00000000800 */
[----:B------:R-:W-:Y:S04]  /*54bb0*/  STL.64 [R1+0x2a0], R120 ;  /* 0x0002a07801007387 */ /* 0x000fe80000100a00 */
[----:B------:R4:W-:Y:S02]  /*54bc0*/  STL.64 [R1+0x2a8], R122 ;  /* 0x0002a87a01007387 */ /* 0x0009e40000100a00 */
[C---:B----4-:R-:W-:Y:S08]  /*54bd0*/  HMMA.1688.F32.TF32 R120, R228.reuse, R20, R116 ;  /* 0x00000014e478723c */ /* 0x050ff00000081074 */
[C---:B------:R-:W-:Y:S08]  /*54be0*/  HMMA.1688.F32.TF32 R116, R228.reuse, R24, R112 ;  /* 0x00000018e474723c */ /* 0x040ff00000081070 */
        /* <DEDUP_REMOVED lines=36> */
[----:B----4-:R-:W4:Y:S04]  /*54e30*/  LDL.LU R12, [R1+0xa0] ;  /* 0x0000a000010c7983 */ /* 0x010f280000300800 */
[----:B------:R-:W-:Y:S04]  /*54e40*/  STL.64 [R1+0x800], R8 ;  /* 0x0008000801007387 */ /* 0x000fe80000100a00 */
[----:B------:R-:W-:Y:S04]  /*54e50*/  STL.64 [R1+0x808], R10 ;  /* 0x0008080a01007387 */ /* 0x000fe80000100a00 */
[----:B------:R-:W-:Y:S04]  /*54e60*/  STL.64 [R1+0x7f0], R4 ;  /* 0x0007f00401007387 */ /* 0x000fe80000100a00 */
[----:B------:R3:W-:Y:S04]  /*54e70*/  STL.64 [R1+0x7f8], R6 ;  /* 0x0007f80601007387 */ /* 0x0007e80000100a00 */
[----:B------:R-:W4:Y:S04]  /*54e80*/  LDL.LU R13, [R1+0xa4] ;  /* 0x0000a400010d7983 */ /* 0x000f280000300800 */
[----:B-1----:R-:W4:Y:S01]  /*54e90*/  LDL.LU R14, [R1+0xa8] ;  /* 0x0000a800010e7983 */ /* 0x002f220000300800 */
[----:B---3--:R-:W-:Y:S03]  /*54ea0*/  HMMA.1688.F32.TF32 R4, R228, R76, R248 ;  /* 0x0000004ce404723c */ /* 0x008fe600000810f8 */
[----:B------:R-:W4:Y:S04]  /*54eb0*/  LDL.LU R15, [R1+0xac] ;  /* 0x0000ac00010f7983 */ /* 0x000f280000300800 */
[----:B------:R-:W2:Y:S04]  /*54ec0*/  LDL.LU R8, [R1+0x90] ;  /* 0x0000900001087983 */ /* 0x000ea80000300800 */
[----:B------:R-:W2:Y:S04]  /*54ed0*/  LDL.LU R9, [R1+0x94] ;  /* 0x0000940001097983 */ /* 0x000ea80000300800 */
[----:B------:R-:W2:Y:S04]  /*54ee0*/  LDL.LU R10, [R1+0x98] ;  /* 0x00009800010a7983 */ /* 0x000ea80000300800 */
[----:B------:R-:W2:Y:S04]  /*54ef0*/  LDL.LU R11, [R1+0x9c] ;  /* 0x00009c00010b7983 */ /* 0x000ea80000300800 */
[----:B------:R-:W3:Y:S04]  /*54f00*/  LDL.LU R84, [R1+0xd0] ;  /* 0x0000d00001547983 */ /* 0x000ee80000300800 */
[----:B------:R1:W-:Y:S04]  /*54f10*/  STL.64 [R1+0x7a0], R4 ;  /* 0x0007a00401007387 */ /* 0x0003e80000100a00 */
[----:B------:R1:W-:Y:S04]  /*54f20*/  STL.64 [R1+0x7a8], R6 ;  /* 0x0007a80601007387 */ /* 0x0003e80000100a00 */
        /* <DEDUP_REMOVED lines=72> */
[C---:B------:R-:W-:Y:S07]  /*553b0*/  HMMA.1688.F32.TF32 R124, R232.reuse, R24, R124 ;  /* 0x00000018e87c723c */ /* 0x040fee000008107c */
[----:B------:R1:W-:Y:S04]  /*553c0*/  STL.64 [R1+0x780], R244 ;  /* 0x000780f401007387 */ /* 0x0003e80000100a00 */
[----:B------:R2:W-:Y:S04]  /*553d0*/  STL.64 [R1+0x788], R246 ;  /* 0x000788f601007387 */ /* 0x0005e80000100a00 */
[----:B-1----:R-:W3:Y:S04]  /*553e0*/  LDL.LU R244, [R1+0x70] ;  /* 0x0000700001f47983 */ /* 0x002ee80000300800 */
[----:B------:R-:W3:Y:S04]  /*553f0*/  LDL.LU R245, [R1+0x74] ;  /* 0x0000740001f57983 */ /* 0x000ee80000300800 */
[----:B--2---:R-:W3:Y:S04]  /*55400*/  LDL.LU R246, [R1+0x78] ;  /* 0x0000780001f67983 */ /* 0x004ee80000300800 */
[----:B------:R-:W3:Y:S04]  /*55410*/  LDL.LU R247, [R1+0x7c] ;  /* 0x00007c0001f77983 */ /* 0x000ee80000300800 */
[----:B------:R-:W-:Y:S04]  /*55420*/  STL.64 [R1+0x770], R128 ;  /* 0x0007708001007387 */ /* 0x000fe80000100a00 */
[----:B------:R1:W-:Y:S04]  /*55430*/  STL.64 [R1+0x778], R130 ;  /* 0x0007788201007387 */ /* 0x0003e80000100a00 */
[----:B-1----:R-:W2:Y:S04]  /*55440*/  LDL.LU.64 R130, [R1+0x24e8] ;  /* 0x0024e80001827983 */ /* 0x002ea80000300a00 */
[----:B------:R-:W2:Y:S04]  /*55450*/  LDL.LU.64 R128, [R1+0x24e0] ;  /* 0x0024e00001807983 */ /* 0x000ea80000300a00 */
        /* <DEDUP_REMOVED lines=12> */
[----:B------:R1:W-:Y:S04]  /*55520*/  STL.64 [R1+0x730], R248 ;  /* 0x000730f801007387 */ /* 0x0003e80000100a00 */
[----:B------:R-:W-:Y:S04]  /*55530*/  STL.64 [R1+0x738], R250 ;  /* 0x000738fa01007387 */ /* 0x000fe80000100a00 */
[----:B-1----:R-:W2:Y:S04]  /*55540*/  LDL.LU R248, [R1+0x60] ;  /* 0x0000600001f87983 */ /* 0x002ea80000300800 */
[----:B------:R-:W2:Y:S01]  /*55550*/  LDL.LU R249, [R1+0x64] ;  /* 0x0000640001f97983 */ /* 0x000ea20000300800 */
[C---:B------:R-:W-:Y:S08]  /*55560*/  HMMA.1688.F32.TF32 R112, R232.reuse, R40, R112 ;  /* 0x00000028e870723c */ /* 0x040ff00000081070 */
[C---:B------:R-:W-:Y:S08]  /*55570*/  HMMA.1688.F32.TF32 R108, R232.reuse, R44, R108 ;  /* 0x0000002ce86c723c */ /* 0x040ff0000008106c */
[C---:B------:R-:W-:Y:S08]  /*55580*/  HMMA.1688.F32.TF32 R104, R232.reuse, R48, R104 ;  /* 0x00000030e868723c */ /* 0x040ff00000081068 */
[C---:B------:R-:W-:Y:S01]  /*55590*/  HMMA.1688.F32.TF32 R100, R232.reuse, R52, R100 ;  /* 0x00000034e864723c */ /* 0x040fe20000081064 */
[----:B------:R-:W-:Y:S07]  /*555a0*/  STL.64 [R1+0x720], R112 ;  /* 0x0007207001007387 */ /* 0x000fee0000100a00 */
[C---:B------:R-:W-:Y:S01]  /*555b0*/  HMMA.1688.F32.TF32 R96, R232.reuse, R56, R96 ;  /* 0x00000038e860723c */ /* 0x040fe20000081060 */
[----:B------:R1:W-:Y:S07]  /*555c0*/  STL.64 [R1+0x728], R114 ;  /* 0x0007287201007387 */ /* 0x0003ee0000100a00 */
[C---:B------:R-:W-:Y:S01]  /*555d0*/  HMMA.1688.F32.TF32 R92, R232.reuse, R60, R92 ;  /* 0x0000003ce85c723c */ /* 0x040fe2000008105c */
[----:B-1----:R-:W4:Y:S07]  /*555e0*/  LDL.LU.64 R114, [R1+0x24a8] ;  /* 0x0024a80001727983 */ /* 0x002f2e0000300a00 */
[C---:B------:R-:W-:Y:S01]  /*555f0*/  HMMA.1688.F32.TF32 R88, R232.reuse, R64, R88 ;  /* 0x00000040e858723c */ /* 0x040fe20000081058 */
[----:B------:R-:W4:Y:S04]  /*55600*/  LDL.LU.64 R112, [R1+0x24a0] ;  /* 0x0024a00001707983 */ /* 0x000f280000300a00 */
[----:B------:R-:W-:Y:S03]  /*55610*/  STL.64 [R1+0x710], R108 ;  /* 0x0007106c01007387 */ /* 0x000fe60000100a00 */
[C---:B------:R-:W-:Y:S01]  /*55620*/  HMMA.1688.F32.TF32 R84, R232.reuse, R68, R84 ;  /* 0x00000044e854723c */ /* 0x040fe20000081054 */
[----:B------:R1:W-:Y:S07]  /*55630*/  STL.64 [R1+0x718], R110 ;  /* 0x0007186e01007387 */ /* 0x0003ee0000100a00 */
[----:B------:R-:W-:Y:S01]  /*55640*/  HMMA.1688.F32.TF32 R80, R232, R72, R80 ;  /* 0x00000048e850723c */ /* 0x000fe20000081050 */
[----:B-1----:R-:W4:Y:S04]  /*55650*/  LDL.LU.64 R110, [R1+0x2498] ;  /* 0x00249800016e7983 */ /* 0x002f280000300a00 */
[----:B------:R-:W4:Y:S04]  /*55660*/  LDL.LU.64 R108, [R1+0x2490] ;  /* 0x00249000016c7983 */ /* 0x000f280000300a00 */
[----:B------:R-:W-:Y:S01]  /*55670*/  STL.64 [R1+0x700], R104 ;  /* 0x0007006801007387 */ /* 0x000fe20000100a00 */
[----:B------:R-:W-:Y:S03]  /*55680*/  HMMA.1688.F32.TF32 R8, R236, R20, R8 ;  /* 0x00000014ec08723c */ /* 0x000fe60000081008 */
[----:B------:R1:W-:Y:S05]  /*55690*/  STL.64 [R1+0x708], R106 ;  /* 0x0007086a01007387 */ /* 0x0003ea0000100a00 */
[----:B------:R-:W-:Y:S01]  /*556a0*/  HMMA.1688.F32.TF32 R228, R232, R76, R228 ;  /* 0x0000004ce8e4723c */ /* 0x000fe200000810e4 */
[----:B-1----:R-:W4:Y:S04]  /*556b0*/  LDL.LU.64 R106, [R1+0x2488] ;  /* 0x00248800016a7983 */ /* 0x002f280000300a00 */
[----:B------:R-:W4:Y:S03]  /*556c0*/  LDL.LU.64 R104, [R1+0x2480] ;  /* 0x0024800001687983 */ /* 0x000f260000300a00 */
[C---:B------:R-:W-:Y:S01]  /*556d0*/  HMMA.1688.F32.TF32 R12, R236.reuse, R16, R12 ;  /* 0x00000010ec0c723c */ /* 0x040fe2000008100c */
[----:B------:R-:W-:Y:S04]  /*556e0*/  STL.64 [R1+0x6f0], R100 ;  /* 0x0006f06401007387 */ /* 0x000fe80000100a00 */
[----:B------:R1:W-:Y:S03]  /*556f0*/  STL.64 [R1+0x6f8], R102 ;  /* 0x0006f86601007387 */ /* 0x0003e60000100a00 */
[----:B------:R-:W-:Y:S01]  /*55700*/  HMMA.1688.F32.TF32 R4, R236, R24, R4 ;  /* 0x00000018ec04723c */ /* 0x000fe20000081004 */
        /* <DEDUP_REMOVED lines=11> */
[----:B------:R1:W-:Y:S01]  /*557c0*/  STL.64 [R1+0x5c8], R90 ;  /* 0x0005c85a01007387 */ /* 0x0003e20000100a00 */
[----:B------:R-:W-:-:S03]  /*557d0*/  IMAD.MOV.U32 R250, RZ, RZ, R252 ;  /* 0x000000fffffa7224 */ /* 0x000fc600078e00fc */
        /* <DEDUP_REMOVED lines=9> */
[----:B------:R-:W-:Y:S04]  /*55870*/  STL.64 [R1+0x580], R80 ;  /* 0x0005805001007387 */ /* 0x000fe80000100a00 */
[----:B------:R1:W-:Y:S04]  /*55880*/  STL.64 [R1+0x588], R82 ;  /* 0x0005885201007387 */ /* 0x0003e80000100a00 */
[----:B-1----:R-:W4:Y:S04]  /*55890*/  LDL.LU.64 R82, [R1+0x2428] ;  /* 0x0024280001527983 */ /* 0x002f280000300a00 */
[----:B------:R-:W4:Y:S04]  /*558a0*/  LDL.LU.64 R80, [R1+0x2420] ;  /* 0x0024200001507983 */ /* 0x000f280000300a00 */
[----:B------:R-:W-:Y:S04]  /*558b0*/  STL.64 [R1+0x550], R228 ;  /* 0x000550e401007387 */ /* 0x000fe80000100a00 */
[----:B------:R-:W-:Y:S04]  /*558c0*/  STL.64 [R1+0x558], R230 ;  /* 0x000558e601007387 */ /* 0x000fe80000100a00 */
[----:B------:R1:W-:Y:S04]  /*558d0*/  STL.64 [R1+0x520], R12 ;  /* 0x0005200c01007387 */ /* 0x0003e80000100a00 */
[----:B------:R1:W-:Y:S04]  /*558e0*/  STL.64 [R1+0x528], R14 ;  /* 0x0005280e01007387 */ /* 0x0003e80000100a00 */
[----:B------:R-:W-:Y:S04]  /*558f0*/  STL.64 [R1+0x510], R8 ;  /* 0x0005100801007387 */ /* 0x000fe80000100a00 */
[----:B------:R-:W-:Y:S04]  /*55900*/  STL [R1+0x22e4], R252 ;  /* 0x0022e4fc01007387 */ /* 0x000fe80000100800 */
[----:B------:R-:W-:Y:S04]  /*55910*/  STL [R1+0x22e0], R243 ;  /* 0x0022e0f301007387 */ /* 0x000fe80000100800 */
[----:B-1----:R-:W4:Y:S04]  /*55920*/  LDL.LU R12, [R1+0x50] ;  /* 0x00005000010c7983 */ /* 0x002f280000300800 */
[----:B------:R-:W-:Y:S04]  /*55930*/  STL.64 [R1+0x500], R4 ;  /* 0x0005000401007387 */ /* 0x000fe80000100a00 */
[----:B------:R3:W-:Y:S04]  /*55940*/  STL.64 [R1+0x508], R6 ;  /* 0x0005080601007387 */ /* 0x0007e80000100a00 */
[----:B------:R-:W4:Y:S04]  /*55950*/  LDL.LU R13, [R1+0x54] ;  /* 0x00005400010d7983 */ /* 0x000f280000300800 */
[----:B------:R-:W4:Y:S01]  /*55960*/  LDL.LU R14, [R1+0x58] ;  /* 0x00005800010e7983 */ /* 0x000f220000300800 */
[C---:B---3--:R-:W-:Y:S03]  /*55970*/  HMMA.1688.F32.TF32 R4, R236.reuse, R28, R244 ;  /* 0x0000001cec04723c */ /* 0x048fe600000810f4 */
[----:B------:R-:W4:Y:S05]  /*55980*/  LDL.LU R15, [R1+0x5c] ;  /* 0x00005c00010f7983 */ /* 0x000f2a0000300800 */
[----:B--2---:R-:W-:Y:S11]  /*55990*/  HMMA.1688.F32.TF32 R228, R236, R32, R248 ;  /* 0x00000020ece4723c */ /* 0x004ff600000810f8 */
[----:B------:R-:W-:Y:S04]  /*559a0*/  @!UPT UIADD3 URZ, URZ, URZ, URZ ;  /* 0x0000003f3f3ff290 */ /* 0x000fe8000fffe03f */
[----:B------:R1:W-:Y:S01]  /*559b0*/  STL.64 [R1+0x4f0], R4 ;  /* 0x0004f00401007387 */ /* 0x0003e20000100a00 */
[----:B------:R-:W-:Y:S02]  /*559c0*/  IMAD.MOV.U32 R243, RZ, RZ, R7 ;  /* 0x000000fffff37224 */ /* 0x000fe400078e0007 */
[----:B------:R-:W-:Y:S01]  /*559d0*/  IMAD.MOV.U32 R252, RZ, RZ, R6 ;  /* 0x000000fffffc7224 */ /* 0x000fe200078e0006 */
[----:B------:R-:W2:Y:S04]  /*559e0*/  LDL.LU R8, [R1+0x40] ;  /* 0x0000400001087983 */ /* 0x000ea80000300800 */
[----:B------:R-:W2:Y:S04]  /*559f0*/  LDL.LU R9, [R1+0x44] ;  /* 0x0000440001097983 */ /* 0x000ea80000300800 */
[----:B------:R-:W2:Y:S04]  /*55a00*/  LDL.LU R10, [R1+0x48] ;  /* 0x00004800010a7983 */ /* 0x000ea80000300800 */
[----:B------:R-:W2:Y:S04]  /*55a10*/  LDL.LU R11, [R1+0x4c] ;  /* 0x00004c00010b7983 */ /* 0x000ea80000300800 */
[----:B------:R-:W-:Y:S04]  /*55a20*/  STL [R1+0x22ec], R243 ;  /* 0x0022ecf301007387 */ /* 0x000fe80000100800 */
[----:B------:R3:W-:Y:S04]  /*55a30*/  STL [R1+0x22e8], R252 ;  /* 0x0022e8fc01007387 */ /* 0x0007e80000100800 */
[----:B-1----:R-:W3:Y:S04]  /*55a40*/  LDL.LU R4, [R1+0x30] ;  /* 0x0000300001047983 */ /* 0x002ee80000300800 */
[----:B------:R-:W-:Y:S04]  /*55a50*/  STL.64 [R1+0x4e0], R228 ;  /* 0x0004e0e401007387 */ /* 0x000fe80000100a00 */
[----:B------:R-:W-:Y:S04]  /*55a60*/  STL.64 [R1+0x4e8], R230 ;  /* 0x0004e8e601007387 */ /* 0x000fe80000100a00 */
[----:B------:R-:W3:Y:S04]  /*55a70*/  LDL.LU R5, [R1+0x34] ;  /* 0x0000340001057983 */ /* 0x000ee80000300800 */
[----:B------:R-:W3:Y:S04]  /*55a80*/  LDL.LU R6, [R1+0x38] ;  /* 0x0000380001067983 */ /* 0x000ee80000300800 */
[----:B------:R-:W3:Y:S04]  /*55a90*/  LDL.LU R7, [R1+0x3c] ;  /* 0x00003c0001077983 */ /* 0x000ee80000300800 */
[----:B------:R-:W3:Y:S04]  /*55aa0*/  LDL.LU R244, [R1+0x20] ;  /* 0x0000200001f47983 */ /* 0x000ee80000300800 */
[----:B------:R-:W3:Y:S04]  /*55ab0*/  LDL.LU R245, [R1+0x24] ;  /* 0x0000240001f57983 */ /* 0x000ee80000300800 */
[----:B------:R-:W3:Y:S04]  /*55ac0*/  LDL.LU R246, [R1+0x28] ;  /* 0x0000280001f67983 */ /* 0x000ee80000300800 */
[----:B------:R-:W3:Y:S04]  /*55ad0*/  LDL.LU R247, [R1+0x2c] ;  /* 0x00002c0001f77983 */ /* 0x000ee80000300800 */
[----:B------:R-:W3:Y:S04]  /*55ae0*/  LDL.LU R232, [R1] ;  /* 0x0000000001e87983 */ /* 0x000ee80000300800 */
[----:B------:R-:W3:Y:S04]  /*55af0*/  LDL.LU R233, [R1+0x4] ;  /* 0x0000040001e97983 */ /* 0x000ee80000300800 */
[----:B------:R-:W3:Y:S04]  /*55b00*/  LDL.LU R234, [R1+0x8] ;  /* 0x0000080001ea7983 */ /* 0x000ee80000300800 */
[----:B------:R-:W3:Y:S04]  /*55b10*/  LDL.LU R235, [R1+0xc] ;  /* 0x00000c0001eb7983 */ /* 0x000ee80000300800 */
[----:B------:R-:W3:Y:S01]  /*55b20*/  LDL.LU R248, [R1+0x10] ;  /* 0x0000100001f87983 */ /* 0x000ee20000300800 */
[----:B------:R-:W-:Y:S01]  /*55b30*/  MOV R249, R242 ;  /* 0x000000f200f97202 */ /* 0x000fe20000000f00 */
[----:B------:R-:W-:-:S02]  /*55b40*/  IMAD.MOV.U32 R250, RZ, RZ, R2 ;  /* 0x000000fffffa7224 */ /* 0x000fc400078e0002 */
[----:B------:R-:W-:Y:S01]  /*55b50*/  IMAD.MOV.U32 R251, RZ, RZ, R0 ;  /* 0x000000fffffb7224 */ /* 0x000fe200078e0000 */
[----:B------:R-:W-:Y:S04]  /*55b60*/  LDS R228, [R3+0x1c000] ;  /* 0x01c0000003e47984 */ /* 0x000fe80000000800 */
[----:B------:R-:W-:Y:S04]  /*55b70*/  LDS R230, [R3+0x1e000] ;  /* 0x01e0000003e67984 */ /* 0x000fe80000000800 */
[----:B------:R-:W-:Y:S04]  /*55b80*/  LDS R229, [R240+0x1c000] ;  /* 0x01c00000f0e57984 */ /* 0x000fe80000000800 */
[----:B------:R-:W1:Y:S01]  /*55b90*/  LDS R231, [R240+0x1e000] ;  /* 0x01e00000f0e77984 */ /* 0x000e620000000800 */
[C---:B----4-:R-:W-:Y:S08]  /*55ba0*/  HMMA.1688.F32.TF32 R12, R236.reuse, R36, R12 ;  /* 0x00000024ec0c723c */ /* 0x050ff0000008100c */
[C---:B--2---:R-:W-:Y:S11]  /*55bb0*/  HMMA.1688.F32.TF32 R8, R236.reuse, R40, R8 ;  /* 0x00000028ec08723c */ /* 0x044ff60000081008 */
[----:B------:R-:W-:Y:S05]  /*55bc0*/  @!UPT UIADD3 URZ, URZ, URZ, URZ ;  /* 0x0000003f3f3ff290 */ /* 0x000fea000fffe03f */
[----:B------:R-:W-:Y:S01]  /*55bd0*/  IMAD.MOV.U32 R241, RZ, RZ, R15 ;  /* 0x000000fffff17224 */ /* 0x000fe200078e000f */
[----:B------:R-:W-:Y:S01]  /*55be0*/  MOV R2, R13 ;  /* 0x0000000d00027202 */ /* 0x000fe20000000f00 */
[----:B------:R-:W-:Y:S02]  /*55bf0*/  IMAD.MOV.U32 R242, RZ, RZ, R14 ;  /* 0x000000fffff27224 */ /* 0x000fe400078e000e */
[----:B------:R-:W-:Y:S01]  /*55c00*/  IMAD.MOV.U32 R0, RZ, RZ, R12 ;  /* 0x000000ffff007224 */ /* 0x000fe200078e000c */
[----:B------:R-:W2:Y:S04]  /*55c10*/  LDL.LU.64 R14, [R1+0x2418] ;  /* 0x00241800010e7983 */ /* 0x000ea80000300a00 */
[----:B------:R-:W2:Y:S04]  /*55c20*/  LDL.LU.64 R12, [R1+0x2410] ;  /* 0x00241000010c7983 */ /* 0x000ea80000300a00 */
[----:B------:R-:W-:Y:S01]  /*55c30*/  STL [R1+0x22fc], R241 ;  /* 0x0022fcf101007387 */ /* 0x000fe20000100800 */
[----:B---3--:R-:W-:Y:S03]  /*55c40*/  HMMA.1688.F32.TF32 R4, R236, R44, R4 ;  /* 0x0000002cec04723c */ /* 0x008fe60000081004 */
[----:B------:R-:W-:Y:S01]  /*55c50*/  STL [R1+0x22f8], R242 ;  /* 0x0022f8f201007387 */ /* 0x000fe20000100800 */
[----:B------:R-:W-:Y:S01]  /*55c60*/  MOV R252, R11 ;  /* 0x0000000b00fc7202 */ /* 0x000fe20000000f00 */
[----:B------:R-:W-:-:S02]  /*55c70*/  IMAD.MOV.U32 R243, RZ, RZ, R10 ;  /* 0x000000fffff37224 */ /* 0x000fc400078e000a */
[----:B------:R-:W-:Y:S04]  /*55c80*/  STL [R1+0x22f4], R2 ;  /* 0x0022f40201007387 */ /* 0x000fe80000100800 */
[----:B------:R-:W-:Y:S04]  /*55c90*/  STL [R1+0x22f0], R0 ;  /* 0x0022f00001007387 */ /* 0x000fe80000100800 */
[----:B------:R3:W-:Y:S04]  /*55ca0*/  STL.64 [R1+0x4c0], R8 ;  /* 0x0004c00801007387 */ /* 0x0007e80000100a00 */
[----:B------:R-:W4:Y:S04]  /*55cb0*/  LDL.LU.64 R10, [R1+0x2408] ;  /* 0x00240800010a7983 */ /* 0x000f280000300a00 */
[----:B---3--:R-:W4:Y:S01]  /*55cc0*/  LDL.LU.64 R8, [R1+0x2400] ;  /* 0x0024000001087983 */ /* 0x008f220000300a00 */
[----:B------:R-:W-:Y:S01]  /*55cd0*/  IMAD.MOV.U32 R2, RZ, RZ, R6 ;  /* 0x000000ffff027224 */ /* 0x000fe200078e0006 */
[----:B------:R-:W-:-:S02]  /*55ce0*/  MOV R0, R7 ;  /* 0x0000000700007202 */ /* 0x000fc40000000f00 */
[----:B------:R-:W-:Y:S01]  /*55cf0*/  STL [R1+0x2304], R252 ;  /* 0x002304fc01007387 */ /* 0x000fe20000100800 */
[----:B------:R-:W-:Y:S02]  /*55d00*/  IMAD.MOV.U32 R241, RZ, RZ, R4 ;  /* 0x000000fffff17224 */ /* 0x000fe400078e0004 */
[----:B------:R-:W-:Y:S01]  /*55d10*/  IMAD.MOV.U32 R242, RZ, RZ, R5 ;  /* 0x000000fffff27224 */ /* 0x000fe200078e0005 */
[----:B------:R-:W-:Y:S04]  /*55d20*/  STL [R1+0x2300], R243 ;  /* 0x002300f301007387 */ /* 0x000fe80000100800 */
[----:B------:R-:W3:Y:S04]  /*55d30*/  LDL.LU.64 R6, [R1+0x23f8] ;  /* 0x0023f80001067983 */ /* 0x000ee80000300a00 */
[----:B------:R-:W3:Y:S01]  /*55d40*/  LDL.LU.64 R4, [R1+0x23f0] ;  /* 0x0023f00001047983 */ /* 0x000ee20000300a00 */
[C---:B------:R-:W-:Y:S08]  /*55d50*/  HMMA.1688.F32.TF32 R244, R236.reuse, R48, R244 ;  /* 0x00000030ecf4723c */ /* 0x040ff000000810f4 */
[----:B------:R-:W-:Y:S01]  /*55d60*/  HMMA.1688.F32.TF32 R248, R236, R52, R248 ;  /* 0x00000034ecf8723c */ /* 0x000fe200000810f8 */
[----:B------:R1:W-:Y:S04]  /*55d70*/  STL [R1+0x230c], R242 ;  /* 0x00230cf201007387 */ /* 0x0003e80000100800 */
[----:B------:R1:W-:Y:S11]  /*55d80*/  STL [R1+0x2308], R241 ;  /* 0x002308f101007387 */ /* 0x0003f60000100800 */
[----:B------:R-:W-:Y:S01]  /*55d90*/  IMAD.MOV.U32 R41, RZ, RZ, R246 ;  /* 0x000000ffff297224 */ /* 0x000fe200078e00f6 */
[----:B------:R-:W-:Y:S01]  /*55da0*/  MOV R40, R247 ;  /* 0x000000f700287202 */ /* 0x000fe20000000f00 */
[----:B------:R-:W-:Y:S01]  /*55db0*/  IMAD.MOV.U32 R45, RZ, RZ, R244 ;  /* 0x000000ffff2d7224 */ /* 0x000fe200078e00f4 */
[----:B------:R-:W2:Y:S01]  /*55dc0*/  LDL.LU.64 R246, [R1+0x23e8] ;  /* 0x0023e80001f67983 */ /* 0x000ea20000300a00 */
[----:B------:R-:W-:-:S03]  /*55dd0*/  IMAD.MOV.U32 R44, RZ, RZ, R245 ;  /* 0x000000ffff2c7224 */ /* 0x000fc600078e00f5 */
[----:B------:R-:W2:Y:S01]  /*55de0*/  LDL.LU.64 R244, [R1+0x23e0] ;  /* 0x0023e00001f47983 */ /* 0x000ea20000300a00 */
[----:B------:R-:W-:Y:S01]  /*55df0*/  IMAD.MOV.U32 R49, RZ, RZ, R250 ;  /* 0x000000ffff317224 */ /* 0x000fe200078e00fa */
[----:B------:R-:W-:Y:S01]  /*55e00*/  MOV R48, R251 ;  /* 0x000000fb00307202 */ /* 0x000fe20000000f00 */
[----:B------:R-:W-:Y:S01]  /*55e10*/  IMAD.MOV.U32 R53, RZ, RZ, R248 ;  /* 0x000000ffff357224 */ /* 0x000fe200078e00f8 */
[----:B------:R-:W2:Y:S01]  /*55e20*/  LDL.LU.64 R250, [R1+0x23d8] ;  /* 0x0023d80001fa7983 */ /* 0x000ea20000300a00 */
[----:B------:R-:W-:-:S03]  /*55e30*/  IMAD.MOV.U32 R52, RZ, RZ, R249 ;  /* 0x000000ffff347224 */ /* 0x000fc600078e00f9 */
[----:B------:R-:W2:Y:S01]  /*55e40*/  LDL.LU.64 R248, [R1+0x23d0] ;  /* 0x0023d00001f87983 */ /* 0x000ea20000300a00 */
[C---:B------:R-:W-:Y:S08]  /*55e50*/  HMMA.1688.F32.TF32 R232, R236.reuse, R56, R232 ;  /* 0x00000038ece8723c */ /* 0x040ff000000810e8 */
[C---:B---3--:R-:W-:Y:S11]  /*55e60*/  HMMA.1688.F32.TF32 R4, R236.reuse, R68, R4 ;  /* 0x00000044ec04723c */ /* 0x048ff60000081004 */
[----:B------:R-:W-:Y:S11]  /*55e70*/  @!UPT UIADD3 URZ, URZ, URZ, URZ ;  /* 0x0000003f3f3ff290 */ /* 0x000ff6000fffe03f */
[----:B------:R-:W-:Y:S02]  /*55e80*/  @!UPT UIADD3 URZ, URZ, URZ, URZ ;  /* 0x0000003f3f3ff290 */ /* 0x000fe4000fffe03f */
[----:B-1----:R-:W-:Y:S01]  /*55e90*/  IMAD.MOV.U32 R242, RZ, RZ, R4 ;  /* 0x000000fffff27224 */ /* 0x002fe200078e0004 */
[----:B------:R-:W-:Y:S01]  /*55ea0*/  MOV R68, R7 ;  /* 0x0000000700447202 */ /* 0x000fe20000000f00 */
[----:B------:R-:W-:Y:S02]  /*55eb0*/  IMAD.MOV.U32 R241, RZ, RZ, R5 ;  /* 0x000000fffff17224 */ /* 0x000fe400078e0005 */
[----:B------:R-:W-:Y:S02]  /*55ec0*/  IMAD.MOV.U32 R69, RZ, RZ, R6 ;  /* 0x000000ffff457224 */ /* 0x000fe400078e0006 */
[C---:B----4-:R-:W-:Y:S11]  /*55ed0*/  HMMA.1688.F32.TF32 R4, R236.reuse, R72, R8 ;  /* 0x00000048ec04723c */ /* 0x050ff60000081008 */
[----:B------:R-:W-:Y:S11]  /*55ee0*/  @!UPT UIADD3 URZ, URZ, URZ, URZ ;  /* 0x0000003f3f3ff290 */ /* 0x000ff6000fffe03f */
[----:B------:R-:W-:Y:S02]  /*55ef0*/  @!UPT UIADD3 URZ, URZ, URZ, URZ ;  /* 0x0000003f3f3ff290 */ /* 0x000fe4000fffe03f */
[----:B------:R-:W-:Y:S01]  /*55f00*/  IMAD.MOV.U32 R29, RZ, RZ, R4 ;  /* 0x000000ffff1d7224 */ /* 0x000fe200078e0004 */
[----:B------:R-:W-:Y:S01]  /*55f10*/  MOV R24, R7 ;  /* 0x0000000700187202 */ /* 0x000fe20000000f00 */
[----:B------:R-:W-:Y:S02]  /*55f20*/  IMAD.MOV.U32 R28, RZ, RZ, R5 ;  /* 0x000000ffff1c7224 */ /* 0x000fe400078e0005 */
[----:B------:R-:W-:Y:S02]  /*55f30*/  IMAD.MOV.U32 R25, RZ, RZ, R6 ;  /* 0x000000ffff197224 */ /* 0x000fe400078e0006 */
[----:B--2---:R-:W-:Y:S08]  /*55f40*/  HMMA.1688.F32.TF32 R4, R236, R76, R12 ;  /* 0x0000004cec04723c */ /* 0x004ff0000008100c */
        /* <DEDUP_REMOVED lines=30> */
[----:B--2---:R-:W-:Y:S01]  /*56130*/  HMMA.1688.F32.TF32 R80, R228, R62, R124 ;  /* 0x0000003ee450723c */ /* 0x004fe2000008107c */
[----:B------:R1:W-:Y:S01]  /*56140*/  STL.64 [R1+0x1248], R14 ;  /* 0x0012480e01007387 */ /* 0x0003e20000100a00 */
[----:B------:R-:W-:Y:S01]  /*56150*/  IMAD.MOV.U32 R21, RZ, RZ, R4 ;  /* 0x000000ffff157224 */ /* 0x000fe200078e0004 */
[----:B------:R-:W-:Y:S01]  /*56160*/  MOV R16, R7 ;  /* 0x0000000700107202 */ /* 0x000fe20000000f00 */
[----:B------:R-:W-:Y:S01]  /*56170*/  IMAD.MOV.U32 R20, RZ, RZ, R5 ;  /* 0x000000ffff147224 */ /* 0x000fe200078e0005 */
[----:B------:R-:W-:Y:S01]  /*56180*/  LDS R4, [R3+0x1c080] ;  /* 0x01c0800003047984 */ /* 0x000fe20000000800 */
[----:B------:R-:W-:-:S03]  /*56190*/  IMAD.MOV.U32 R17, RZ, RZ, R6 ;  /* 0x000000ffff117224 */ /* 0x000fc600078e0006 */
[----:B------:R-:W-:Y:S01]  /*561a0*/  LDS R6, [R3+0x1e080] ;  /* 0x01e0800003067984 */ /* 0x000fe20000000800 */
[C---:B-1----:R-:W-:Y:S03]  /*561b0*/  HMMA.1688.F32.TF32 R12, R228.reuse, R66, R128 ;  /* 0x00000042e40c723c */ /* 0x042fe60000081080 */
[----:B------:R-:W-:Y:S04]  /*561c0*/  LDS R5, [R240+0x1c080] ;  /* 0x01c08000f0057984 */ /* 0x000fe80000000800 */
[----:B------:R-:W1:Y:S04]  /*561d0*/  LDS R7, [R240+0x1e080] ;  /* 0x01e08000f0077984 */ /* 0x000e680000000800 */
        /* <DEDUP_REMOVED lines=9> */
[----:B------:R-:W-:Y:S01]  /*56270*/  STL.64 [R1+0x1300], R8 ;  /* 0x0013000801007387 */ /* 0x000fe20000100a00 */
[C---:B-1----:R-:W-:Y:S03]  /*56280*/  HMMA.1688.F32.TF32 R84, R4.reuse, R18, R144 ;  /* 0x000000120454723c */ /* 0x042fe60000081090 */
[----:B------:R-:W-:Y:S04]  /*56290*/  STL.64 [R1+0x1308], R10 ;  /* 0x0013080a01007387 */ /* 0x000fe80000100a00 */
[----:B------:R-:W-:Y:S04]  /*562a0*/  STL.64 [R1+0x12f0], R80 ;  /* 0x0012f05001007387 */ /* 0x000fe80000100a00 */
[----:B------:R1:W-:Y:S01]  /*562b0*/  STL.64 [R1+0x12f8], R82 ;  /* 0x0012f85201007387 */ /* 0x0003e20000100a00 */
[----:B------:R-:W-:Y:S01]  /*562c0*/  IMAD.MOV.U32 R252, RZ, RZ, R232 ;  /* 0x000000fffffc7224 */ /* 0x000fe200078e00e8 */
[----:B------:R-:W-:Y:S01]  /*562d0*/  MOV R56, R235 ;  /* 0x000000eb00387202 */ /* 0x000fe20000000f00 */
[----:B------:R-:W-:Y:S01]  /*562e0*/  IMAD.MOV.U32 R243, RZ, RZ, R233 ;  /* 0x000000fffff37224 */ /* 0x000fe200078e00e9 */
[----:B------:R-:W-:Y:S04]  /*562f0*/  LDS R8, [R3+0x1c100] ;  /* 0x01c1000003087984 */ /* 0x000fe80000000800 */
[----:B------:R-:W-:Y:S01]  /*56300*/  STL.64 [R1+0x12e0], R12 ;  /* 0x0012e00c01007387 */ /* 0x000fe20000100a00 */
[----:B-1----:R-:W-:Y:S03]  /*56310*/  HMMA.1688.F32.TF32 R80, R4, R22, R148 ;  /* 0x000000160450723c */ /* 0x002fe60000081094 */
[----:B------:R1:W-:Y:S01]  /*56320*/  STL.64 [R1+0x12e8], R14 ;  /* 0x0012e80e01007387 */ /* 0x0003e20000100a00 */
[----:B------:R-:W-:-:S03]  /*56330*/  IMAD.MOV.U32 R57, RZ, RZ, R234 ;  /* 0x000000ffff397224 */ /* 0x000fc600078e00ea */
[----:B------:R-:W-:Y:S04]  /*56340*/  LDS R10, [R3+0x1e100] ;  /* 0x01e10000030a7984 */ /* 0x000fe80000000800 */
[----:B------:R-:W-:Y:S01]  /*56350*/  LDS R9, [R240+0x1c100] ;  /* 0x01c10000f0097984 */ /* 0x000fe20000000800 */
[C---:B-1----:R-:W-:Y:S03]  /*56360*/  HMMA.1688.F32.TF32 R12, R4.reuse, R26, R152 ;  /* 0x0000001a040c723c */ /* 0x042fe60000081098 */
[----:B------:R-:W-:Y:S04]  /*56370*/  STL.64 [R1+0x2c0], R84 ;  /* 0x0002c05401007387 */ /* 0x000fe80000100a00 */
[----:B------:R1:W-:Y:S04]  /*56380*/  STL.64 [R1+0x2c8], R86 ;  /* 0x0002c85601007387 */ /* 0x0003e80000100a00 */
[----:B------:R-:W2:Y:S04]  /*56390*/  LDS R11, [R240+0x1e100] ;  /* 0x01e10000f00b7984 */ /* 0x000ea80000000800 */
        /* <DEDUP_REMOVED lines=8> */
[----:B------:R1:W-:Y:S08]  /*56420*/  STL.64 [R1+0x3f8], R86 ;  /* 0x0003f85601007387 */ /* 0x0003f00000100a00 */
[----:B------:R-:W-:Y:S01]  /*56430*/  STL.64 [R1+0x370], R80 ;  /* 0x0003705001007387 */ /* 0x000fe20000100a00 */
[C---:B-1----:R-:W-:Y:S03]  /*56440*/  HMMA.1688.F32.TF32 R84, R4.reuse, R42, R168 ;  /* 0x0000002a0454723c */ /* 0x042fe600000810a8 */
[----:B------:R1:W-:Y:S04]  /*56450*/  STL.64 [R1+0x378], R82 ;  /* 0x0003785201007387 */ /* 0x0003e80000100a00 */
[----:B------:R-:W-:Y:S04]  /*56460*/  STL.64 [R1+0x3e0], R12 ;  /* 0x0003e00c01007387 */ /* 0x000fe80000100a00 */
[----:B------:R3:W-:Y:S01]  /*56470*/  STL.64 [R1+0x3e8], R14 ;  /* 0x0003e80e01007387 */ /* 0x0007e20000100a00 */
[C---:B-1----:R-:W-:Y:S08]  /*56480*/  HMMA.1688.F32.TF32 R80, R4.reuse, R46, R172 ;  /* 0x0000002e0450723c */ /* 0x042ff000000810ac */
[----:B---3--:R-:W-:Y:S03]  /*56490*/  HMMA.1688.F32.TF32 R12, R4, R50, R176 ;  /* 0x00000032040c723c */ /* 0x008fe600000810b0 */
[----:B------:R-:W-:Y:S04]  /*564a0*/  STL.64 [R1+0x1170], R84 ;  /* 0x0011705401007387 */ /* 0x000fe80000100a00 */
[----:B------:R1:W-:Y:S01]  /*564b0*/  STL.64 [R1+0x1178], R86 ;  /* 0x0011785601007387 */ /* 0x0003e20000100a00 */
[----:B------:R-:W-:Y:S07]  /*564c0*/  HMMA.1688.F32.TF32 R232, R236, R60, R248 ;  /* 0x0000003cece8723c */ /* 0x000fee00000810f8 */
[----:B------:R-:W-:Y:S01]  /*564d0*/  STL.64 [R1+0x11d0], R80 ;  /* 0x0011d05001007387 */ /* 0x000fe20000100a00 */
[C---:B-1----:R-:W-:Y:S03]  /*564e0*/  HMMA.1688.F32.TF32 R84, R4.reuse, R54, R180 ;  /* 0x000000360454723c */ /* 0x042fe600000810b4 */
[----:B------:R1:W-:Y:S04]  /*564f0*/  STL.64 [R1+0x11d8], R82 ;  /* 0x0011d85201007387 */ /* 0x0003e80000100a00 */
[----:B------:R-:W-:Y:S04]  /*56500*/  STL.64 [R1+0x11f0], R12 ;  /* 0x0011f00c01007387 */ /* 0x000fe80000100a00 */
[----:B------:R3:W-:Y:S01]  /*56510*/  STL.64 [R1+0x11f8], R14 ;  /* 0x0011f80e01007387 */ /* 0x0007e20000100a00 */
[C---:B-1----:R-:W-:Y:S08]  /*56520*/  HMMA.1688.F32.TF32 R80, R4.reuse, R58, R184 ;  /* 0x0000003a0450723c */ /* 0x042ff000000810b8 */
[----:B---3--:R-:W-:Y:S03]  /*56530*/  HMMA.1688.F32.TF32 R12, R4, R62, R188 ;  /* 0x0000003e040c723c */ /* 0x008fe600000810bc */
[----:B------:R-:W-:Y:S01]  /*56540*/  STL.64 [R1+0x1220], R84 ;  /* 0x0012205401007387 */ /* 0x000fe20000100a00 */
[----:B------:R-:W-:-:S03]  /*56550*/  IMAD.MOV.U32 R37, RZ, RZ, R232 ;  /* 0x000000ffff257224 */ /* 0x000fc600078e00e8 */
[----:B------:R1:W-:Y:S01]  /*56560*/  STL.64 [R1+0x1228], R86 ;  /* 0x0012285601007387 */ /* 0x0003e20000100a00 */
[----:B------:R-:W-:Y:S01]  /*56570*/  IMAD.MOV.U32 R36, RZ, RZ, R233 ;  /* 0x000000ffff247224 */ /* 0x000fe200078e00e9 */
[----:B------:R-:W-:Y:S01]  /*56580*/  MOV R32, R235 ;  /* 0x000000eb00207202 */ /* 0x000fe20000000f00 */
[----:B------:R-:W-:Y:S02]  /*56590*/  IMAD.MOV.U32 R33, RZ, RZ, R234 ;  /* 0x000000ffff217224 */ /* 0x000fe400078e00ea */
[----:B------:R-:W-:Y:S03]  /*565a0*/  HMMA.1688.F32.TF32 R232, R236, R64, R244 ;  /* 0x00000040ece8723c */ /* 0x000fe600000810f4 */
[----:B------:R-:W-:Y:S05]  /*565b0*/  STL.64 [R1+0x1230], R80 ;  /* 0x0012305001007387 */ /* 0x000fea0000100a00 */
[C---:B-1----:R-:W-:Y:S01]  /*565c0*/  HMMA.1688.F32.TF32 R84, R4.reuse, R66, R192 ;  /* 0x000000420454723c */ /* 0x042fe200000810c0 */
[----:B------:R1:W-:Y:S04]  /*565d0*/  STL.64 [R1+0x1238], R82 ;  /* 0x0012385201007387 */ /* 0x0003e80000100a00 */
[----:B------:R-:W-:Y:S04]  /*565e0*/  STL.64 [R1+0x12d0], R12 ;  /* 0x0012d00c01007387 */ /* 0x000fe80000100a00 */
[----:B------:R3:W-:Y:S01]  /*565f0*/  STL.64 [R1+0x12d8], R14 ;  /* 0x0012d80e01007387 */ /* 0x0007e20000100a00 */
[C---:B-1----:R-:W-:Y:S08]  /*56600*/  HMMA.1688.F32.TF32 R80, R4.reuse, R70, R196 ;  /* 0x000000460450723c */ /* 0x042ff000000810c4 */
[C---:B---3--:R-:W-:Y:S08]  /*56610*/  HMMA.1688.F32.TF32 R12, R4.reuse, R74, R200 ;  /* 0x0000004a040c723c */ /* 0x048ff000000810c8 */
[----:B------:R-:W-:Y:S01]  /*56620*/  HMMA.1688.F32.TF32 R4, R4, R78, R204 ;  /* 0x0000004e0404723c */ /* 0x000fe200000810cc */
[----:B------:R-:W-:Y:S01]  /*56630*/  STL.64 [R1+0x12c0], R84 ;  /* 0x0012c05401007387 */ /* 0x000fe20000100a00 */
[----:B------:R-:W-:-:S03]  /*56640*/  IMAD.MOV.U32 R65, RZ, RZ, R232 ;  /* 0x000000ffff417224 */ /* 0x000fc600078e00e8 */
[----:B------:R-:W-:Y:S01]  /*56650*/  STL.64 [R1+0x12c8], R86 ;  /* 0x0012c85601007387 */ /* 0x000fe20000100a00 */
[----:B------:R-:W-:-:S03]  /*56660*/  IMAD.MOV.U32 R232, RZ, RZ, R210 ;  /* 0x000000ffffe87224 */ /* 0x000fc600078e00d2 */
[----:B------:R1:W-:Y:S04]  /*56670*/  STL.64 [R1+0x12b0], R80 ;  /* 0x0012b05001007387 */ /* 0x0003e80000100a00 */
[----:B------:R3:W-:Y:S01]  /*56680*/  STL.64 [R1+0x12b8], R82 ;  /* 0x0012b85201007387 */ /* 0x0007e20000100a00 */
[----:B------:R-:W-:-:S03]  /*56690*/  IMAD.MOV.U32 R64, RZ, RZ, R233 ;  /* 0x000000ffff407224 */ /* 0x000fc600078e00e9 */
[----:B------:R-:W-:Y:S01]  /*566a0*/  STL.64 [R1+0x12a0], R12 ;  /* 0x0012a00c01007387 */ /* 0x000fe20000100a00 */
[----:B------:R-:W-:-:S03]  /*566b0*/  IMAD.MOV.U32 R61, RZ, RZ, R234 ;  /* 0x000000ffff3d7224 */ /* 0x000fc600078e00ea */
[----:B------:R-:W-:Y:S01]  /*566c0*/  STL.64 [R1+0x12a8], R14 ;  /* 0x0012a80e01007387 */ /* 0x000fe20000100a00 */
[----:B------:R-:W-:-:S03]  /*566d0*/  IMAD.MOV.U32 R233, RZ, RZ, R209 ;  /* 0x000000ffffe97224 */ /* 0x000fc600078e00d1 */
[----:B------:R-:W4:Y:S01]  /*566e0*/  LDL.LU R210, [R1+0x23cc] ;  /* 0x0023cc0001d27983 */ /* 0x000f220000300800 */
[----:B------:R-:W-:Y:S01]  /*566f0*/  MOV R60, R235 ;  /* 0x000000eb003c7202 */ /* 0x000fe20000000f00 */
[----:B------:R-:W-:Y:S02]  /*56700*/  IMAD.MOV.U32 R234, RZ, RZ, R208 ;  /* 0x000000ffffea7224 */ /* 0x000fe400078e00d0 */
[----:B------:R-:W-:Y:S01]  /*56710*/  STL.64 [R1+0x1290], R4 ;  /* 0x0012900401007387 */ /* 0x000fe20000100a00 */
[----:B------:R-:W-:-:S03]  /*56720*/  MOV R235, R214 ;  /* 0x000000d600eb7202 */ /* 0x000fc60000000f00 */
[----:B------:R-:W-:Y:S01]  /*56730*/  STL.64 [R1+0x1298], R6 ;  /* 0x0012980601007387 */ /* 0x000fe20000100a00 */
        /* <DEDUP_REMOVED lines=19> */
[----:B-1----:R-:W-:-:S02]  /*56870*/  IMAD.MOV.U32 R80, RZ, RZ, R217 ;  /* 0x000000ffff507224 */ /* 0x002fc400078e00d9 */
[----:B------:R-:W-:Y:S01]  /*56880*/  IMAD.MOV.U32 R81, RZ, RZ, R218 ;  /* 0x000000ffff517224 */ /* 0x000fe200078e00da */
[----:B---3--:R-:W-:Y:S01]  /*56890*/  MOV R83, R213 ;  /* 0x000000d500537202 */ /* 0x008fe20000000f00 */
[----:B------:R-:W-:Y:S02]  /*568a0*/  IMAD.MOV.U32 R82, RZ, RZ, R212 ;  /* 0x000000ffff527224 */ /* 0x000fe400078e00d4 */
[----:B------:R-:W-:Y:S02]  /*568b0*/  IMAD.MOV.U32 R236, RZ, RZ, R211 ;  /* 0x000000ffffec7224 */ /* 0x000fe400078e00d3 */
[----:B------:R-:W-:Y:S02]  /*568c0*/  IMAD.MOV.U32 R237, RZ, RZ, R215 ;  /* 0x000000ffffed7224 */ /* 0x000fe400078e00d7 */
[----:B------:R-:W-:Y:S01]  /*568d0*/  IMAD.MOV.U32 R238, RZ, RZ, R219 ;  /* 0x000000ffffee7224 */ /* 0x000fe200078e00db */
[----:B------:R-:W-:Y:S01]  /*568e0*/  MOV R239, R227 ;  /* 0x000000e300ef7202 */ /* 0x000fe20000000f00 */
[----:B------:R-:W-:Y:S04]  /*568f0*/  LDS R12, [R3+0x1c180] ;  /* 0x01c18000030c7984 */ /* 0x000fe80000000800 */
[----:B------:R-:W-:Y:S04]  /*56900*/  LDS R14, [R3+0x1e180] ;  /* 0x01e18000030e7984 */ /* 0x000fe80000000800 */
[----:B------:R-:W-:Y:S04]  /*56910*/  LDS R13, [R240+0x1c180] ;  /* 0x01c18000f00d7984 */ /* 0x000fe80000000800 */
[----:B------:R-:W1:Y:S01]  /*56920*/  LDS R15, [R240+0x1e180] ;  /* 0x01e18000f00f7984 */ /* 0x000e620000000800 */
[----:B--2---:R-:W-:Y:S01]  /*56930*/  MOV R87, R225 ;  /* 0x000000e100577202 */ /* 0x004fe20000000f00 */
[----:B----4-:R-:W-:-:S02]  /*56940*/  IMAD.MOV.U32 R86, RZ, RZ, R224 ;  /* 0x000000ffff567224 */ /* 0x010fc400078e00e0 */
[----:B------:R-:W-:Y:S02]  /*56950*/  IMAD.MOV.U32 R84, RZ, RZ, R226 ;  /* 0x000000ffff547224 */ /* 0x000fe400078e00e2 */
[----:B------:R-:W2:Y:S01]  /*56960*/  LDL.LU R226, [R1+0x239c] ;  /* 0x00239c0001e27983 */ /* 0x000ea20000300800 */
[----:B------:R-:W-:-:S03]  /*56970*/  IMAD.MOV.U32 R85, RZ, RZ, R220 ;  /* 0x000000ffff557224 */ /* 0x000fc600078e00dc */
[----:B------:R-:W3:Y:S04]  /*56980*/  LDL.LU R220, [R1+0x2398] ;  /* 0x0023980001dc7983 */ /* 0x000ee80000300800 */
[----:B------:R-:W4:Y:S04]  /*56990*/  LDL.LU R224, [R1+0x2394] ;  /* 0x0023940001e07983 */ /* 0x000f280000300800 */
[----:B------:R-:W4:Y:S01]  /*569a0*/  LDL.LU R225, [R1+0x2390] ;  /* 0x0023900001e17983 */ /* 0x000f220000300800 */
[----:B------:R-:W-:-:S03]  /*569b0*/  IMAD.MOV.U32 R92, RZ, RZ, R216 ;  /* 0x000000ffff5c7224 */ /* 0x000fc600078e00d8 */
[----:B------:R-:W4:Y:S01]  /*569c0*/  LDL.LU R216, [R1+0x238c] ;  /* 0x00238c0001d87983 */ /* 0x000f220000300800 */
[----:B------:R-:W-:Y:S02]  /*569d0*/  IMAD.MOV.U32 R94, RZ, RZ, R222 ;  /* 0x000000ffff5e7224 */ /* 0x000fe400078e00de */
[----:B------:R-:W-:Y:S01]  /*569e0*/  IMAD.MOV.U32 R93, RZ, RZ, R223 ;  /* 0x000000ffff5d7224 */ /* 0x000fe200078e00df */
[----:B------:R-:W-:Y:S01]  /*569f0*/  MOV R95, R221 ;  /* 0x000000dd005f7202 */ /* 0x000fe20000000f00 */
[----:B------:R-:W4:Y:S04]  /*56a00*/  LDL.LU R223, [R1+0x2388] ;  /* 0x0023880001df7983 */ /* 0x000f280000300800 */
[----:B------:R-:W4:Y:S04]  /*56a10*/  LDL.LU R222, [R1+0x2384] ;  /* 0x0023840001de7983 */ /* 0x000f280000300800 */
[----:B------:R-:W4:Y:S01]  /*56a20*/  LDL.LU R221, [R1+0x2380] ;  /* 0x0023800001dd7983 */ /* 0x000f220000300800 */
[----:B--2---:R-:W-:Y:S01]  /*56a30*/  MOV R99, R226 ;  /* 0x000000e200637202 */ /* 0x004fe20000000f00 */
[----:B---3--:R-:W-:-:S02]  /*56a40*/  IMAD.MOV.U32 R98, RZ, RZ, R220 ;  /* 0x000000ffff627224 */ /* 0x008fc400078e00dc */
[----:B----4-:R-:W-:Y:S02]  /*56a50*/  IMAD.MOV.U32 R96, RZ, RZ, R224 ;  /* 0x000000ffff607224 */ /* 0x010fe400078e00e0 */
        /* <DEDUP_REMOVED lines=41> */
[----:B--2---:R-:W-:Y:S01]  /*56cf0*/  MOV R119, R220 ;  /* 0x000000dc00777202 */ /* 0x004fe20000000f00 */
[----:B---3--:R-:W-:-:S02]  /*56d00*/  IMAD.MOV.U32 R118, RZ, RZ, R226 ;  /* 0x000000ffff767224 */ /* 0x008fc400078e00e2 */
[----:B----4-:R-:W-:Y:S02]  /*56d10*/  IMAD.MOV.U32 R117, RZ, RZ, R225 ;  /* 0x000000ffff757224 */ /* 0x010fe400078e00e1 */
        /* <DEDUP_REMOVED lines=20> */
[----:B------:R-:W4:Y:S01]  /*56e60*/  LDL.LU R227, [R1+0x2310] ;  /* 0x0023100001e37983 */ /* 0x000f220000300800 */
[C---:B------:R-:W-:Y:S08]  /*56e70*/  HMMA.1688.F32.TF32 R128, R8.reuse, R38, R128 ;  /* 0x000000260880723c */ /* 0x040ff00000081080 */
[C---:B------:R-:W-:Y:S08]  /*56e80*/  HMMA.1688.F32.TF32 R120, R8.reuse, R46, R120 ;  /* 0x0000002e0878723c */ /* 0x040ff00000081078 */
[C---:B------:R-:W-:Y:S08]  /*56e90*/  HMMA.1688.F32.TF32 R116, R8.reuse, R50, R116 ;  /* 0x000000320874723c */ /* 0x040ff00000081074 */
[C---:B------:R-:W-:Y:S08]  /*56ea0*/  HMMA.1688.F32.TF32 R108, R8.reuse, R58, R108 ;  /* 0x0000003a086c723c */ /* 0x040ff0000008106c */
[C---:B------:R-:W-:Y:S08]  /*56eb0*/  HMMA.1688.F32.TF32 R104, R8.reuse, R62, R104 ;  /* 0x0000003e0868723c */ /* 0x040ff00000081068 */
[C---:B------:R-:W-:Y:S08]  /*56ec0*/  HMMA.1688.F32.TF32 R96, R8.reuse, R70, R96 ;  /* 0x000000460860723c */ /* 0x040ff00000081060 */
[----:B------:R-:W-:Y:S08]  /*56ed0*/  HMMA.1688.F32.TF32 R92, R8, R74, R92 ;  /* 0x0000004a085c723c */ /* 0x000ff0000008105c */
[----:B-1----:R-:W-:Y:S08]  /*56ee0*/  HMMA.1688.F32.TF32 R172, R12, R18, R88 ;  /* 0x000000120cac723c */ /* 0x002ff00000081058 */
[C---:B---3--:R-:W-:Y:S08]  /*56ef0*/  HMMA.1688.F32.TF32 R4, R8.reuse, R30, R220 ;  /* 0x0000001e0804723c */ /* 0x048ff000000810dc */
[C---:B--2---:R-:W-:Y:S08]  /*56f00*/  HMMA.1688.F32.TF32 R208, R8.reuse, R18, R208 ;  /* 0x0000001208d0723c */ /* 0x044ff000000810d0 */
[C---:B----4-:R-:W-:Y:S08]  /*56f10*/  HMMA.1688.F32.TF32 R132, R8.reuse, R22, R212 ;  /* 0x000000160884723c */ /* 0x050ff000000810d4 */
[C---:B------:R-:W-:Y:S07]  /*56f20*/  HMMA.1688.F32.TF32 R136, R8.reuse, R26, R216 ;  /* 0x0000001a0888723c */ /* 0x040fee00000810d8 */
[----:B------:R-:W-:Y:S04]  /*56f30*/  STL.64 [R1+0x2188], R208 ;  /* 0x002188d001007387 */ /* 0x000fe80000100a00 */
[----:B------:R-:W-:Y:S04]  /*56f40*/  STL.64 [R1+0x2180], R210 ;  /* 0x002180d201007387 */ /* 0x000fe80000100a00 */
[----:B------:R-:W-:Y:S04]  /*56f50*/  STL.64 [R1+0x190], R132 ;  /* 0x0001908401007387 */ /* 0x000fe80000100a00 */
[----:B------:R1:W-:Y:S04]  /*56f60*/  STL.64 [R1+0x198], R134 ;  /* 0x0001988601007387 */ /* 0x0003e80000100a00 */
[----:B------:R-:W-:Y:S04]  /*56f70*/  STL.64 [R1+0x120], R136 ;  /* 0x0001208801007387 */ /* 0x000fe80000100a00 */
[----:B------:R-:W-:Y:S01]  /*56f80*/  STL.64 [R1+0x128], R138 ;  /* 0x0001288a01007387 */ /* 0x000fe20000100a00 */
[C---:B-1----:R-:W-:Y:S03]  /*56f90*/  HMMA.1688.F32.TF32 R132, R8.reuse, R34, R224 ;  /* 0x000000220884723c */ /* 0x042fe600000810e0 */
[----:B------:R-:W-:Y:S04]  /*56fa0*/  STL.64 [R1+0x180], R4 ;  /* 0x0001800401007387 */ /* 0x000fe80000100a00 */
[----:B------:R1:W-:Y:S02]  /*56fb0*/  STL.64 [R1+0x188], R6 ;  /* 0x0001880601007387 */ /* 0x0003e40000100a00 */
[C---:B-1----:R-:W-:Y:S11]  /*56fc0*/  HMMA.1688.F32.TF32 R4, R8.reuse, R42, R124 ;  /* 0x0000002a0804723c */ /* 0x042ff6000008107c */
[----:B------:R-:W-:Y:S03]  /*56fd0*/  @!UPT UIADD3 URZ, URZ, URZ, URZ ;  /* 0x0000003f3f3ff290 */ /* 0x000fe6000fffe03f */
[----:B------:R-:W-:Y:S04]  /*56fe0*/  STL.64 [R1+0x110], R132 ;  /* 0x0001108401007387 */ /* 0x000fe80000100a00 */
[----:B------:R-:W-:Y:S04]  /*56ff0*/  STL.64 [R1+0x118], R134 ;  /* 0x0001188601007387 */ /* 0x000fe80000100a00 */
[----:B------:R-:W-:Y:S04]  /*57000*/  STL.64 [R1+0x260], R128 ;  /* 0x0002608001007387 */ /* 0x000fe80000100a00 */
[----:B------:R-:W-:Y:S04]  /*57010*/  STL.64 [R1+0x268], R130 ;  /* 0x0002688201007387 */ /* 0x000fe80000100a00 */
        /* <DEDUP_REMOVED lines=16> */
[----:B-1----:R-:W-:Y:S02]  /*57120*/  HMMA.1688.F32.TF32 R4, R8, R78, R84 ;  /* 0x0000004e0804723c */ /* 0x002fe40000081054 */
[----:B------:R-:W-:Y:S04]  /*57130*/  STL.64 [R1+0x1130], R96 ;  /* 0x0011306001007387 */ /* 0x000fe80000100a00 */
[----:B------:R-:W-:Y:S04]  /*57140*/  STL.64 [R1+0x1138], R98 ;  /* 0x0011386201007387 */ /* 0x000fe80000100a00 */
[----:B------:R-:W-:Y:S04]  /*57150*/  STL.64 [R1+0x1120], R92 ;  /* 0x0011205c01007387 */ /* 0x000fe80000100a00 */
[----:B------:R-:W-:Y:S01]  /*57160*/  STL.64 [R1+0x1128], R94 ;  /* 0x0011285e01007387 */ /* 0x000fe20000100a00 */
[C---:B------:R-:W-:Y:S03]  /*57170*/  HMMA.1688.F32.TF32 R8, R12.reuse, R26, R236 ;  /* 0x0000001a0c08723c */ /* 0x040fe600000810ec */
[----:B------:R-:W-:Y:S04]  /*57180*/  LDS R84, [R3+0x1c200] ;  /* 0x01c2000003547984 */ /* 0x000fe80000000800 */
[----:B------:R-:W-:Y:S04]  /*57190*/  LDS R86, [R3+0x1e200] ;  /* 0x01e2000003567984 */ /* 0x000fe80000000800 */
[----:B------:R-:W-:Y:S04]  /*571a0*/  STL.64 [R1+0x1100], R4 ;  /* 0x0011000401007387 */ /* 0x000fe80000100a00 */
[----:B------:R1:W-:Y:S04]  /*571b0*/  STL.64 [R1+0x1108], R6 ;  /* 0x0011080601007387 */ /* 0x0003e80000100a00 */
[----:B------:R-:W-:Y:S04]  /*571c0*/  LDS R85, [R240+0x1c200] ;  /* 0x01c20000f0557984 */ /* 0x000fe80000000800 */
[----:B------:R-:W2:Y:S01]  /*571d0*/  LDS R87, [R240+0x1e200] ;  /* 0x01e20000f0577984 */ /* 0x000ea20000000800 */
[C---:B-1----:R-:W-:Y:S03]  /*571e0*/  HMMA.1688.F32.TF32 R4, R12.reuse, R22, R80 ;  /* 0x000000160c04723c */ /* 0x042fe60000081050 */
[----:B------:R-:W-:Y:S04]  /*571f0*/  STL.64 [R1+0x2198], R172 ;  /* 0x002198ac01007387 */ /* 0x000fe80000100a00 */
[----:B------:R-:W-:Y:S01]  /*57200*/  STL.64 [R1+0x2190], R174 ;  /* 0x002190ae01007387 */ /* 0x000fe20000100a00 */
[C---:B------:R-:W-:Y:S11]  /*57210*/  HMMA.1688.F32.TF32 R80, R12.reuse, R30, R244 ;  /* 0x0000001e0c50723c */ /* 0x040ff600000810f4 */
[----:B------:R-:W-:Y:S04]  /*57220*/  @!UPT UIADD3 URZ, URZ, URZ, URZ ;  /* 0x0000003f3f3ff290 */ /* 0x000fe8000fffe03f */
[----:B------:R-:W-:Y:S04]  /*57230*/  STL.64 [R1+0x21a8], R4 ;  /* 0x0021a80401007387 */ /* 0x000fe80000100a00 */
[----:B------:R1:W-:Y:S04]  /*57240*/  STL.64 [R1+0x21a0], R6 ;  /* 0x0021a00601007387 */ /* 0x0003e80000100a00 */
[----:B------:R-:W-:Y:S04]  /*57250*/  STL.64 [R1+0x21b8], R8 ;  /* 0x0021b80801007387 */ /* 0x000fe80000100a00 */
[----:B------:R3:W-:Y:S01]  /*57260*/  STL.64 [R1+0x21b0], R10 ;  /* 0x0021b00a01007387 */ /* 0x0007e20000100a00 */
[C---:B-1----:R-:W-:Y:S08]  /*57270*/  HMMA.1688.F32.TF32 R4, R12.reuse, R38, R232 ;  /* 0x000000260c04723c */ /* 0x042ff000000810e8 */
[C---:B---3--:R-:W-:Y:S01]  /*57280*/  HMMA.1688.F32.TF32 R8, R12.reuse, R34, R248 ;  /* 0x000000220c08723c */ /* 0x048fe200000810f8 */
[----:B------:R1:W-:Y:S04]  /*57290*/  STL.64 [R1+0xe0], R80 ;  /* 0x0000e05001007387 */ /* 0x0003e80000100a00 */
[----:B------:R3:W-:Y:S04]  /*572a0*/  STL.64 [R1+0xe8], R82 ;  /* 0x0000e85201007387 */ /* 0x0007e80000100a00 */
[----:B------:R-:W4:Y:S11]  /*572b0*/  LDL.LU R248, [R1+0xf70] ;  /* 0x000f700001f87983 */ /* 0x000f360000300800 */
[----:B------:R-:W-:Y:S03]  /*572c0*/  @!UPT UIADD3 URZ, URZ, URZ, URZ ;  /* 0x0000003f3f3ff290 */ /* 0x000fe6000fffe03f */
        /* <DEDUP_REMOVED lines=91> */
[C---:B------:R-:W-:Y:S07]  /*57880*/  HMMA.1688.F32.TF32 R8, R12.reuse, R50, R140 ;  /* 0x000000320c08723c */ /* 0x040fee000008108c */
[----:B------:R-:W-:Y:S04]  /*57890*/  STL.64 [R1+0x290], R4 ;  /* 0x0002900401007387 */ /* 0x000fe80000100a00 */
[----:B------:R1:W-:Y:S02]  /*578a0*/  STL.64 [R1+0x298], R6 ;  /* 0x0002980601007387 */ /* 0x0003e40000100a00 */
[C---:B-1----:R-:W-:Y:S02]  /*578b0*/  HMMA.1688.F32.TF32 R4, R12.reuse, R54, R136 ;  /* 0x000000360c04723c */ /* 0x042fe40000081088 */
[----:B------:R-:W-:Y:S04]  /*578c0*/  STL.64 [R1+0x1080], R144 ;  /* 0x0010809001007387 */ /* 0x000fe80000100a00 */
[----:B------:R-:W-:Y:S04]  /*578d0*/  STL.64 [R1+0x1088], R146 ;  /* 0x0010889201007387 */ /* 0x000fe80000100a00 */
[----:B------:R-:W-:Y:S04]  /*578e0*/  STL.64 [R1+0x1070], R8 ;  /* 0x0010700801007387 */ /* 0x000fe80000100a00 */
[----:B------:R1:W-:Y:S09]  /*578f0*/  STL.64 [R1+0x1078], R10 ;  /* 0x0010780a01007387 */ /* 0x0003f20000100a00 */
[----:B------:R-:W-:Y:S01]  /*57900*/  STL.64 [R1+0x1060], R4 ;  /* 0x0010600401007387 */ /* 0x000fe20000100a00 */
[C---:B-1----:R-:W-:Y:S03]  /*57910*/  HMMA.1688.F32.TF32 R8, R12.reuse, R62, R128 ;  /* 0x0000003e0c08723c */ /* 0x042fe60000081080 */
[----:B------:R1:W-:Y:S05]  /*57920*/  STL.64 [R1+0x1068], R6 ;  /* 0x0010680601007387 */ /* 0x0003ea0000100a00 */
[C---:B-1----:R-:W-:Y:S01]  /*57930*/  HMMA.1688.F32.TF32 R4, R12.reuse, R66, R124 ;  /* 0x000000420c04723c */ /* 0x042fe2000008107c */
[----:B------:R-:W-:Y:S04]  /*57940*/  STL.64 [R1+0x1050], R132 ;  /* 0x0010508401007387 */ /* 0x000fe80000100a00 */
[----:B------:R-:W-:Y:S10]  /*57950*/  STL.64 [R1+0x1058], R134 ;  /* 0x0010588601007387 */ /* 0x000ff40000100a00 */
[----:B------:R-:W-:Y:S04]  /*57960*/  STL.64 [R1+0x1040], R8 ;  /* 0x0010400801007387 */ /* 0x000fe80000100a00 */
[----:B------:R1:W-:Y:S04]  /*57970*/  STL.64 [R1+0x1048], R10 ;  /* 0x0010480a01007387 */ /* 0x0003e80000100a00 */
[----:B------:R-:W-:Y:S01]  /*57980*/  STL.64 [R1+0x1030], R4 ;  /* 0x0010300401007387 */ /* 0x000fe20000100a00 */
[C---:B-1----:R-:W-:Y:S03]  /*57990*/  HMMA.1688.F32.TF32 R8, R12.reuse, R74, R116 ;  /* 0x0000004a0c08723c */ /* 0x042fe60000081074 */
[----:B------:R1:W-:Y:S05]  /*579a0*/  STL.64 [R1+0x1038], R6 ;  /* 0x0010380601007387 */ /* 0x0003ea0000100a00 */
[----:B-1----:R-:W-:Y:S01]  /*579b0*/  HMMA.1688.F32.TF32 R4, R12, R78, R92 ;  /* 0x0000004e0c04723c */ /* 0x002fe2000008105c */
[----:B------:R-:W-:Y:S04]  /*579c0*/  STL.64 [R1+0x1020], R120 ;  /* 0x0010207801007387 */ /* 0x000fe80000100a00 */
[----:B------:R-:W-:Y:S03]  /*579d0*/  STL.64 [R1+0x1028], R122 ;  /* 0x0010287a01007387 */ /* 0x000fe60000100a00 */
[C---:B------:R-:W-:Y:S07]  /*579e0*/  HMMA.1688.F32.TF32 R168, R84.reuse, R18, R112 ;  /* 0x0000001254a8723c */ /* 0x040fee0000081070 */
[----:B------:R-:W-:Y:S04]  /*579f0*/  STL.64 [R1+0x1010], R8 ;  /* 0x0010100801007387 */ /* 0x000fe80000100a00 */
[----:B------:R1:W-:Y:S01]  /*57a00*/  STL.64 [R1+0x1018], R10 ;  /* 0x0010180a01007387 */ /* 0x0003e20000100a00 */
[C---:B------:R-:W-:Y:S03]  /*57a10*/  HMMA.1688.F32.TF32 R12, R84.reuse, R22, R108 ;  /* 0x00000016540c723c */ /* 0x040fe6000008106c */
[----:B------:R-:W-:Y:S04]  /*57a20*/  LDS R92, [R3+0x1c280] ;  /* 0x01c28000035c7984 */ /* 0x000fe80000000800 */
[----:B------:R-:W-:Y:S01]  /*57a30*/  LDS R94, [R3+0x1e280] ;  /* 0x01e28000035e7984 */ /* 0x000fe20000000800 */
[C---:B---3--:R-:W-:Y:S03]  /*57a40*/  HMMA.1688.F32.TF32 R80, R84.reuse, R26, R80 ;  /* 0x0000001a5450723c */ /* 0x048fe60000081050 */
[----:B------:R-:W-:Y:S04]  /*57a50*/  STL.64 [R1+0x1000], R4 ;  /* 0x0010000401007387 */ /* 0x000fe80000100a00 */
[----:B------:R2:W-:Y:S01]  /*57a60*/  STL.64 [R1+0x1008], R6 ;  /* 0x0010080601007387 */ /* 0x0005e20000100a00 */
[C---:B-1----:R-:W-:Y:S03]  /*57a70*/  HMMA.1688.F32.TF32 R8, R84.reuse, R30, R104 ;  /* 0x0000001e5408723c */ /* 0x042fe60000081068 */
[----:B------:R-:W-:Y:S04]  /*57a80*/  LDS R93, [R240+0x1c280] ;  /* 0x01c28000f05d7984 */ /* 0x000fe80000000800 */
[----:B------:R-:W1:Y:S01]  /*57a90*/  LDS R95, [R240+0x1e280] ;  /* 0x01e28000f05f7984 */ /* 0x000e620000000800 */
[C---:B--2---:R-:W-:Y:S03]  /*57aa0*/  HMMA.1688.F32.TF32 R4, R84.reuse, R34, R100 ;  /* 0x000000225404723c */ /* 0x044fe60000081064 */
[----:B------:R-:W-:Y:S04]  /*57ab0*/  STL.64 [R1+0x21c8], R168 ;  /* 0x0021c8a801007387 */ /* 0x000fe80000100a00 */
[----:B------:R-:W-:Y:S04]  /*57ac0*/  STL.64 [R1+0x21c0], R170 ;  /* 0x0021c0aa01007387 */ /* 0x000fe80000100a00 */
[----:B------:R-:W-:Y:S04]  /*57ad0*/  STL.64 [R1+0x21d8], R12 ;  /* 0x0021d80c01007387 */ /* 0x000fe80000100a00 */
[----:B------:R2:W-:Y:S04]  /*57ae0*/  STL.64 [R1+0x21d0], R14 ;  /* 0x0021d00e01007387 */ /* 0x0005e80000100a00 */
[----:B------:R-:W-:Y:S04]  /*57af0*/  STL.64 [R1+0x21e8], R80 ;  /* 0x0021e85001007387 */ /* 0x000fe80000100a00 */
[----:B------:R-:W-:Y:S01]  /*57b00*/  STL.64 [R1+0x21e0], R82 ;  /* 0x0021e05201007387 */ /* 0x000fe20000100a00 */
[C---:B--2---:R-:W-:Y:S03]  /*57b10*/  HMMA.1688.F32.TF32 R12, R84.reuse, R38, R96 ;  /* 0x00000026540c723c */ /* 0x044fe60000081060 */
        /* <DEDUP_REMOVED lines=114> */
[----:B---3--:R-:W-:Y:S01]  /*58240*/  HMMA.1688.F32.TF32 R4, R84, R78, R96 ;  /* 0x0000004e5404723c */ /* 0x008fe20000081060 */
[----:B------:R-:W-:Y:S04]  /*58250*/  STL.64 [R1+0xf40], R12 ;  /* 0x000f400c01007387 */ /* 0x000fe80000100a00 */
[----:B------:R-:W-:Y:S03]  /*58260*/  STL.64 [R1+0xf48], R14 ;  /* 0x000f480e01007387 */ /* 0x000fe60000100a00 */
[C---:B-1----:R-:W-:Y:S01]  /*58270*/  HMMA.1688.F32.TF32 R164, R92.reuse, R18, R140 ;  /* 0x000000125ca4723c */ /* 0x042fe2000008108c */
[----:B------:R-:W-:Y:S04]  /*58280*/  LDS R96, [R3+0x1c300] ;  /* 0x01c3000003607984 */ /* 0x000fe80000000800 */
[----:B------:R-:W-:Y:S03]  /*58290*/  LDS R98, [R3+0x1e300] ;  /* 0x01e3000003627984 */ /* 0x000fe60000000800 */
[C---:B------:R-:W-:Y:S01]  /*582a0*/  HMMA.1688.F32.TF32 R84, R92.reuse, R22, R136 ;  /* 0x000000165c54723c */ /* 0x040fe20000081088 */
[----:B------:R-:W-:Y:S04]  /*582b0*/  STL.64 [R1+0xf30], R8 ;  /* 0x000f300801007387 */ /* 0x000fe80000100a00 */
[----:B------:R-:W-:Y:S03]  /*582c0*/  STL.64 [R1+0xf38], R10 ;  /* 0x000f380a01007387 */ /* 0x000fe60000100a00 */
[C---:B------:R-:W-:Y:S01]  /*582d0*/  HMMA.1688.F32.TF32 R88, R92.reuse, R26, R88 ;  /* 0x0000001a5c58723c */ /* 0x040fe20000081058 */
[----:B------:R-:W-:Y:S04]  /*582e0*/  STL.64 [R1+0xf20], R4 ;  /* 0x000f200401007387 */ /* 0x000fe80000100a00 */
[----:B------:R1:W-:Y:S04]  /*582f0*/  STL.64 [R1+0xf28], R6 ;  /* 0x000f280601007387 */ /* 0x0003e80000100a00 */
[----:B------:R-:W-:Y:S04]  /*58300*/  LDS R97, [R240+0x1c300] ;  /* 0x01c30000f0617984 */ /* 0x000fe80000000800 */
[----:B------:R-:W2:Y:S01]  /*58310*/  LDS R99, [R240+0x1e300] ;  /* 0x01e30000f0637984 */ /* 0x000ea20000000800 */
[C---:B-1----:R-:W-:Y:S03]  /*58320*/  HMMA.1688.F32.TF32 R4, R92.reuse, R30, R132 ;  /* 0x0000001e5c04723c */ /* 0x042fe60000081084 */
        /* <DEDUP_REMOVED lines=27> */
[----:B------:R1:W-:Y:S04]  /*584e0*/  STL.64 [R1+0xe78], R6 ;  /* 0x000e780601007387 */ /* 0x0003e80000100a00 */
[----:B------:R-:W-:Y:S04]  /*584f0*/  LDS R100, [R3+0x1c380] ;  /* 0x01c3800003647984 */ /* 0x000fe80000000800 */
[----:B------:R-:W-:Y:S01]  /*58500*/  LDS R102, [R3+0x1e380] ;  /* 0x01e3800003667984 */ /* 0x000fe20000000800 */
[C---:B-1----:R-:W-:Y:S05]  /*58510*/  HMMA.1688.F32.TF32 R4, R92.reuse, R66, R236 ;  /* 0x000000425c04723c */ /* 0x042fea00000810ec */
[----:B------:R-:W-:Y:S04]  /*58520*/  STL.64 [R1+0xe60], R12 ;  /* 0x000e600c01007387 */ /* 0x000fe80000100a00 */
[----:B------:R1:W-:Y:S04]  /*58530*/  STL.64 [R1+0xe68], R14 ;  /* 0x000e680e01007387 */ /* 0x0003e80000100a00 */
[----:B------:R-:W-:Y:S04]  /*58540*/  STL.64 [R1+0xf00], R8 ;  /* 0x000f000801007387 */ /* 0x000fe80000100a00 */
[----:B------:R3:W-:Y:S01]  /*58550*/  STL.64 [R1+0xf08], R10 ;  /* 0x000f080a01007387 */ /* 0x0007e20000100a00 */
[C---:B-1----:R-:W-:Y:S03]  /*58560*/  HMMA.1688.F32.TF32 R12, R92.reuse, R70, R244 ;  /* 0x000000465c0c723c */ /* 0x042fe600000810f4 */
[----:B------:R-:W-:Y:S04]  /*58570*/  LDS R101, [R240+0x1c380] ;  /* 0x01c38000f0657984 */ /* 0x000fe80000000800 */
[----:B------:R-:W1:Y:S01]  /*58580*/  LDS R103, [R240+0x1e380] ;  /* 0x01e38000f0677984 */ /* 0x000e620000000800 */
[C---:B---3--:R-:W-:Y:S03]  /*58590*/  HMMA.1688.F32.TF32 R8, R92.reuse, R74, R248 ;  /* 0x0000004a5c08723c */ /* 0x048fe600000810f8 */
[----:B------:R-:W-:Y:S04]  /*585a0*/  STL.64 [R1+0xee0], R4 ;  /* 0x000ee00401007387 */ /* 0x000fe80000100a00 */
[----:B------:R3:W-:Y:S02]  /*585b0*/  STL.64 [R1+0xee8], R6 ;  /* 0x000ee80601007387 */ /* 0x0007e40000100a00 */
[----:B---3--:R-:W-:Y:S06]  /*585c0*/  HMMA.1688.F32.TF32 R4, R92, R78, R232 ;  /* 0x0000004e5c04723c */ /* 0x008fec00000810e8 */
        /* <DEDUP_REMOVED lines=90> */
[----:B------:R-:W-:Y:S04]  /*58b70*/  STL.64 [R1+0x60], R4 ;  /* 0x0000600401007387 */ /* 0x000fe80000100a00 */
[----:B------:R2:W-:Y:S02]  /*58b80*/  STL.64 [R1+0x68], R6 ;  /* 0x0000680601007387 */ /* 0x0005e40000100a00 */
[C---:B--2---:R-:W-:Y:S08]  /*58b90*/  HMMA.1688.F32.TF32 R4, R96.reuse, R42, R132 ;  /* 0x0000002a6004723c */ /* 0x044ff00000081084 */
[----:B------:R-:W-:Y:S04]  /*58ba0*/  STL.64 [R1+0x150], R12 ;  /* 0x0001500c01007387 */ /* 0x000fe80000100a00 */
[----:B------:R2:W-:Y:S04]  /*58bb0*/  STL.64 [R1+0x158], R14 ;  /* 0x0001580e01007387 */ /* 0x0005e80000100a00 */
[----:B------:R-:W-:Y:S04]  /*58bc0*/  STL.64 [R1+0x220], R8 ;  /* 0x0002200801007387 */ /* 0x000fe80000100a00 */
[----:B------:R3:W-:Y:S01]  /*58bd0*/  STL.64 [R1+0x228], R10 ;  /* 0x0002280a01007387 */ /* 0x0007e20000100a00 */
[C---:B--2---:R-:W-:Y:S03]  /*58be0*/  HMMA.1688.F32.TF32 R12, R96.reuse, R46, R128 ;  /* 0x0000002e600c723c */ /* 0x044fe60000081080 */
[----:B------:R-:W-:Y:S05]  /*58bf0*/  STL.64 [R1+0x320], R4 ;  /* 0x0003200401007387 */ /* 0x000fea0000100a00 */
[C---:B---3--:R-:W-:Y:S01]  /*58c00*/  HMMA.1688.F32.TF32 R8, R96.reuse, R50, R124 ;  /* 0x000000326008723c */ /* 0x048fe2000008107c */
[----:B------:R2:W-:Y:S07]  /*58c10*/  STL.64 [R1+0x328], R6 ;  /* 0x0003280601007387 */ /* 0x0005ee0000100a00 */
[C---:B--2---:R-:W-:Y:S07]  /*58c20*/  HMMA.1688.F32.TF32 R4, R96.reuse, R54, R120 ;  /* 0x000000366004723c */ /* 0x044fee0000081078 */
        /* <DEDUP_REMOVED lines=14> */
[----:B------:R-:W-:Y:S04]  /*58d10*/  LDS R108, [R3+0x1c400] ;  /* 0x01c40000036c7984 */ /* 0x000fe80000000800 */
[----:B------:R-:W-:Y:S01]  /*58d20*/  LDS R110, [R3+0x1e400] ;  /* 0x01e40000036e7984 */ /* 0x000fe20000000800 */
[----:B---3--:R-:W-:Y:S03]  /*58d30*/  HMMA.1688.F32.TF32 R8, R96, R74, R236 ;  /* 0x0000004a6008723c */ /* 0x008fe600000810ec */
[----:B------:R-:W-:Y:S04]  /*58d40*/  STL.64 [R1+0xde0], R4 ;  /* 0x000de00401007387 */ /* 0x000fe80000100a00 */
[----:B------:R2:W-:Y:S01]  /*58d50*/  STL.64 [R1+0xde8], R6 ;  /* 0x000de80601007387 */ /* 0x0005e20000100a00 */
[----:B-1----:R-:W-:Y:S03]  /*58d60*/  HMMA.1688.F32.TF32 R156, R100, R18, R248 ;  /* 0x00000012649c723c */ /* 0x002fe600000810f8 */
[----:B------:R-:W-:Y:S04]  /*58d70*/  LDS R109, [R240+0x1c400] ;  /* 0x01c40000f06d7984 */ /* 0x000fe80000000800 */
[----:B------:R-:W1:Y:S01]  /*58d80*/  LDS R111, [R240+0x1e400] ;  /* 0x01e40000f06f7984 */ /* 0x000e620000000800 */
[----:B--2---:R-:W-:Y:S03]  /*58d90*/  HMMA.1688.F32.TF32 R4, R96, R78, R244 ;  /* 0x0000004e6004723c */ /* 0x004fe600000810f4 */
[----:B------:R-:W-:Y:S04]  /*58da0*/  STL.64 [R1+0xdd0], R12 ;  /* 0x000dd00c01007387 */ /* 0x000fe80000100a00 */
[----:B------:R-:W-:Y:S04]  /*58db0*/  STL.64 [R1+0xdd8], R14 ;  /* 0x000dd80e01007387 */ /* 0x000fe80000100a00 */
[----:B------:R-:W-:Y:S04]  /*58dc0*/  STL.64 [R1+0xdc0], R8 ;  /* 0x000dc00801007387 */ /* 0x000fe80000100a00 */
[----:B------:R-:W-:Y:S08]  /*58dd0*/  STL.64 [R1+0xdc8], R10 ;  /* 0x000dc80a01007387 */ /* 0x000ff00000100a00 */
        /* <DEDUP_REMOVED lines=91> */
[C---:B--2---:R-:W-:Y:S08]  /*59390*/  HMMA.1688.F32.TF32 R4, R100.reuse, R30, R184 ;  /* 0x0000001e6404723c */ /* 0x044ff000000810b8 */
[C---:B---3--:R-:W-:Y:S08]  /*593a0*/  HMMA.1688.F32.TF32 R8, R100.reuse, R26, R188 ;  /* 0x0000001a6408723c */ /* 0x048ff000000810bc */
[C---:B------:R-:W-:Y:S11]  /*593b0*/  HMMA.1688.F32.TF32 R12, R100.reuse, R34, R180 ;  /* 0x00000022640c723c */ /* 0x040ff600000810b4 */
[----:B------:R-:W-:Y:S04]  /*593c0*/  @!UPT UIADD3 URZ, URZ, URZ, URZ ;  /* 0x0000003f3f3ff290 */ /* 0x000fe8000fffe03f */
[----:B------:R-:W-:Y:S04]  /*593d0*/  STL.64 [R1+0x50], R8 ;  /* 0x0000500801007387 */ /* 0x000fe80000100a00 */
[----:B------:R2:W-:Y:S04]  /*593e0*/  STL.64 [R1+0x58], R10 ;  /* 0x0000580a01007387 */ /* 0x0005e80000100a00 */
[----:B------:R-:W-:Y:S04]  /*593f0*/  STL.64 [R1+0x40], R4 ;  /* 0x0000400401007387 */ /* 0x000fe80000100a00 */
[----:B------:R4:W-:Y:S01]  /*59400*/  STL.64 [R1+0x48], R6 ;  /* 0x0000480601007387 */ /* 0x0009e20000100a00 */
[C---:B--2---:R-:W-:Y:S08]  /*59410*/  HMMA.1688.F32.TF32 R8, R100.reuse, R38, R176 ;  /* 0x000000266408723c */ /* 0x044ff000000810b0 */
[C---:B----4-:R-:W-:Y:S01]  /*59420*/  HMMA.1688.F32.TF32 R4, R100.reuse, R42, R152 ;  /* 0x0000002a6404723c */ /* 0x050fe20000081098 */
        /* <DEDUP_REMOVED lines=10> */
[----:B------:R2:W-:Y:S08]  /*594d0*/  STL.64 [R1+0x438], R14 ;  /* 0x0004380e01007387 */ /* 0x0005f00000100a00 */
        /* <DEDUP_REMOVED lines=15> */
[----:B---3--:R-:W-:Y:S03]  /*595d0*/  HMMA.1688.F32.TF32 R4, R100, R78, R116 ;  /* 0x0000004e6404723c */ /* 0x008fe60000081074 */
[----:B------:R-:W-:Y:S04]  /*595e0*/  STL.64 [R1+0xd20], R12 ;  /* 0x000d200c01007387 */ /* 0x000fe80000100a00 */
[----:B------:R-:W-:Y:S01]  /*595f0*/  STL.64 [R1+0xd28], R14 ;  /* 0x000d280e01007387 */ /* 0x000fe20000100a00 */
[C---:B-1----:R-:W-:Y:S03]  /*59600*/  HMMA.1688.F32.TF32 R104, R108.reuse, R18, R104 ;  /* 0x000000126c68723c */ /* 0x042fe60000081068 */
[----:B------:R-:W-:Y:S04]  /*59610*/  LDS R116, [R3+0x1c480] ;  /* 0x01c4800003747984 */ /* 0x000fe80000000800 */
[----:B------:R-:W-:Y:S01]  /*59620*/  LDS R118, [R3+0x1e480] ;  /* 0x01e4800003767984 */ /* 0x000fe20000000800 */
[C---:B------:R-:W-:Y:S03]  /*59630*/  HMMA.1688.F32.TF32 R100, R108.reuse, R22, R120 ;  /* 0x000000166c64723c */ /* 0x040fe60000081078 */
[----:B------:R-:W-:Y:S04]  /*59640*/  STL.64 [R1+0xd00], R8 ;  /* 0x000d000801007387 */ /* 0x000fe80000100a00 */
[----:B------:R1:W-:Y:S04]  /*59650*/  STL.64 [R1+0xd08], R10 ;  /* 0x000d080a01007387 */ /* 0x0003e80000100a00 */
[----:B------:R-:W-:Y:S04]  /*59660*/  STL.64 [R1+0xcf0], R4 ;  /* 0x000cf00401007387 */ /* 0x000fe80000100a00 */
[----:B------:R2:W-:Y:S01]  /*59670*/  STL.64 [R1+0xcf8], R6 ;  /* 0x000cf80601007387 */ /* 0x0005e20000100a00 */
[C---:B-1----:R-:W-:Y:S03]  /*59680*/  HMMA.1688.F32.TF32 R8, R108.reuse, R26, R112 ;  /* 0x0000001a6c08723c */ /* 0x042fe60000081070 */
[----:B------:R-:W-:Y:S04]  /*59690*/  LDS R117, [R240+0x1c480] ;  /* 0x01c48000f0757984 */ /* 0x000fe80000000800 */
[----:B------:R-:W1:Y:S01]  /*596a0*/  LDS R119, [R240+0x1e480] ;  /* 0x01e48000f0777984 */ /* 0x000e620000000800 */
[C---:B--2---:R-:W-:Y:S03]  /*596b0*/  HMMA.1688.F32.TF32 R4, R108.reuse, R30, R236 ;  /* 0x0000001e6c04723c */ /* 0x044fe600000810ec */
[----:B------:R-:W-:Y:S04]  /*596c0*/  STL.64 [R1+0x2270], R106 ;  /* 0x0022706a01007387 */ /* 0x000fe80000100a00 */
        /* <DEDUP_REMOVED lines=131> */
[----:B------:R-:W-:Y:S03]  /*59f00*/  LDS R126, [R3+0x1e500] ;  /* 0x01e50000037e7984 */ /* 0x000fe60000000800 */
[C---:B-1----:R-:W-:Y:S01]  /*59f10*/  HMMA.1688.F32.TF32 R112, R116.reuse, R18, R112 ;  /* 0x000000127470723c */ /* 0x042fe20000081070 */
[----:B------:R-:W-:Y:S04]  /*59f20*/  STL.64 [R1+0xcb0], R12 ;  /* 0x000cb00c01007387 */ /* 0x000fe80000100a00 */
[----:B------:R1:W-:Y:S03]  /*59f30*/  STL.64 [R1+0xcb8], R14 ;  /* 0x000cb80e01007387 */ /* 0x0003e60000100a00 */
[C---:B------:R-:W-:Y:S01]  /*59f40*/  HMMA.1688.F32.TF32 R108, R116.reuse, R22, R152 ;  /* 0x00000016746c723c */ /* 0x040fe20000081098 */
[----:B------:R-:W-:Y:S04]  /*59f50*/  STL.64 [R1+0xca0], R8 ;  /* 0x000ca00801007387 */ /* 0x000fe80000100a00 */
[----:B------:R2:W-:Y:S03]  /*59f60*/  STL.64 [R1+0xca8], R10 ;  /* 0x000ca80a01007387 */ /* 0x0005e60000100a00 */
[C---:B-1----:R-:W-:Y:S01]  /*59f70*/  HMMA.1688.F32.TF32 R12, R116.reuse, R26, R148 ;  /* 0x0000001a740c723c */ /* 0x042fe20000081094 */
[----:B------:R-:W-:Y:S04]  /*59f80*/  STL.64 [R1+0xc90], R4 ;  /* 0x000c900401007387 */ /* 0x000fe80000100a00 */
[----:B------:R1:W-:Y:S03]  /*59f90*/  STL.64 [R1+0xc98], R6 ;  /* 0x000c980601007387 */ /* 0x0003e60000100a00 */
[C---:B--2---:R-:W-:Y:S01]  /*59fa0*/  HMMA.1688.F32.TF32 R8, R116.reuse, R30, R144 ;  /* 0x0000001e7408723c */ /* 0x044fe20000081090 */
[----:B------:R-:W-:Y:S04]  /*59fb0*/  LDS R125, [R240+0x1c500] ;  /* 0x01c50000f07d7984 */ /* 0x000fe80000000800 */
[----:B------:R-:W2:Y:S03]  /*59fc0*/  LDS R127, [R240+0x1e500] ;  /* 0x01e50000f07f7984 */ /* 0x000ea60000000800 */
[C---:B-1----:R-:W-:Y:S01]  /*59fd0*/  HMMA.1688.F32.TF32 R4, R116.reuse, R34, R228 ;  /* 0x000000227404723c */ /* 0x042fe200000810e4 */
[----:B------:R-:W-:Y:S04]  /*59fe0*/  STL.64 [R1+0x2298], R114 ;  /* 0x0022987201007387 */ /* 0x000fe80000100a00 */
[----:B------:R-:W-:Y:S04]  /*59ff0*/  STL.64 [R1+0x2290], R112 ;  /* 0x0022907001007387 */ /* 0x000fe80000100a00 */
[----:B------:R-:W-:Y:S04]  /*5a000*/  STL.64 [R1+0x22a8], R110 ;  /* 0x0022a86e01007387 */ /* 0x000fe80000100a00 */
[----:B------:R-:W-:Y:S04]  /*5a010*/  STL.64 [R1+0x22a0], R108 ;  /* 0x0022a06c01007387 */ /* 0x000fe80000100a00 */
[----:B------:R-:W-:Y:S04]  /*5a020*/  STL.64 [R1+0x10], R12 ;  /* 0x0000100c01007387 */ /* 0x000fe80000100a00 */
[----:B------:R1:W-:Y:S04]  /*5a030*/  STL.64 [R1+0x18], R14 ;  /* 0x0000180e01007387 */ /* 0x0003e80000100a00 */
[----:B------:R-:W-:Y:S04]  /*5a040*/  STL.64 [R1], R8 ;  /* 0x0000000801007387 */ /* 0x000fe80000100a00 */
[----:B------:R3:W-:Y:S01]  /*5a050*/  STL.64 [R1+0x8], R10 ;  /* 0x0000080a01007387 */ /* 0x0007e20000100a00 */
[C---:B-1----:R-:W-:Y:S03]  /*5a060*/  HMMA.1688.F32.TF32 R12, R116.reuse, R38, R140 ;  /* 0x00000026740c723c */ /* 0x042fe6000008108c */
[----:B------:R-:W-:Y:S04]  /*5a070*/  STL.64 [R1+0x1d0], R4 ;  /* 0x0001d00401007387 */ /* 0x000fe80000100a00 */
[----:B------:R1:W-:Y:S01]  /*5a080*/  STL.64 [R1+0x1d8], R6 ;  /* 0x0001d80601007387 */ /* 0x0003e20000100a00 */
[C---:B---3--:R-:W-:Y:S08]  /*5a090*/  HMMA.1688.F32.TF32 R8, R116.reuse, R42, R136 ;  /* 0x0000002a7408723c */ /* 0x048ff00000081088 */
        /* <DEDUP_REMOVED lines=101> */
[C---:B-1----:R-:W-:Y:S03]  /*5a6f0*/  HMMA.1688.F32.TF32 R4, R116.reuse, R78, R132 ;  /* 0x0000004e7404723c */ /* 0x042fe60000081084 */
[----:B------:R-:W-:Y:S04]  /*5a700*/  LDS R132, [R3+0x1c580] ;  /* 0x01c5800003847984 */ /* 0x000fe80000000800 */
[----:B------:R-:W-:Y:S04]  /*5a710*/  LDS R134, [R3+0x1e580] ;  /* 0x01e5800003867984 */ /* 0x000fe80000000800 */
[----:B------:R-:W-:Y:S04]  /*5a720*/  LDS R133, [R240+0x1c580] ;  /* 0x01c58000f0857984 */ /* 0x000fe80000000800 */
[----:B------:R-:W1:Y:S01]  /*5a730*/  LDS R135, [R240+0x1e580] ;  /* 0x01e58000f0877984 */ /* 0x000e620000000800 */
[----:B--2---:R-:W-:Y:S03]  /*5a740*/  HMMA.1688.F32.TF32 R8, R116, R74, R140 ;  /* 0x0000004a7408723c */ /* 0x004fe6000008108c */
[----:B------:R-:W-:Y:S04]  /*5a750*/  LDS R140, [R3+0x1c600] ;  /* 0x01c60000038c7984 */ /* 0x000fe80000000800 */
[----:B------:R-:W-:Y:S04]  /*5a760*/  LDS R142, [R3+0x1e600] ;  /* 0x01e60000038e7984 */ /* 0x000fe80000000800 */
[----:B------:R-:W-:Y:S04]  /*5a770*/  LDS R141, [R240+0x1c600] ;  /* 0x01c60000f08d7984 */ /* 0x000fe80000000800 */
[----:B------:R-:W2:Y:S08]  /*5a780*/  LDS R143, [R240+0x1e600] ;  /* 0x01e60000f08f7984 */ /* 0x000eb00000000800 */
[----:B------:R-:W-:Y:S04]  /*5a790*/  STL.64 [R1+0xbe0], R8 ;  /* 0x000be00801007387 */ /* 0x000fe80000100a00 */
[----:B------:R1:W-:Y:S01]  /*5a7a0*/  STL.64 [R1+0xbe8], R10 ;  /* 0x000be80a01007387 */ /* 0x0003e20000100a00 */
[C---:B---3--:R-:W-:Y:S03]  /*5a7b0*/  HMMA.1688.F32.TF32 R120, R124.reuse, R18, R120 ;  /* 0x000000127c78723c */ /* 0x048fe60000081078 */
[----:B------:R-:W-:Y:S04]  /*5a7c0*/  STL.64 [R1+0xbb0], R4 ;  /* 0x000bb00401007387 */ /* 0x000fe80000100a00 */
[----:B------:R3:W-:Y:S01]  /*5a7d0*/  STL.64 [R1+0xbb8], R6 ;  /* 0x000bb80601007387 */ /* 0x0007e20000100a00 */
[C---:B-1----:R-:W-:Y:S08]  /*5a7e0*/  HMMA.1688.F32.TF32 R8, R124.reuse, R38, R188 ;  /* 0x000000267c08723c */ /* 0x042ff000000810bc */
[C---:B----4-:R-:W-:Y:S08]  /*5a7f0*/  HMMA.1688.F32.TF32 R116, R124.reuse, R22, R196 ;  /* 0x000000167c74723c */ /* 0x050ff000000810c4 */
[C---:B---3--:R-:W-:Y:S01]  /*5a800*/  HMMA.1688.F32.TF32 R4, R124.reuse, R42, R184 ;  /* 0x0000002a7c04723c */ /* 0x048fe200000810b8 */
[----:B------:R-:W-:Y:S07]  /*5a810*/  STL.64 [R1+0x22b8], R122 ;  /* 0x0022b87a01007387 */ /* 0x000fee0000100a00 */
[C---:B------:R-:W-:Y:S01]  /*5a820*/  HMMA.1688.F32.TF32 R12, R124.reuse, R34, R192 ;  /* 0x000000227c0c723c */ /* 0x040fe200000810c0 */
[----:B------:R-:W-:Y:S06]  /*5a830*/  STL.64 [R1+0x22b0], R120 ;  /* 0x0022b07801007387 */ /* 0x000fec0000100a00 */
[----:B------:R-:W-:Y:S04]  /*5a840*/  STL.64 [R1+0x22c8], R118 ;  /* 0x0022c87601007387 */ /* 0x000fe80000100a00 */
[----:B------:R-:W-:Y:S11]  /*5a850*/  STL.64 [R1+0x22c0], R116 ;  /* 0x0022c07401007387 */ /* 0x000ff60000100a00 */
[----:B------:R-:W-:Y:S01]  /*5a860*/  @!UPT UIADD3 URZ, URZ, URZ, URZ ;  /* 0x0000003f3f3ff290 */ /* 0x000fe2000fffe03f */
        /* <DEDUP_REMOVED lines=26> */
[----:B-1----:R-:W-:Y:S07]  /*5aa10*/  HMMA.1688.F32.TF32 R4, R124, R78, R236 ;  /* 0x0000004e7c04723c */ /* 0x002fee00000810ec */
[----:B------:R-:W-:Y:S04]  /*5aa20*/  STL.64 [R1+0xb40], R12 ;  /* 0x000b400c01007387 */ /* 0x000fe80000100a00 */
[----:B------:R-:W-:Y:S04]  /*5aa30*/  STL.64 [R1+0xb48], R14 ;  /* 0x000b480e01007387 */ /* 0x000fe80000100a00 */
[----:B------:R-:W-:Y:S04]  /*5aa40*/  STL.64 [R1+0xb30], R8 ;  /* 0x000b300801007387 */ /* 0x000fe80000100a00 */
[----:B------:R-:W-:Y:S04]  /*5aa50*/  STL.64 [R1+0xb38], R10 ;  /* 0x000b380a01007387 */ /* 0x000fe80000100a00 */
        /* <DEDUP_REMOVED lines=52> */
[----:B----4-:R-:W2:Y:S04]  /*5ada0*/  LDL.LU R6, [R1+0x878] ;  /* 0x0008780001067983 */ /* 0x010ea80000300800 */
[----:B------:R-:W2:Y:S04]  /*5adb0*/  LDL.LU R7, [R1+0x87c] ;  /* 0x00087c0001077983 */ /* 0x000ea80000300800 */
        /* <DEDUP_REMOVED lines=58> */
[----:B------:R-:W-:Y:S08]  /*5b160*/  HMMA.1688.F32.TF32 R244, R124, R30, R244 ;  /* 0x0000001e7cf4723c */ /* 0x000ff000000810f4 */
[C---:B--2---:R-:W-:Y:S08]  /*5b170*/  HMMA.1688.F32.TF32 R4, R132.reuse, R54, R4 ;  /* 0x000000368404723c */ /* 0x044ff00000081004 */
[C---:B----4-:R-:W-:Y:S08]  /*5b180*/  HMMA.1688.F32.TF32 R8, R132.reuse, R50, R8 ;  /* 0x000000328408723c */ /* 0x050ff00000081008 */
[C---:B---3--:R-:W-:Y:S08]  /*5b190*/  HMMA.1688.F32.TF32 R88, R132.reuse, R34, R164 ;  /* 0x000000228458723c */ /* 0x048ff000000810a4 */
        /* <DEDUP_REMOVED lines=28> */
[----:B------:R-:W-:Y:S04]  /*5b360*/  STL.64 [R1+0xaf0], R12 ;  /* 0x000af00c01007387 */ /* 0x000fe80000100a00 */
[----:B------:R-:W-:Y:S04]  /*5b370*/  STL.64 [R1+0xaf8], R14 ;  /* 0x000af80e01007387 */ /* 0x000fe80000100a00 */
[----:B------:R-:W-:Y:S04]  /*5b380*/  STL.64 [R1+0xae0], R8 ;  /* 0x000ae00801007387 */ /* 0x000fe80000100a00 */
[----:B------:R-:W-:Y:S04]  /*5b390*/  STL.64 [R1+0xae8], R10 ;  /* 0x000ae80a01007387 */ /* 0x000fe80000100a00 */
[----:B------:R-:W-:Y:S04]  /*5b3a0*/  STL.64 [R1+0xad0], R4 ;  /* 0x000ad00401007387 */ /* 0x000fe80000100a00 */
[----:B------:R1:W-:Y:S02]  /*5b3b0*/  STL.64 [R1+0xad8], R6 ;  /* 0x000ad80601007387 */ /* 0x0003e40000100a00 */
[C---:B-1----:R-:W-:Y:S08]  /*5b3c0*/  HMMA.1688.F32.TF32 R4, R140.reuse, R34, R192 ;  /* 0x000000228c04723c */ /* 0x042ff000000810c0 */
        /* <DEDUP_REMOVED lines=17> */
[----:B------:R-:W-:Y:S04]  /*5b4e0*/  LDS R180, [R3+0x1c700] ;  /* 0x01c7000003b47984 */ /* 0x000fe80000000800 */
[----:B------:R-:W-:Y:S01]  /*5b4f0*/  LDS R182, [R3+0x1e700] ;  /* 0x01e7000003b67984 */ /* 0x000fe20000000800 */
[C---:B------:R-:W-:Y:S03]  /*5b500*/  HMMA.1688.F32.TF32 R12, R140.reuse, R54, R176 ;  /* 0x000000368c0c723c */ /* 0x040fe600000810b0 */
[----:B------:R-:W-:Y:S04]  /*5b510*/  LDS R181, [R240+0x1c700] ;  /* 0x01c70000f0b57984 */ /* 0x000fe80000000800 */
[----:B------:R-:W1:Y:S01]  /*5b520*/  LDS R183, [R240+0x1e700] ;  /* 0x01e70000f0b77984 */ /* 0x000e620000000800 */
[C---:B------:R-:W-:Y:S07]  /*5b530*/  HMMA.1688.F32.TF32 R8, R140.reuse, R58, R152 ;  /* 0x0000003a8c08723c */ /* 0x040fee0000081098 */
[----:B------:R-:W-:Y:S04]  /*5b540*/  STL.64 [R1+0x660], R4 ;  /* 0x0006600401007387 */ /* 0x000fe80000100a00 */
[----:B------:R3:W-:Y:S02]  /*5b550*/  STL.64 [R1+0x668], R6 ;  /* 0x0006680601007387 */ /* 0x0007e40000100a00 */
[----:B---3--:R-:W-:Y:S02]  /*5b560*/  HMMA.1688.F32.TF32 R4, R140, R62, R148 ;  /* 0x0000003e8c04723c */ /* 0x008fe40000081094 */
[----:B------:R-:W-:Y:S04]  /*5b570*/  STL.64 [R1+0x680], R12 ;  /* 0x0006800c01007387 */ /* 0x000fe80000100a00 */
[----:B------:R-:W-:Y:S04]  /*5b580*/  STL.64 [R1+0x688], R14 ;  /* 0x0006880e01007387 */ /* 0x000fe80000100a00 */
[----:B------:R-:W3:Y:S04]  /*5b590*/  LDL.LU R184, [R1+0x720] ;  /* 0x0007200001b87983 */ /* 0x000ee80000300800 */
[----:B------:R-:W-:Y:S04]  /*5b5a0*/  STL.64 [R1+0x6a0], R8 ;  /* 0x0006a00801007387 */ /* 0x000fe80000100a00 */
[----:B------:R-:W-:Y:S05]  /*5b5b0*/  STL.64 [R1+0x6a8], R10 ;  /* 0x0006a80a01007387 */ /* 0x000fea0000100a00 */
        /* <DEDUP_REMOVED lines=29> */
[----:B----4-:R-:W4:Y:S04]  /*5b790*/  LDL.LU R4, [R1+0x800] ;  /* 0x0008000001047983 */ /* 0x010f280000300800 */
[----:B------:R-:W4:Y:S04]  /*5b7a0*/  LDL.LU R5, [R1+0x804] ;  /* 0x0008040001057983 */ /* 0x000f280000300800 */
[----:B-1----:R-:W4:Y:S04]  /*5b7b0*/  LDL.LU R6, [R1+0x808] ;  /* 0x0008080001067983 */ /* 0x002f280000300800 */
        /* <DEDUP_REMOVED lines=74> */
[----:B------:R-:W-:Y:S08]  /*5bc60*/  HMMA.1688.F32.TF32 R232, R132, R30, R232 ;  /* 0x0000001e84e8723c */ /* 0x000ff000000810e8 */
[----:B------:R-:W-:Y:S01]  /*5bc70*/  HMMA.1688.F32.TF32 R132, R140, R22, R204 ;  /* 0x000000168c84723c */ /* 0x000fe200000810cc */
[----:B------:R-:W4:Y:S04]  /*5bc80*/  LDL.LU R204, [R1+0x760] ;  /* 0x0007600001cc7983 */ /* 0x000f280000300800 */
[----:B------:R-:W4:Y:S04]  /*5bc90*/  LDL.LU R205, [R1+0x764] ;  /* 0x0007640001cd7983 */ /* 0x000f280000300800 */
[----:B------:R-:W4:Y:S04]  /*5bca0*/  LDL.LU R206, [R1+0x768] ;  /* 0x0007680001ce7983 */ /* 0x000f280000300800 */
[----:B------:R-:W4:Y:S01]  /*5bcb0*/  LDL.LU R207, [R1+0x76c] ;  /* 0x00076c0001cf7983 */ /* 0x000f220000300800 */
[----:B--2---:R-:W-:Y:S08]  /*5bcc0*/  HMMA.1688.F32.TF32 R80, R144, R54, R80 ;  /* 0x000000369050723c */ /* 0x004ff00000081050 */
[C---:B---3--:R-:W-:Y:S08]  /*5bcd0*/  HMMA.1688.F32.TF32 R108, R140.reuse, R66, R104 ;  /* 0x000000428c6c723c */ /* 0x048ff00000081068 */
[C---:B------:R-:W-:Y:S08]  /*5bce0*/  HMMA.1688.F32.TF32 R104, R140.reuse, R70, R96 ;  /* 0x000000468c68723c */ /* 0x040ff00000081060 */
        /* <DEDUP_REMOVED lines=52> */
[----:B------:R-:W-:-:S06]  /*5c030*/  IMAD.MOV.U32 R192, RZ, RZ, R242 ;  /* 0x000000ffffc07224 */ /* 0x000fcc00078e00f2 */
[----:B------:R-:W-:Y:S04]  /*5c040*/  STL.64 [R1+0x90], R12 ;  /* 0x0000900c01007387 */ /* 0x000fe80000100a00 */
[----:B------:R2:W-:Y:S04]  /*5c050*/  STL.64 [R1+0x98], R14 ;  /* 0x0000980e01007387 */ /* 0x0005e80000100a00 */
[----:B------:R-:W-:Y:S01]  /*5c060*/  STL.64 [R1+0x80], R8 ;  /* 0x0000800801007387 */ /* 0x000fe20000100a00 */
[----:B------:R-:W-:-:S03]  /*5c070*/  IMAD.MOV.U32 R193, RZ, RZ, R241 ;  /* 0x000000ffffc17224 */ /* 0x000fc600078e00f1 */
[----:B------:R-:W-:Y:S04]  /*5c080*/  STL.64 [R1+0x88], R10 ;  /* 0x0000880a01007387 */ /* 0x000fe80000100a00 */
[----:B------:R-:W3:Y:S04]  /*5c090*/  LDL.LU R242, [R1+0x230c] ;  /* 0x00230c0001f27983 */ /* 0x000ee80000300800 */
[----:B------:R-:W-:Y:S04]  /*5c0a0*/  STL.64 [R1+0x2a0], R4 ;  /* 0x0002a00401007387 */ /* 0x000fe80000100a00 */
[----:B------:R4:W-:Y:S04]  /*5c0b0*/  STL.64 [R1+0x2a8], R6 ;  /* 0x0002a80601007387 */ /* 0x0009e80000100a00 */
[----:B------:R-:W4:Y:S01]  /*5c0c0*/  LDL.LU R241, [R1+0x2308] ;  /* 0x0023080001f17983 */ /* 0x000f220000300800 */
[----:B------:R-:W-:-:S02]  /*5c0d0*/  IMAD.MOV.U32 R172, RZ, RZ, R252 ;  /* 0x000000ffffac7224 */ /* 0x000fc400078e00fc */
[----:B------:R-:W-:Y:S01]  /*5c0e0*/  IMAD.MOV.U32 R173, RZ, RZ, R243 ;  /* 0x000000ffffad7224 */ /* 0x000fe200078e00f3 */
[----:B------:R-:W4:Y:S04]  /*5c0f0*/  LDL.LU R252, [R1+0x2304] ;  /* 0x0023040001fc7983 */ /* 0x000f280000300800 */
[----:B------:R-:W4:Y:S01]  /*5c100*/  LDL.LU R243, [R1+0x2300] ;  /* 0x0023000001f37983 */ /* 0x000f220000300800 */
[----:B--2---:R-:W-:Y:S01]  /*5c110*/  IMAD.MOV.U32 R14, RZ, RZ, R2 ;  /* 0x000000ffff0e7224 */ /* 0x004fe200078e0002 */
[----:B------:R-:W-:Y:S01]  /*5c120*/  MOV R15, R0 ;  /* 0x00000000000f7202 */ /* 0x000fe20000000f00 */
[C---:B------:R-:W-:Y:S08]  /*5c130*/  HMMA.1688.F32.TF32 R136, R140.reuse, R18, R136 ;  /* 0x000000128c88723c */ /* 0x040ff00000081088 */
[----:B------:R-:W-:Y:S08]  /*5c140*/  HMMA.1688.F32.TF32 R228, R140, R26, R228 ;  /* 0x0000001a8ce4723c */ /* 0x000ff000000810e4 */
[C---:B------:R-:W-:Y:S08]  /*5c150*/  HMMA.1688.F32.TF32 R148, R144.reuse, R18, R148 ;  /* 0x000000129094723c */ /* 0x040ff00000081094 */
[C---:B------:R-:W-:Y:S08]  /*5c160*/  HMMA.1688.F32.TF32 R220, R144.reuse, R26, R220 ;  /* 0x0000001a90dc723c */ /* 0x040ff000000810dc */
[----:B------:R-:W-:Y:S01]  /*5c170*/  HMMA.1688.F32.TF32 R216, R144, R30, R216 ;  /* 0x0000001e90d8723c */ /* 0x000fe200000810d8 */
[----:B------:R-:W-:Y:S01]  /*5c180*/  IMAD.MOV.U32 R3, RZ, RZ, c[0x0][0x180] ;  /* 0x00006000ff037624 */ /* 0x000fe200078e00ff */
[----:B------:R-:W-:Y:S01]  /*5c190*/  BAR.SYNC.DEFER_BLOCKING 0x0 ;  /* 0x0000000000007b1d */ /* 0x000fe20000010000 */
[----:B---3--:R-:W-:-:S02]  /*5c1a0*/  IMAD.MOV.U32 R13, RZ, RZ, R242 ;  /* 0x000000ffff0d7224 */ /* 0x008fc400078e00f2 */
[----:B----4-:R-:W-:-:S03]  /*5c1b0*/  IMAD.MOV.U32 R12, RZ, RZ, R241 ;  /* 0x000000ffff0c7224 */ /* 0x010fc600078e00f1 */
[----:B------:R-:W2:Y:S04]  /*5c1c0*/  LDL.LU R241, [R1+0x22fc] ;  /* 0x0022fc0001f17983 */ /* 0x000ea80000300800 */
[----:B------:R-:W3:Y:S04]  /*5c1d0*/  LDL.LU R242, [R1+0x22f8] ;  /* 0x0022f80001f27983 */ /* 0x000ee80000300800 */
[----:B------:R-:W4:Y:S01]  /*5c1e0*/  LDL.LU R2, [R1+0x22f4] ;  /* 0x0022f40001027983 */ /* 0x000f220000300800 */
[----:B------:R-:W-:-:S03]  /*5c1f0*/  IMAD.MOV.U32 R6, RZ, RZ, R243 ;  /* 0x000000ffff067224 */ /* 0x000fc600078e00f3 */
[----:B------:R-:W2:Y:S01]  /*5c200*/  LDL.LU R0, [R1+0x22f0] ;  /* 0x0022f00001007983 */ /* 0x000ea20000300800 */
[----:B------:R-:W-:-:S03]  /*5c210*/  IMAD.MOV.U32 R7, RZ, RZ, R252 ;  /* 0x000000ffff077224 */ /* 0x000fc600078e00fc */
[----:B------:R-:W2:Y:S04]  /*5c220*/  LDL.LU R4, [R1+0x4c0] ;  /* 0x0004c00001047983 */ /* 0x000ea80000300800 */
[----:B------:R-:W2:Y:S04]  /*5c230*/  LDL.LU R5, [R1+0x4c4] ;  /* 0x0004c40001057983 */ /* 0x000ea80000300800 */
[----:B------:R-:W2:Y:S04]  /*5c240*/  LDL.LU R243, [R1+0x22ec] ;  /* 0x0022ec0001f37983 */ /* 0x000ea80000300800 */
[----:B------:R-:W3:Y:S04]  /*5c250*/  LDL.LU R252, [R1+0x22e8] ;  /* 0x0022e80001fc7983 */ /* 0x000ee80000300800 */
[----:B------:R-:W4:Y:S04]  /*5c260*/  LDL.LU R164, [R1+0x4e0] ;  /* 0x0004e00001a47983 */ /* 0x000f280000300800 */
[----:B------:R-:W4:Y:S04]  /*5c270*/  LDL.LU R165, [R1+0x4e4] ;  /* 0x0004e40001a57983 */ /* 0x000f280000300800 */
[----:B------:R-:W4:Y:S04]  /*5c280*/  LDL.LU R166, [R1+0x4e8] ;  /* 0x0004e80001a67983 */ /* 0x000f280000300800 */
[----:B------:R-:W4:Y:S04]  /*5c290*/  LDL.LU R167, [R1+0x4ec] ;  /* 0x0004ec0001a77983 */ /* 0x000f280000300800 */
[----:B------:R-:W4:Y:S04]  /*5c2a0*/  LDL.LU R84, [R1+0x4f0] ;  /* 0x0004f00001547983 */ /* 0x000f280000300800 */
[----:B------:R-:W4:Y:S01]  /*5c2b0*/  LDL.LU R85, [R1+0x4f4] ;  /* 0x0004f40001557983 */ /* 0x000f220000300800 */
[----:B------:R-:W-:Y:S01]  /*5c2c0*/  HMMA.1688.F32.TF32 R140, R144, R22, R200 ;  /* 0x00000016908c723c */ /* 0x000fe200000810c8 */
[----:B--2---:R-:W-:Y:S01]  /*5c2d0*/  MOV R87, R243 ;  /* 0x000000f300577202 */ /* 0x004fe20000000f00 */
[----:B---3--:R-:W-:-:S02]  /*5c2e0*/  IMAD.MOV.U32 R86, RZ, RZ, R252 ;  /* 0x000000ffff567224 */ /* 0x008fc400078e00fc */
        /* <DEDUP_REMOVED lines=47> */
[----:B------:R-:W3:Y:S01]  /*5c5e0*/  LDL.LU R160, [R1+0x510] ;  /* 0x0005100001a07983 */ /* 0x000ee20000300800 */
[----:B----4-:R-:W-:-:S03]  /*5c5f0*/  MOV R81, R2 ;  /* 0x0000000200517202 */ /* 0x010fc60000000f00 */
[----:B------:R-:W4:Y:S01]  /*5c600*/  LDL.LU R161, [R1+0x514] ;  /* 0x0005140001a17983 */ /* 0x000f220000300800 */
[----:B-1----:R-:W-:Y:S01]  /*5c610*/  HMMA.1688.F32.TF32 R12, R176, R46, R12 ;  /* 0x0000002eb00c723c */ /* 0x002fe2000008100c */
[----:B------:R-:W-:Y:S01]  /*5c620*/  IMAD.MOV.U32 R168, RZ, RZ, R45 ;  /* 0x000000ffffa87224 */ /* 0x000fe200078e002d */
[----:B------:R-:W-:Y:S01]  /*5c630*/  MOV R170, R41 ;  /* 0x0000002900aa7202 */ /* 0x000fe20000000f00 */
[----:B------:R-:W-:Y:S02]  /*5c640*/  IMAD.MOV.U32 R169, RZ, RZ, R44 ;  /* 0x000000ffffa97224 */ /* 0x000fe400078e002c */
[----:B------:R-:W-:Y:S01]  /*5c650*/  IMAD.MOV.U32 R171, RZ, RZ, R40 ;  /* 0x000000ffffab7224 */ /* 0x000fe200078e0028 */
[----:B------:R-:W-:Y:S01]  /*5c660*/  MOV R11, R48 ;  /* 0x00000030000b7202 */ /* 0x000fe20000000f00 */
[----:B------:R-:W-:Y:S02]  /*5c670*/  IMAD.MOV.U32 R8, RZ, RZ, R53 ;  /* 0x000000ffff087224 */ /* 0x000fe400078e0035 */
[----:B------:R-:W-:-:S02]  /*5c680*/  IMAD.MOV.U32 R9, RZ, RZ, R52 ;  /* 0x000000ffff097224 */ /* 0x000fc400078e0034 */
[----:B------:R-:W-:Y:S01]  /*5c690*/  IMAD.MOV.U32 R10, RZ, RZ, R49 ;  /* 0x000000ffff0a7224 */ /* 0x000fe200078e0031 */
[----:B------:R-:W-:Y:S01]  /*5c6a0*/  MOV R175, R56 ;  /* 0x0000003800af7202 */ /* 0x000fe20000000f00 */
[----:B------:R-:W-:Y:S01]  /*5c6b0*/  IMAD.MOV.U32 R174, RZ, RZ, R57 ;  /* 0x000000ffffae7224 */ /* 0x000fe200078e0039 */
[C---:B------:R-:W-:Y:S08]  /*5c6c0*/  HMMA.1688.F32.TF32 R40, R176.reuse, R42, R4 ;  /* 0x0000002ab028723c */ /* 0x040ff00000081004 */
[----:B------:R-:W-:Y:S01]  /*5c6d0*/  HMMA.1688.F32.TF32 R8, R176, R54, R8 ;  /* 0x00000036b008723c */ /* 0x000fe20000081008 */
[----:B--2---:R-:W-:-:S02]  /*5c6e0*/  IMAD.MOV.U32 R163, RZ, RZ, R252 ;  /* 0x000000ffffa37224 */ /* 0x004fc400078e00fc */
[----:B---3--:R-:W-:Y:S02]  /*5c6f0*/  IMAD.MOV.U32 R162, RZ, RZ, R243 ;  /* 0x000000ffffa27224 */ /* 0x008fe400078e00f3 */
[----:B------:R1:W5:Y:S04]  /*5c700*/  LDL.LU R243, [R1+0x22dc] ;  /* 0x0022dc0001f37983 */ /* 0x0003680000300800 */
[----:B------:R-:W2:Y:S04]  /*5c710*/  LDL.LU R252, [R1+0x22d8] ;  /* 0x0022d80001fc7983 */ /* 0x000ea80000300800 */
[----:B------:R-:W3:Y:S04]  /*5c720*/  LDL.LU R0, [R1+0x22d4] ;  /* 0x0022d40001007983 */ /* 0x000ee80000300800 */
[----:B------:R-:W2:Y:S01]  /*5c730*/  LDL.LU R2, [R1+0x22d0] ;  /* 0x0022d00001027983 */ /* 0x000ea20000300800 */
        /* <DEDUP_REMOVED lines=10> */
[----:B-1----:R1:W5:Y:S04]  /*5c7e0*/  LDL.LU.64 R118, [R1+0x22c8] ;  /* 0x0022c80001767983 */ /* 0x0023680000300a00 */
[----:B------:R1:W5:Y:S04]  /*5c7f0*/  LDL.LU.64 R116, [R1+0x22c0] ;  /* 0x0022c00001747983 */ /* 0x0003680000300a00 */
[----:B------:R-:W-:Y:S04]  /*5c800*/  STL.64 [R1+0x590], R120 ;  /* 0x0005907801007387 */ /* 0x000fe80000100a00 */
[----:B------:R1:W-:Y:S04]  /*5c810*/  STL.64 [R1+0x598], R122 ;  /* 0x0005987a01007387 */ /* 0x0003e80000100a00 */
[----:B-1----:R1:W5:Y:S04]  /*5c820*/  LDL.LU.64 R122, [R1+0x22b8] ;  /* 0x0022b800017a7983 */ /* 0x0023680000300a00 */
[----:B------:R1:W5:Y:S04]  /*5c830*/  LDL.LU.64 R120, [R1+0x22b0] ;  /* 0x0022b00001787983 */ /* 0x0003680000300a00 */
[----:B------:R-:W-:Y:S04]  /*5c840*/  STL.64 [R1+0x5d0], R108 ;  /* 0x0005d06c01007387 */ /* 0x000fe80000100a00 */
[----:B------:R1:W-:Y:S04]  /*5c850*/  STL.64 [R1+0x5d8], R110 ;  /* 0x0005d86e01007387 */ /* 0x0003e80000100a00 */
[----:B-1----:R1:W5:Y:S04]  /*5c860*/  LDL.LU.64 R110, [R1+0x22a8] ;  /* 0x0022a800016e7983 */ /* 0x0023680000300a00 */
[----:B------:R1:W5:Y:S04]  /*5c870*/  LDL.LU.64 R108, [R1+0x22a0] ;  /* 0x0022a000016c7983 */ /* 0x0003680000300a00 */
        /* <DEDUP_REMOVED lines=9> */
[----:B------:R1:W-:Y:S04]  /*5c910*/  STL.64 [R1+0x9d0], R104 ;  /* 0x0009d06801007387 */ /* 0x0003e80000100a00 */
[----:B------:R-:W-:Y:S04]  /*5c920*/  STL.64 [R1+0x9d8], R106 ;  /* 0x0009d86a01007387 */ /* 0x000fe80000100a00 */
[----:B-1----:R1:W5:Y:S04]  /*5c930*/  LDL.LU.64 R104, [R1+0x2278] ;  /* 0x0022780001687983 */ /* 0x0023680000300a00 */
[----:B------:R-:W-:Y:S04]  /*5c940*/  STL.64 [R1+0x9c0], R96 ;  /* 0x0009c06001007387 */ /* 0x000fe80000100a00 */
[----:B------:R1:W-:Y:S02]  /*5c950*/  STL.64 [R1+0x9c8], R98 ;  /* 0x0009c86201007387 */ /* 0x0003e40000100a00 */
[----:B-1----:R-:W-:Y:S02]  /*5c960*/  HMMA.1688.F32.TF32 R96, R180, R78, R200 ;  /* 0x0000004eb460723c */ /* 0x002fe400000810c8 */
[----:B------:R-:W-:Y:S04]  /*5c970*/  STL.64 [R1+0x9b0], R156 ;  /* 0x0009b09c01007387 */ /* 0x000fe80000100a00 */
[----:B------:R-:W-:Y:S02]  /*5c980*/  STL.64 [R1+0x9b8], R158 ;  /* 0x0009b89e01007387 */ /* 0x000fe40000100a00 */
[C---:B------:R-:W-:Y:S11]  /*5c990*/  HMMA.1688.F32.TF32 R44, R176.reuse, R50, R168 ;  /* 0x00000032b02c723c */ /* 0x040ff600000810a8 */
[----:B------:R-:W-:Y:S04]  /*5c9a0*/  @!UPT UIADD3 URZ, URZ, URZ, URZ ;  /* 0x0000003f3f3ff290 */ /* 0x000fe8000fffe03f */
[----:B------:R-:W-:Y:S04]  /*5c9b0*/  STL.64 [R1+0x9a0], R96 ;  /* 0x0009a06001007387 */ /* 0x000fe80000100a00 */
[----:B------:R-:W-:Y:S04]  /*5c9c0*/  STL.64 [R1+0x9a8], R98 ;  /* 0x0009a86201007387 */ /* 0x000fe80000100a00 */
[----:B------:R-:W2:Y:S04]  /*5c9d0*/  LDL R6, [R1+0x1540] ;  /* 0x0015400001067983 */ /* 0x000ea80000100800 */
[----:B------:R-:W-:Y:S04]  /*5c9e0*/  STL.64 [R1+0x280], R12 ;  /* 0x0002800c01007387 */ /* 0x000fe80000100a00 */
[----:B------:R1:W-:Y:S02]  /*5c9f0*/  STL.64 [R1+0x288], R14 ;  /* 0x0002880e01007387 */ /* 0x0003e40000100a00 */
[----:B-1----:R-:W-:Y:S02]  /*5ca00*/  HMMA.1688.F32.TF32 R12, R176, R58, R172 ;  /* 0x0000003ab00c723c */ /* 0x002fe400000810ac */
[----:B------:R-:W-:Y:S04]  /*5ca10*/  STL.64 [R1+0x380], R44 ;  /* 0x0003802c01007387 */ /* 0x000fe80000100a00 */
[----:B------:R-:W-:Y:S04]  /*5ca20*/  STL.64 [R1+0x388], R46 ;  /* 0x0003882e01007387 */ /* 0x000fe80000100a00 */
[----:B------:R-:W3:Y:S04]  /*5ca30*/  LDL.LU R4, [R1+0x2150] ;  /* 0x0021500001047983 */ /* 0x000ee80000300800 */
[----:B------:R-:W-:Y:S04]  /*5ca40*/  STL.64 [R1+0x4b0], R8 ;  /* 0x0004b00801007387 */ /* 0x000fe80000100a00 */
[----:B------:R1:W-:Y:S05]  /*5ca50*/  STL.64 [R1+0x4b8], R10 ;  /* 0x0004b80a01007387 */ /* 0x0003ea0000100a00 */
[----:B------:R-:W-:Y:S04]  /*5ca60*/  STL.64 [R1+0x4c0], R12 ;  /* 0x0004c00c01007387 */ /* 0x000fe80000100a00 */
[----:B------:R1:W-:Y:S04]  /*5ca70*/  STL.64 [R1+0x4c8], R14 ;  /* 0x0004c80e01007387 */ /* 0x0003e80000100a00 */
[----:B------:R-:W4:Y:S01]  /*5ca80*/  LDL.LU R5, [R1+0x2148] ;  /* 0x0021480001057983 */ /* 0x000f220000300800 */
[----:B------:R-:W-:Y:S07]  /*5ca90*/  HMMA.1688.F32.TF32 R144, R180, R18, R208 ;  /* 0x00000012b490723c */ /* 0x000fee00000810d0 */
[----:B------:R-:W-:Y:S01]  /*5caa0*/  IMAD.MOV.U32 R208, RZ, RZ, R37 ;  /* 0x000000ffffd07224 */ /* 0x000fe200078e0025 */
[----:B------:R-:W-:Y:S01]  /*5cab0*/  MOV R210, R33 ;  /* 0x0000002100d27202 */ /* 0x000fe20000000f00 */
[----:B------:R-:W-:-:S02]  /*5cac0*/  IMAD.MOV.U32 R209, RZ, RZ, R36 ;  /* 0x000000ffffd17224 */ /* 0x000fc400078e0024 */
[----:B------:R-:W-:-:S07]  /*5cad0*/  IMAD.MOV.U32 R211, RZ, RZ, R32 ;  /* 0x000000ffffd37224 */ /* 0x000fce00078e0020 */
[----:B-1----:R-:W-:Y:S01]  /*5cae0*/  HMMA.1688.F32.TF32 R8, R176, R62, R208 ;  /* 0x0000003eb008723c */ /* 0x002fe200000810d0 */
[----:B------:R-:W-:Y:S01]  /*5caf0*/  IMAD.MOV.U32 R194, RZ, RZ, R69 ;  /* 0x000000ffffc27224 */ /* 0x000fe200078e0045 */
[----:B------:R-:W-:-:S06]  /*5cb00*/  MOV R195, R68 ;  /* 0x0000004400c37202 */ /* 0x000fcc0000000f00 */
[----:B------:R-:W-:Y:S01]  /*5cb10*/  HMMA.1688.F32.TF32 R212, R180, R26, R204 ;  /* 0x0000001ab4d4723c */ /* 0x000fe200000810cc */
[----:B------:R-:W-:-:S07]  /*5cb20*/  IMAD.MOV.U32 R188, RZ, RZ, R29 ;  /* 0x000000ffffbc7224 */ /* 0x000fce00078e001d */
[----:B------:R-:W-:Y:S01]  /*5cb30*/  HMMA.1688.F32.TF32 R204, R180, R30, R196 ;  /* 0x0000001eb4cc723c */ /* 0x000fe200000810c4 */
[----:B------:R-:W-:-:S06]  /*5cb40*/  IMAD.MOV.U32 R189, RZ, RZ, R28 ;  /* 0x000000ffffbd7224 */ /* 0x000fcc00078e001c */
[----:B------:R-:W-:Y:S01]  /*5cb50*/  IMAD.MOV.U32 R196, RZ, RZ, R65 ;  /* 0x000000ffffc47224 */ /* 0x000fe200078e0041 */
[----:B------:R-:W-:Y:S01]  /*5cb60*/  MOV R199, R60 ;  /* 0x0000003c00c77202 */ /* 0x000fe20000000f00 */
[----:B------:R-:W-:Y:S02]  /*5cb70*/  IMAD.MOV.U32 R197, RZ, RZ, R64 ;  /* 0x000000ffffc57224 */ /* 0x000fe400078e0040 */
[----:B------:R-:W-:Y:S01]  /*5cb80*/  IMAD.MOV.U32 R198, RZ, RZ, R61 ;  /* 0x000000ffffc67224 */ /* 0x000fe200078e003d */
[----:B------:R-:W-:Y:S01]  /*5cb90*/  MOV R190, R25 ;  /* 0x0000001900be7202 */ /* 0x000fe20000000f00 */
[----:B------:R-:W-:Y:S01]  /*5cba0*/  IMAD.MOV.U32 R191, RZ, RZ, R24 ;  /* 0x000000ffffbf7224 */ /* 0x000fe200078e0018 */
[----:B------:R-:W-:Y:S04]  /*5cbb0*/  STL.64 [R1+0x8b0], R8 ;  /* 0x0008b00801007387 */ /* 0x000fe80000100a00 */
[----:B------:R-:W-:Y:S01]  /*5cbc0*/  HMMA.1688.F32.TF32 R12, R176, R66, R196 ;  /* 0x00000042b00c723c */ /* 0x000fe200000810c4 */
[----:B------:R1:W-:Y:S01]  /*5cbd0*/  STL.64 [R1+0x8b8], R10 ;  /* 0x0008b80a01007387 */ /* 0x0003e20000100a00 */
[----:B------:R-:W-:Y:S01]  /*5cbe0*/  IMAD.MOV.U32 R184, RZ, RZ, R21 ;  /* 0x000000ffffb87224 */ /* 0x000fe200078e0015 */
[----:B------:R-:W-:Y:S01]  /*5cbf0*/  MOV R186, R17 ;  /* 0x0000001100ba7202 */ /* 0x000fe20000000f00 */
[----:B------:R-:W-:-:S02]  /*5cc00*/  IMAD.MOV.U32 R185, RZ, RZ, R20 ;  /* 0x000000ffffb97224 */ /* 0x000fc400078e0014 */
[----:B------:R-:W-:Y:S02]  /*5cc10*/  IMAD.MOV.U32 R187, RZ, RZ, R16 ;  /* 0x000000ffffbb7224 */ /* 0x000fe400078e0010 */
[C---:B------:R-:W-:Y:S08]  /*5cc20*/  HMMA.1688.F32.TF32 R48, R176.reuse, R74, R188 ;  /* 0x0000004ab030723c */ /* 0x040ff000000810bc */
[C---:B-1----:R-:W-:Y:S08]  /*5cc30*/  HMMA.1688.F32.TF32 R8, R176.reuse, R70, R192 ;  /* 0x00000046b008723c */ /* 0x042ff000000810c0 */
[----:B------:R-:W-:Y:S01]  /*5cc40*/  HMMA.1688.F32.TF32 R44, R176, R78, R184 ;  /* 0x0000004eb02c723c */ /* 0x000fe200000810b8 */
[----:B------:R1:W-:Y:S01]  /*5cc50*/  STL.64 [R1+0x860], R12 ;  /* 0x0008600c01007387 */ /* 0x0003e20000100a00 */
[----:B------:R-:W-:-:S03]  /*5cc60*/  IMAD.MOV.U32 R83, RZ, RZ, R241 ;  /* 0x000000ffff537224 */ /* 0x000fc600078e00f1 */
[----:B------:R-:W-:Y:S01]  /*5cc70*/  STL.64 [R1+0x868], R14 ;  /* 0x0008680e01007387 */ /* 0x000fe20000100a00 */
[----:B------:R-:W-:Y:S02]  /*5cc80*/  IMAD.MOV.U32 R241, RZ, RZ, 0x3f ;  /* 0x0000003ffff17424 */ /* 0x000fe400078e00ff */
[----:B------:R-:W-:Y:S01]  /*5cc90*/  IMAD.MOV.U32 R82, RZ, RZ, R242 ;  /* 0x000000ffff527224 */ /* 0x000fe200078e00f2 */
[----:B-1----:R-:W4:Y:S06]  /*5cca0*/  LDL.LU R13, [R1+0x214c] ;  /* 0x00214c00010d7983 */ /* 0x002f2c0000300800 */
[----:B------:R-:W-:Y:S01]  /*5ccb0*/  STL.64 [R1+0x840], R8 ;  /* 0x0008400801007387 */ /* 0x000fe20000100a00 */
[----:B------:R-:W-:-:S03]  /*5ccc0*/  IMAD.MOV.U32 R242, RZ, RZ, c[0x0][0x188] ;  /* 0x00006200fff27624 */ /* 0x000fc600078e00ff */
[----:B------:R1:W-:Y:S01]  /*5ccd0*/  STL.64 [R1+0x848], R10 ;  /* 0x0008480a01007387 */ /* 0x0003e20000100a00 */
[----:B------:R-:W-:Y:S01]  /*5cce0*/  IADD3 R241, R241, c[0x0][0x180], RZ ;  /* 0x00006000f1f17a10 */ /* 0x000fe20007ffe0ff */
[----:B------:R-:W-:Y:S02]  /*5ccf0*/  IMAD.SHL.U32 R242, R242, 0x40, RZ ;  /* 0x00000040f2f27824 */ /* 0x000fe400078e00ff */
[----:B-1----:R-:W4:Y:S04]  /*5cd00*/  LDL.LU R11, [R1+0x2140] ;  /* 0x00214000010b7983 */ /* 0x002f280000300800 */
[----:B------:R1:W-:Y:S04]  /*5cd10*/  STL.64 [R1+0x810], R48 ;  /* 0x0008103001007387 */ /* 0x0003e80000100a00 */
[----:B------:R-:W-:Y:S04]  /*5cd20*/  STL.64 [R1+0x818], R50 ;  /* 0x0008183201007387 */ /* 0x000fe80000100a00 */
[----:B------:R-:W4:Y:S01]  /*5cd30*/  LDL.LU R14, [R1+0x2144] ;  /* 0x00214400010e7983 */ /* 0x000f220000300800 */
[----:B------:R-:W-:-:S03]  /*5cd40*/  SHF.R.S32.HI R7, RZ, 0x1f, R241 ;  /* 0x0000001fff077819 */ /* 0x000fc600000114f1 */
[----:B------:R-:W4:Y:S01]  /*5cd50*/  LDL.LU R12, [R1+0x213c] ;  /* 0x00213c00010c7983 */ /* 0x000f220000300800 */
[----:B------:R-:W-:-:S03]  /*5cd60*/  SHF.L.U32 R242, R242, 0x2, RZ ;  /* 0x00000002f2f27819 */ /* 0x000fc600000006ff */
[----:B------:R-:W-:Y:S01]  /*5cd70*/  STL.64 [R1+0x7b0], R44 ;  /* 0x0007b02c01007387 */ /* 0x000fe20000100a00 */
[----:B------:R-:W-:-:S03]  /*5cd80*/  LEA.HI R7, R7, R241, RZ, 0x6 ;  /* 0x000000f107077211 */ /* 0x000fc600078f30ff */
[----:B------:R2:W-:Y:S04]  /*5cd90*/  STL.64 [R1+0x7b8], R46 ;  /* 0x0007b82e01007387 */ /* 0x0005e80000100a00 */
[----:B-1----:R-:W4:Y:S04]  /*5cda0*/  LDL.LU R48, [R1+0x2130] ;  /* 0x0021300001307983 */ /* 0x002f280000300800 */
[----:B------:R-:W4:Y:S01]  /*5cdb0*/  LDL.LU R15, [R1+0x2138] ;  /* 0x00213800010f7983 */ /* 0x000f220000300800 */
[----:B------:R-:W-:-:S03]  /*5cdc0*/  SHF.R.S32.HI R7, RZ, 0x6, R7 ;  /* 0x00000006ff077819 */ /* 0x000fc60000011407 */
[----:B------:R-:W4:Y:S04]  /*5cdd0*/  LDL.LU R9, [R1+0x212c] ;  /* 0x00212c0001097983 */ /* 0x000f280000300800 */
[----:B------:R-:W4:Y:S01]  /*5cde0*/  LDL.LU R8, [R1+0x2134] ;  /* 0x0021340001087983 */ /* 0x000f220000300800 */
[----:B------:R-:W-:Y:S02]  /*5cdf0*/  IADD3 R7, R7, -0x3, RZ ;  /* 0xfffffffd07077810 */ /* 0x000fe40007ffe0ff */
[----:B------:R-:W-:Y:S02]  /*5ce00*/  IADD3 R3, R3, -0xc0, RZ ;  /* 0xffffff4003037810 */ /* 0x000fe40007ffe0ff */
[----:B--2---:R-:W-:-:S03]  /*5ce10*/  ISETP.GE.AND P0, PT, R6, R7, PT ;  /* 0x000000070600720c */ /* 0x004fc60003f06270 */
[----:B------:R-:W-:Y:S01]  /*5ce20*/  IMAD R3, R6, -0x40, R3 ;  /* 0xffffffc006037824 */ /* 0x000fe200078e0203 */
[----:B---3--:R-:W-:-:S05]  /*5ce30*/  IADD3 R4, P3, R4, R242, RZ ;  /* 0x000000f204047210 */ /* 0x008fca0007f7e0ff */
[----:B------:R-:W-:Y:S01]  /*5ce40*/  STL [R1+0x2150], R4 ;  /* 0x0021500401007387 */ /* 0x000fe20000100800 */
[----:B------:R-:W-:Y:S02]  /*5ce50*/  IMAD.MOV.U32 R46, RZ, RZ, R4 ;  /* 0x000000ffff2e7224 */ /* 0x000fe400078e0004 */
[----:B----4-:R-:W-:-:S05]  /*5ce60*/  IMAD.X R5, R5, 0x1, R0, P3 ;  /* 0x0000000105057824 */ /* 0x010fca00018e0600 */
[----:B------:R1:W-:Y:S01]  /*5ce70*/  STL [R1+0x2148], R5 ;  /* 0x0021480501007387 */ /* 0x0003e20000100800 */
[----:B------:R-:W-:-:S03]  /*5ce80*/  MOV R47, R5 ;  /* 0x00000005002f7202 */ /* 0x000fc60000000f00 */
[----:B------:R-:W2:Y:S04]  /*5ce90*/  LDL.LU R7, [R1+0x1f30] ;  /* 0x001f300001077983 */ /* 0x000ea80000300800 */
[----:B------:R-:W3:Y:S04]  /*5cea0*/  LDL.LU R6, [R1+0x1f38] ;  /* 0x001f380001067983 */ /* 0x000ee80000300800 */
[----:B-1----:R-:W2:Y:S04]  /*5ceb0*/  LDL.LU R5, [R1+0x1f28] ;  /* 0x001f280001057983 */ /* 0x002ea80000300800 */
[----:B------:R-:W2:Y:S04]  /*5cec0*/  LDL.LU R4, [R1+0x1f34] ;  /* 0x001f340001047983 */ /* 0x000ea80000300800 */
[----:B------:R-:W1:Y:S01]  /*5ced0*/  S2R R49, SR_TID.X ;  /* 0x0000000000317919 */ /* 0x000e620000002100 */
[----:B------:R-:W-:-:S04]  /*5cee0*/  ISETP.GT.AND P1, PT, R3, RZ, PT ;  /* 0x000000ff0300720c */ /* 0x000fc80003f24270 */
[----:B------:R-:W-:Y:S02]  /*5cef0*/  SEL R45, RZ, 0x4, !P1 ;  /* 0x00000004ff2d7807 */ /* 0x000fe40004800000 */
[----:B------:R-:W-:Y:S02]  /*5cf00*/  IADD3 R44, R252, 0x1, RZ ;  /* 0x00000001fc2c7810 */ /* 0x000fe40007ffe0ff */
[----:B------:R-:W-:Y:S02]  /*5cf10*/  SEL R45, R45, RZ, !P0 ;  /* 0x000000ff2d2d7207 */ /* 0x000fe40004000000 */
[C---:B------:R-:W-:Y:S02]  /*5cf20*/  ISETP.GT.AND P2, PT, R44.reuse, 0x2, PT ;  /* 0x000000022c00780c */ /* 0x040fe40003f44270 */
[----:B------:R-:W-:Y:S02]  /*5cf30*/  ISETP.NE.U32.AND P1, PT, R45, RZ, PT ;  /* 0x000000ff2d00720c */ /* 0x000fe40003f25070 */
[----:B------:R-:W-:-:S02]  /*5cf40*/  SEL R252, R44, RZ, !P2 ;  /* 0x000000ff2cfc7207 */ /* 0x000fc40005000000 */
[----:B-1----:R-:W-:-:S04]  /*5cf50*/  LOP3.LUT R241, R49, 0x7f, RZ, 0xc0, !PT ;  /* 0x0000007f31f17812 */ /* 0x002fc800078ec0ff */
[----:B------:R-:W-:-:S05]  /*5cf60*/  SHF.L.U32 R10, R241, 0x2, RZ ;  /* 0x00000002f10a7819 */ /* 0x000fca00000006ff */
[----:B------:R-:W-:-:S05]  /*5cf70*/  IMAD R44, R252, 0x20000, R10 ;  /* 0x00020000fc2c7824 */ /* 0x000fca00078e020a */
[----:B------:R-:W-:Y:S01]  /*5cf80*/  @!PT LDS RZ, [RZ] ;  /* 0x00000000fffff984 */ /* 0x000fe20000000800 */
[----:B------:R-:W-:Y:S01]  /*5cf90*/  @!PT LDS RZ, [RZ] ;  /* 0x00000000fffff984 */ /* 0x000fe20000000800 */
[----:B------:R-:W-:Y:S01]  /*5cfa0*/  @!PT LDS RZ, [RZ] ;  /* 0x00000000fffff984 */ /* 0x000fe20000000800 */
[----:B------:R1:W-:Y:S01]  /*5cfb0*/  LDGSTS.E [R44], [R46.64], P1 ;  /* 0x000000002e2c7fae */ /* 0x0003e20008921844 */
[----:B------:R-:W-:-:S05]  /*5cfc0*/  IADD3 R13, P2, R13, R242, RZ ;  /* 0x000000f20d0d7210 */ /* 0x000fca0007f5e0ff */
[----:B------:R-:W-:Y:S01]  /*5cfd0*/  STL [R1+0x214c], R13 ;  /* 0x00214c0d01007387 */ /* 0x000fe20000100800 */
[----:B-1----:R-:W-:Y:S01]  /*5cfe0*/  IMAD.MOV.U32 R46, RZ, RZ, R13 ;  /* 0x000000ffff2e7224 */ /* 0x002fe200078e000d */
[----:B------:R-:W-:Y:S01]  /*5cff0*/  IADD3 R11, P3, R11, R242, RZ ;  /* 0x000000f20b0b7210 */ /* 0x000fe20007f7e0ff */
[----:B------:R-:W-:-:S04]  /*5d000*/  IMAD.X R14, R14, 0x1, R0, P2 ;  /* 0x000000010e0e7824 */ /* 0x000fc800010e0600 */
[----:B------:R-:W-:Y:S01]  /*5d010*/  IMAD.X R12, R12, 0x1, R0, P3 ;  /* 0x000000010c0c7824 */ /* 0x000fe200018e0600 */
[----:B------:R1:W-:Y:S01]  /*5d020*/  STL [R1+0x2144], R14 ;  /* 0x0021440e01007387 */ /* 0x0003e20000100800 */
[----:B------:R-:W-:-:S03]  /*5d030*/  MOV R47, R14 ;  /* 0x0000000e002f7202 */ /* 0x000fc60000000f00 */
[----:B------:R-:W-:Y:S01]  /*5d040*/  STL [R1+0x2140], R11 ;  /* 0x0021400b01007387 */ /* 0x000fe20000100800 */
[----:B------:R-:W-:-:S03]  /*5d050*/  ISETP.GT.AND P2, PT, R3, 0x4, PT ;  /* 0x000000040300780c */ /* 0x000fc60003f44270 */
[----:B------:R1:W-:Y:S04]  /*5d060*/  STL [R1+0x213c], R12 ;  /* 0x00213c0c01007387 */ /* 0x0003e80000100800 */
[----:B-1----:R-:W4:Y:S01]  /*5d070*/  LDL.LU R14, [R1+0x1f20] ;  /* 0x001f2000010e7983 */ /* 0x002f220000300800 */
[----:B------:R-:W-:-:S03]  /*5d080*/  IADD3 R15, P3, R15, R242, RZ ;  /* 0x000000f20f0f7210 */ /* 0x000fc60007f7e0ff */
[----:B------:R-:W4:Y:S01]  /*5d090*/  LDL.LU R13, [R1+0x1f2c] ;  /* 0x001f2c00010d7983 */ /* 0x000f220000300800 */
[----:B------:R-:W-:-:S03]  /*5d0a0*/  SEL R45, RZ, 0x4, !P2 ;  /* 0x00000004ff2d7807 */ /* 0x000fc60005000000 */
[----:B------:R1:W-:Y:S01]  /*5d0b0*/  LDGSTS.E [R44+0x200], [R46.64], P1 ;  /* 0x002000002e2c7fae */ /* 0x0003e20008921844 */
[----:B------:R-:W-:Y:S01]  /*5d0c0*/  IMAD.X R48, R48, 0x1, R0, P3 ;  /* 0x0000000130307824 */ /* 0x000fe200018e0600 */
[----:B------:R-:W-:Y:S02]  /*5d0d0*/  IADD3 R8, P4, R8, R242, RZ ;  /* 0x000000f208087210 */ /* 0x000fe40007f9e0ff */
[----:B------:R-:W-:Y:S01]  /*5d0e0*/  SEL R45, R45, RZ, !P0 ;  /* 0x000000ff2d2d7207 */ /* 0x000fe20004000000 */
[----:B-1----:R-:W-:Y:S02]  /*5d0f0*/  IMAD.MOV.U32 R47, RZ, RZ, R12 ;  /* 0x000000ffff2f7224 */ /* 0x002fe400078e000c */
[----:B------:R-:W-:Y:S01]  /*5d100*/  IMAD.MOV.U32 R46, RZ, RZ, R11 ;  /* 0x000000ffff2e7224 */ /* 0x000fe200078e000b */
[----:B------:R-:W4:Y:S04]  /*5d110*/  LDL.LU R12, [R1+0x2124] ;  /* 0x00212400010c7983 */ /* 0x000f280000300800 */
[----:B------:R-:W4:Y:S01]  /*5d120*/  LDL.LU R11, [R1+0x2128] ;  /* 0x00212800010b7983 */ /* 0x000f220000300800 */
[----:B------:R-:W-:-:S03]  /*5d130*/  IADD3.X R9, R9, R0, RZ, P4, !PT ;  /* 0x0000000009097210 */ /* 0x000fc600027fe4ff */
[----:B------:R1:W-:Y:S01]  /*5d140*/  LDGSTS.E [R44+0x400], [R46.64], P1 ;  /* 0x004000002e2c7fae */ /* 0x0003e20008921844 */
[----:B------:R-:W-:-:S03]  /*5d150*/  ISETP.NE.U32.AND P2, PT, R45, RZ, PT ;  /* 0x000000ff2d00720c */ /* 0x000fc60003f45070 */
[----:B------:R-:W-:Y:S04]  /*5d160*/  STL [R1+0x2138], R15 ;  /* 0x0021380f01007387 */ /* 0x000fe80000100800 */
[----:B------:R1:W-:Y:S02]  /*5d170*/  STL [R1+0x2130], R48 ;  /* 0x0021303001007387 */ /* 0x0003e40000100800 */
[----:B-1----:R-:W-:Y:S02]  /*5d180*/  IMAD.MOV.U32 R46, RZ, RZ, R15 ;  /* 0x000000ffff2e7224 */ /* 0x002fe400078e000f */
[----:B------:R-:W-:Y:S01]  /*5d190*/  IMAD.MOV.U32 R47, RZ, RZ, R48 ;  /* 0x000000ffff2f7224 */ /* 0x000fe200078e0030 */
[----:B------:R-:W-:Y:S04]  /*5d1a0*/  STL [R1+0x2134], R8 ;  /* 0x0021340801007387 */ /* 0x000fe80000100800 */
[----:B------:R1:W-:Y:S04]  /*5d1b0*/  STL [R1+0x212c], R9 ;  /* 0x00212c0901007387 */ /* 0x0003e80000100800 */
[----:B------:R1:W-:Y:S04]  /*5d1c0*/  LDGSTS.E [R44+0x600], [R46.64], P1 ;  /* 0x006000002e2c7fae */ /* 0x0003e80008921844 */
[----:B------:R-:W4:Y:S04]  /*5d1d0*/  LDL.LU R48, [R1+0x1f18] ;  /* 0x001f180001307983 */ /* 0x000f280000300800 */
[----:B------:R-:W4:Y:S01]  /*5d1e0*/  LDL.LU R15, [R1+0x1f24] ;  /* 0x001f2400010f7983 */ /* 0x000f220000300800 */
[----:B-1----:R-:W-:Y:S01]  /*5d1f0*/  MOV R47, R9 ;  /* 0x00000009002f7202 */ /* 0x002fe20000000f00 */
[----:B------:R-:W-:-:S02]  /*5d200*/  IMAD.MOV.U32 R46, RZ, RZ, R8 ;  /* 0x000000ffff2e7224 */ /* 0x000fc400078e0008 */
[----:B------:R-:W4:Y:S04]  /*5d210*/  LDL.LU R9, [R1+0x1f10] ;  /* 0x001f100001097983 */ /* 0x000f280000300800 */
[----:B------:R-:W4:Y:S04]  /*5d220*/  LDL.LU R8, [R1+0x1f1c] ;  /* 0x001f1c0001087983 */ /* 0x000f280000300800 */
[----:B------:R1:W-:Y:S01]  /*5d230*/  LDGSTS.E [R44+0x2000], [R46.64], P2 ;  /* 0x020000002e2c7fae */ /* 0x0003e20009121844 */
[----:B---3--:R-:W-:-:S05]  /*5d240*/  IADD3 R6, P1, R6, R242, RZ ;  /* 0x000000f206067210 */ /* 0x008fca0007f3e0ff */
[----:B--2---:R-:W-:Y:S01]  /*5d250*/  IMAD.X R7, R7, 0x1, R0, P1 ;  /* 0x0000000107077824 */ /* 0x004fe200008e0600 */
[----:B------:R-:W-:Y:S01]  /*5d260*/  IADD3 R4, P3, R4, R242, RZ ;  /* 0x000000f204047210 */ /* 0x000fe20007f7e0ff */
[----:B------:R-:W-:Y:S01]  /*5d270*/  STL [R1+0x1f38], R6 ;  /* 0x001f380601007387 */ /* 0x000fe20000100800 */
[----:B-1----:R-:W-:Y:S02]  /*5d280*/  IMAD.MOV.U32 R46, RZ, RZ, R6 ;  /* 0x000000ffff2e7224 */ /* 0x002fe400078e0006 */
[----:B------:R-:W-:Y:S01]  /*5d290*/  MOV R47, R7 ;  /* 0x00000007002f7202 */ /* 0x000fe20000000f00 */
[----:B------:R-:W-:Y:S01]  /*5d2a0*/  IMAD.X R5, R5, 0x1, R0, P3 ;  /* 0x0000000105057824 */ /* 0x000fe200018e0600 */
[----:B------:R1:W-:Y:S04]  /*5d2b0*/  STL [R1+0x1f30], R7 ;  /* 0x001f300701007387 */ /* 0x0003e80000100800 */
[----:B------:R-:W-:Y:S04]  /*5d2c0*/  STL [R1+0x1f34], R4 ;  /* 0x001f340401007387 */ /* 0x000fe80000100800 */
[----:B------:R2:W-:Y:S04]  /*5d2d0*/  STL [R1+0x1f28], R5 ;  /* 0x001f280501007387 */ /* 0x0005e80000100800 */
[----:B-1----:R-:W3:Y:S04]  /*5d2e0*/  LDL.LU R7, [R1+0x1f08] ;  /* 0x001f080001077983 */ /* 0x002ee80000300800 */
[----:B------:R1:W-:Y:S04]  /*5d2f0*/  LDGSTS.E [R44+0x2200], [R46.64], P2 ;  /* 0x022000002e2c7fae */ /* 0x0003e80009121844 */
[----:B------:R-:W3:Y:S01]  /*5d300*/  LDL.LU R6, [R1+0x1f14] ;  /* 0x001f140001067983 */ /* 0x000ee20000300800 */
[----:B-1----:R-:W-:-:S02]  /*5d310*/  IMAD.MOV.U32 R47, RZ, RZ, R5 ;  /* 0x000000ffff2f7224 */ /* 0x002fc400078e0005 */
[----:B------:R-:W-:Y:S01]  /*5d320*/  IMAD.MOV.U32 R46, RZ, RZ, R4 ;  /* 0x000000ffff2e7224 */ /* 0x000fe200078e0004 */
[----:B--2---:R-:W3:Y:S04]  /*5d330*/  LDL.LU R5, [R1+0x211c] ;  /* 0x00211c0001057983 */ /* 0x004ee80000300800 */
[----:B------:R-:W3:Y:S01]  /*5d340*/  LDL.LU R4, [R1+0x2120] ;  /* 0x0021200001047983 */ /* 0x000ee20000300800 */
[----:B------:R-:W-:-:S03]  /*5d350*/  ISETP.GT.AND P1, PT, R3, 0x8, PT ;  /* 0x000000080300780c */ /* 0x000fc60003f24270 */
[----:B------:R1:W-:Y:S01]  /*5d360*/  LDGSTS.E [R44+0x2400], [R46.64], P2 ;  /* 0x024000002e2c7fae */ /* 0x0003e20009121844 */
[----:B------:R-:W-:-:S04]  /*5d370*/  SEL R45, RZ, 0x4, !P1 ;  /* 0x00000004ff2d7807 */ /* 0x000fc80004800000 */
[----:B------:R-:W-:-:S04]  /*5d380*/  SEL R45, R45, RZ, !P0 ;  /* 0x000000ff2d2d7207 */ /* 0x000fc80004000000 */
[----:B------:R-:W-:Y:S02]  /*5d390*/  ISETP.NE.U32.AND P1, PT, R45, RZ, PT ;  /* 0x000000ff2d00720c */ /* 0x000fe40003f25070 */
[----:B----4-:R-:W-:-:S05]  /*5d3a0*/  IADD3 R13, P3, R13, R242, RZ ;  /* 0x000000f20d0d7210 */ /* 0x010fca0007f7e0ff */
[----:B------:R-:W-:Y:S01]  /*5d3b0*/  IMAD.X R14, R14, 0x1, R0, P3 ;  /* 0x000000010e0e7824 */ /* 0x000fe200018e0600 */
[----:B------:R-:W-:Y:S01]  /*5d3c0*/  STL [R1+0x1f2c], R13 ;  /* 0x001f2c0d01007387 */ /* 0x000fe20000100800 */
[----:B-1----:R-:W-:Y:S02]  /*5d3d0*/  IMAD.MOV.U32 R46, RZ, RZ, R13 ;  /* 0x000000ffff2e7224 */ /* 0x002fe400078e000d */
[----:B------:R-:W-:Y:S01]  /*5d3e0*/  IMAD.MOV.U32 R47, RZ, RZ, R14 ;  /* 0x000000ffff2f7224 */ /* 0x000fe200078e000e */
[----:B------:R1:W-:Y:S04]  /*5d3f0*/  STL [R1+0x1f20], R14 ;  /* 0x001f200e01007387 */ /* 0x0003e80000100800 */
[----:B------:R4:W-:Y:S01]  /*5d400*/  LDGSTS.E [R44+0x2600], [R46.64], P2 ;  /* 0x026000002e2c7fae */ /* 0x0009e20009121844 */
[----:B------:R-:W-:-:S04]  /*5d410*/  IADD3 R11, P4, R11, R242, RZ ;  /* 0x000000f20b0b7210 */ /* 0x000fc80007f9e0ff */
[----:B------:R-:W-:Y:S01]  /*5d420*/  IADD3.X R12, R12, R0, RZ, P4, !PT ;  /* 0x000000000c0c7210 */ /* 0x000fe200027fe4ff */
[----:B------:R-:W-:Y:S01]  /*5d430*/  STL [R1+0x2128], R11 ;  /* 0x0021280b01007387 */ /* 0x000fe20000100800 */
[----:B----4-:R-:W-:-:S03]  /*5d440*/  IMAD.MOV.U32 R46, RZ, RZ, R11 ;  /* 0x000000ffff2e7224 */ /* 0x010fc600078e000b */
[----:B------:R4:W-:Y:S01]  /*5d450*/  STL [R1+0x2124], R12 ;  /* 0x0021240c01007387 */ /* 0x0009e20000100800 */
[----:B------:R-:W-:-:S03]  /*5d460*/  MOV R47, R12 ;  /* 0x0000000c002f7202 */ /* 0x000fc60000000f00 */
[----:B-1----:R-:W2:Y:S04]  /*5d470*/  LDL.LU R14, [R1+0x1f00] ;  /* 0x001f0000010e7983 */ /* 0x002ea80000300800 */
[----:B------:R-:W2:Y:S04]  /*5d480*/  LDL.LU R13, [R1+0x1f0c] ;  /* 0x001f0c00010d7983 */ /* 0x000ea80000300800 */
[----:B----4-:R-:W2:Y:S04]  /*5d490*/  LDL.LU R12, [R1+0x1ef8] ;  /* 0x001ef800010c7983 */ /* 0x010ea80000300800 */
[----:B------:R-:W2:Y:S04]  /*5d4a0*/  LDL.LU R11, [R1+0x1f04] ;  /* 0x001f0400010b7983 */ /* 0x000ea80000300800 */
[----:B------:R1:W-:Y:S01]  /*5d4b0*/  LDGSTS.E [R44+0x4000], [R46.64], P1 ;  /* 0x040000002e2c7fae */ /* 0x0003e20008921844 */
[----:B------:R-:W-:-:S05]  /*5d4c0*/  IADD3 R15, P2, R15, R242, RZ ;  /* 0x000000f20f0f7210 */ /* 0x000fca0007f5e0ff */
[----:B------:R-:W-:Y:S01]  /*5d4d0*/  IMAD.X R48, R48, 0x1, R0, P2 ;  /* 0x0000000130307824 */ /* 0x000fe200010e0600 */
[----:B------:R-:W-:Y:S01]  /*5d4e0*/  IADD3 R8, P3, R8, R242, RZ ;  /* 0x000000f208087210 */ /* 0x000fe20007f7e0ff */
[----:B------:R-:W-:Y:S01]  /*5d4f0*/  STL [R1+0x1f24], R15 ;  /* 0x001f240f01007387 */ /* 0x000fe20000100800 */
[----:B-1----:R-:W-:-:S03]  /*5d500*/  IMAD.MOV.U32 R46, RZ, RZ, R15 ;  /* 0x000000ffff2e7224 */ /* 0x002fc600078e000f */
[----:B------:R-:W-:Y:S01]  /*5d510*/  IMAD.X R9, R9, 0x1, R0, P3 ;  /* 0x0000000109097824 */ /* 0x000fe200018e0600 */
[----:B------:R1:W-:Y:S01]  /*5d520*/  STL [R1+0x1f18], R48 ;  /* 0x001f183001007387 */ /* 0x0003e20000100800 */
[----:B------:R-:W-:-:S03]  /*5d530*/  MOV R47, R48 ;  /* 0x00000030002f7202 */ /* 0x000fc60000000f00 */
[----:B------:R-:W-:Y:S04]  /*5d540*/  STL [R1+0x1f1c], R8 ;  /* 0x001f1c0801007387 */ /* 0x000fe80000100800 */
[----:B------:R1:W-:Y:S04]  /*5d550*/  STL [R1+0x1f10], R9 ;  /* 0x001f100901007387 */ /* 0x0003e80000100800 */
[----:B-1----:R-:W2:Y:S04]  /*5d560*/  LDL.LU R48, [R1+0x1ef0] ;  /* 0x001ef00001307983 */ /* 0x002ea80000300800 */
[----:B------:R-:W2:Y:S04]  /*5d570*/  LDL.LU R15, [R1+0x1efc] ;  /* 0x001efc00010f7983 */ /* 0x000ea80000300800 */
[----:B------:R1:W-:Y:S02]  /*5d580*/  LDGSTS.E [R44+0x4200], [R46.64], P1 ;  /* 0x042000002e2c7fae */ /* 0x0003e40008921844 */
[----:B-1----:R-:W-:-:S02]  /*5d590*/  IMAD.MOV.U32 R47, RZ, RZ, R9 ;  /* 0x000000ffff2f7224 */ /* 0x002fc400078e0009 */
[----:B------:R-:W-:Y:S01]  /*5d5a0*/  IMAD.MOV.U32 R46, RZ, RZ, R8 ;  /* 0x000000ffff2e7224 */ /* 0x000fe200078e0008 */
[----:B------:R-:W2:Y:S04]  /*5d5b0*/  LDL.LU R9, [R1+0x2114] ;  /* 0x0021140001097983 */ /* 0x000ea80000300800 */
[----:B------:R-:W2:Y:S04]  /*5d5c0*/  LDL.LU R8, [R1+0x2118] ;  /* 0x0021180001087983 */ /* 0x000ea80000300800 */
[----:B------:R1:W-:Y:S01]  /*5d5d0*/  LDGSTS.E [R44+0x4400], [R46.64], P1 ;  /* 0x044000002e2c7fae */ /* 0x0003e20008921844 */
[----:B---3--:R-:W-:-:S05]  /*5d5e0*/  IADD3 R6, P3, R6, R242, RZ ;  /* 0x000000f206067210 */ /* 0x008fca0007f7e0ff */
[----:B------:R-:W-:Y:S01]  /*5d5f0*/  IMAD.X R7, R7, 0x1, R0, P3 ;  /* 0x0000000107077824 */ /* 0x000fe200018e0600 */
[----:B------:R-:W-:Y:S01]  /*5d600*/  STL [R1+0x1f14], R6 ;  /* 0x001f140601007387 */ /* 0x000fe20000100800 */
[----:B-1----:R-:W-:Y:S02]  /*5d610*/  IMAD.MOV.U32 R46, RZ, RZ, R6 ;  /* 0x000000ffff2e7224 */ /* 0x002fe400078e0006 */
[----:B------:R-:W-:Y:S01]  /*5d620*/  IMAD.MOV.U32 R47, RZ, RZ, R7 ;  /* 0x000000ffff2f7224 */ /* 0x000fe200078e0007 */
[----:B------:R-:W-:Y:S01]  /*5d630*/  IADD3 R4, P4, R4, R242, RZ ;  /* 0x000000f204047210 */ /* 0x000fe20007f9e0ff */
[----:B------:R1:W-:Y:S03]  /*5d640*/  STL [R1+0x1f08], R7 ;  /* 0x001f080701007387 */ /* 0x0003e60000100800 */
[----:B------:R-:W-:Y:S01]  /*5d650*/  IADD3.X R5, R5, R0, RZ, P4, !PT ;  /* 0x0000000005057210 */ /* 0x000fe200027fe4ff */
[----:B------:R-:W-:Y:S04]  /*5d660*/  STL [R1+0x2120], R4 ;  /* 0x0021200401007387 */ /* 0x000fe80000100800 */
[----:B------:R3:W-:Y:S04]  /*5d670*/  STL [R1+0x211c], R5 ;  /* 0x00211c0501007387 */ /* 0x0007e80000100800 */
[----:B-1----:R-:W4:Y:S04]  /*5d680*/  LDL.LU R7, [R1+0x1ee8] ;  /* 0x001ee80001077983 */ /* 0x002f280000300800 */
[----:B------:R1:W-:Y:S04]  /*5d690*/  LDGSTS.E [R44+0x4600], [R46.64], P1 ;  /* 0x046000002e2c7fae */ /* 0x0003e80008921844 */
[----:B------:R-:W4:Y:S01]  /*5d6a0*/  LDL.LU R6, [R1+0x1ef4] ;  /* 0x001ef40001067983 */ /* 0x000f220000300800 */
[----:B-1----:R-:W-:Y:S01]  /*5d6b0*/  MOV R47, R5 ;  /* 0x00000005002f7202 */ /* 0x002fe20000000f00 */
[----:B------:R-:W-:-:S02]  /*5d6c0*/  IMAD.MOV.U32 R46, RZ, RZ, R4 ;  /* 0x000000ffff2e7224 */ /* 0x000fc400078e0004 */
[----:B---3--:R-:W4:Y:S04]  /*5d6d0*/  LDL.LU R5, [R1+0x1ee0] ;  /* 0x001ee00001057983 */ /* 0x008f280000300800 */
[----:B------:R-:W4:Y:S01]  /*5d6e0*/  LDL.LU R4, [R1+0x1eec] ;  /* 0x001eec0001047983 */ /* 0x000f220000300800 */
[----:B------:R-:W-:-:S04]  /*5d6f0*/  ISETP.GT.AND P2, PT, R3, 0xc, PT ;  /* 0x0000000c0300780c */ /* 0x000fc80003f44270 */
[----:B------:R-:W-:-:S04]  /*5d700*/  SEL R45, RZ, 0x4, !P2 ;  /* 0x00000004ff2d7807 */ /* 0x000fc80005000000 */
[----:B------:R-:W-:-:S04]  /*5d710*/  SEL R45, R45, RZ, !P0 ;  /* 0x000000ff2d2d7207 */ /* 0x000fc80004000000 */
[----:B------:R-:W-:Y:S11]  /*5d720*/  ISETP.NE.U32.AND P2, PT, R45, RZ, PT ;  /* 0x000000ff2d00720c */ /* 0x000ff60003f45070 */
[----:B------:R-:W-:Y:S02]  /*5d730*/  @!UPT UIADD3 URZ, URZ, URZ, URZ ;  /* 0x0000003f3f3ff290 */ /* 0x000fe4000fffe03f */
[----:B------:R1:W-:Y:S01]  /*5d740*/  LDGSTS.E [R44+0x6000], [R46.64], P2 ;  /* 0x060000002e2c7fae */ /* 0x0003e20009121844 */
[----:B--2---:R-:W-:-:S05]  /*5d750*/  IADD3 R13, P1, R13, R242, RZ ;  /* 0x000000f20d0d7210 */ /* 0x004fca0007f3e0ff */
[----:B------:R-:W-:Y:S01]  /*5d760*/  IMAD.X R14, R14, 0x1, R0, P1 ;  /* 0x000000010e0e7824 */ /* 0x000fe200008e0600 */
[----:B------:R-:W-:Y:S01]  /*5d770*/  IADD3 R11, P3, R11, R242, RZ ;  /* 0x000000f20b0b7210 */ /* 0x000fe20007f7e0ff */
[----:B------:R-:W-:Y:S01]  /*5d780*/  STL [R1+0x1f0c], R13 ;  /* 0x001f0c0d01007387 */ /* 0x000fe20000100800 */
[----:B-1----:R-:W-:-:S03]  /*5d790*/  IMAD.MOV.U32 R46, RZ, RZ, R13 ;  /* 0x000000ffff2e7224 */ /* 0x002fc600078e000d */
[----:B------:R-:W-:Y:S01]  /*5d7a0*/  IMAD.X R12, R12, 0x1, R0, P3 ;  /* 0x000000010c0c7824 */ /* 0x000fe200018e0600 */
[----:B------:R1:W-:Y:S01]  /*5d7b0*/  STL [R1+0x1f00], R14 ;  /* 0x001f000e01007387 */ /* 0x0003e20000100800 */
[----:B------:R-:W-:-:S03]  /*5d7c0*/  MOV R47, R14 ;  /* 0x0000000e002f7202 */ /* 0x000fc60000000f00 */
[----:B------:R-:W-:Y:S01]  /*5d7d0*/  STL [R1+0x1f04], R11 ;  /* 0x001f040b01007387 */ /* 0x000fe20000100800 */
[----:B------:R-:W-:-:S03]  /*5d7e0*/  ISETP.GT.AND P1, PT, R3, 0x10, PT ;  /* 0x000000100300780c */ /* 0x000fc60003f24270 */
[----:B------:R2:W-:Y:S04]  /*5d7f0*/  STL [R1+0x1ef8], R12 ;  /* 0x001ef80c01007387 */ /* 0x0005e80000100800 */
[----:B-1----:R-:W3:Y:S01]  /*5d800*/  LDL.LU R14, [R1+0x1ed8] ;  /* 0x001ed800010e7983 */ /* 0x002ee20000300800 */
[----:B------:R-:W-:-:S03]  /*5d810*/  SEL R45, RZ, 0x4, !P1 ;  /* 0x00000004ff2d7807 */ /* 0x000fc60004800000 */
[----:B------:R-:W3:Y:S04]  /*5d820*/  LDL.LU R13, [R1+0x1ee4] ;  /* 0x001ee400010d7983 */ /* 0x000ee80000300800 */
[----:B------:R1:W-:Y:S01]  /*5d830*/  LDGSTS.E [R44+0x6200], [R46.64], P2 ;  /* 0x062000002e2c7fae */ /* 0x0003e20009121844 */
[----:B------:R-:W-:Y:S01]  /*5d840*/  SEL R45, R45, RZ, !P0 ;  /* 0x000000ff2d2d7207 */ /* 0x000fe20004000000 */
[----:B-1----:R-:W-:Y:S01]  /*5d850*/  IMAD.MOV.U32 R47, RZ, RZ, R12 ;  /* 0x000000ffff2f7224 */ /* 0x002fe200078e000c */
[----:B------:R-:W-:Y:S01]  /*5d860*/  IADD3 R15, P3, R15, R242, RZ ;  /* 0x000000f20f0f7210 */ /* 0x000fe20007f7e0ff */
[----:B------:R-:W-:Y:S01]  /*5d870*/  IMAD.MOV.U32 R46, RZ, RZ, R11 ;  /* 0x000000ffff2e7224 */ /* 0x000fe200078e000b */
[----:B--2---:R-:W3:Y:S03]  /*5d880*/  LDL.LU R12, [R1+0x210c] ;  /* 0x00210c00010c7983 */ /* 0x004ee60000300800 */
[----:B------:R-:W-:Y:S01]  /*5d890*/  IMAD.X R48, R48, 0x1, R0, P3 ;  /* 0x0000000130307824 */ /* 0x000fe200018e0600 */
[----:B------:R-:W3:Y:S01]  /*5d8a0*/  LDL.LU R11, [R1+0x2110] ;  /* 0x00211000010b7983 */ /* 0x000ee20000300800 */
[----:B------:R-:W-:-:S03]  /*5d8b0*/  ISETP.NE.U32.AND P1, PT, R45, RZ, PT ;  /* 0x000000ff2d00720c */ /* 0x000fc60003f25070 */
[----:B------:R1:W-:Y:S04]  /*5d8c0*/  LDGSTS.E [R44+0x6400], [R46.64], P2 ;  /* 0x064000002e2c7fae */ /* 0x0003e80009121844 */
[----:B------:R-:W-:Y:S01]  /*5d8d0*/  STL [R1+0x1efc], R15 ;  /* 0x001efc0f01007387 */ /* 0x000fe20000100800 */
[----:B------:R-:W-:Y:S01]  /*5d8e0*/  IADD3 R8, P4, R8, R242, RZ ;  /* 0x000000f208087210 */ /* 0x000fe20007f9e0ff */
[----:B-1----:R-:W-:Y:S02]  /*5d8f0*/  IMAD.MOV.U32 R46, RZ, RZ, R15 ;  /* 0x000000ffff2e7224 */ /* 0x002fe400078e000f */
[----:B------:R-:W-:Y:S01]  /*5d900*/  IMAD.MOV.U32 R47, RZ, RZ, R48 ;  /* 0x000000ffff2f7224 */ /* 0x000fe200078e0030 */
[----:B------:R-:W-:Y:S01]  /*5d910*/  IADD3.X R9, R9, R0, RZ, P4, !PT ;  /* 0x0000000009097210 */ /* 0x000fe200027fe4ff */
[----:B------:R1:W-:Y:S04]  /*5d920*/  STL [R1+0x1ef0], R48 ;  /* 0x001ef03001007387 */ /* 0x0003e80000100800 */
[----:B------:R-:W-:Y:S04]  /*5d930*/  STL [R1+0x2118], R8 ;  /* 0x0021180801007387 */ /* 0x000fe80000100800 */
[----:B------:R1:W-:Y:S04]  /*5d940*/  STL [R1+0x2114], R9 ;  /* 0x0021140901007387 */ /* 0x0003e80000100800 */
[----:B------:R1:W-:Y:S04]  /*5d950*/  LDGSTS.E [R44+0x6600], [R46.64], P2 ;  /* 0x066000002e2c7fae */ /* 0x0003e80009121844 */
[----:B-1----:R-:W3:Y:S04]  /*5d960*/  LDL.LU R48, [R1+0x1ed0] ;  /* 0x001ed00001307983 */ /* 0x002ee80000300800 */
[----:B------:R-:W3:Y:S01]  /*5d970*/  LDL.LU R15, [R1+0x1edc] ;  /* 0x001edc00010f7983 */ /* 0x000ee20000300800 */
[----:B------:R-:W-:Y:S01]  /*5d980*/  MOV R47, R9 ;  /* 0x00000009002f7202 */ /* 0x000fe20000000f00 */
[----:B------:R-:W-:-:S02]  /*5d990*/  IMAD.MOV.U32 R46, RZ, RZ, R8 ;  /* 0x000000ffff2e7224 */ /* 0x000fc400078e0008 */
[----:B------:R-:W3:Y:S04]  /*5d9a0*/  LDL.LU R9, [R1+0x1ec8] ;  /* 0x001ec80001097983 */ /* 0x000ee80000300800 */
[----:B------:R-:W3:Y:S04]  /*5d9b0*/  LDL.LU R8, [R1+0x1ed4] ;  /* 0x001ed40001087983 */ /* 0x000ee80000300800 */
[----:B------:R1:W-:Y:S01]  /*5d9c0*/  LDGSTS.E [R44+0x8000], [R46.64], P1 ;  /* 0x080000002e2c7fae */ /* 0x0003e20008921844 */
[----:B----4-:R-:W-:-:S05]  /*5d9d0*/  IADD3 R6, P2, R6, R242, RZ ;  /* 0x000000f206067210 */ /* 0x010fca0007f5e0ff */
[----:B------:R-:W-:Y:S01]  /*5d9e0*/  IMAD.X R7, R7, 0x1, R0, P2 ;  /* 0x0000000107077824 */ /* 0x000fe200010e0600 */
[----:B------:R-:W-:Y:S01]  /*5d9f0*/  STL [R1+0x1ef4], R6 ;  /* 0x001ef40601007387 */ /* 0x000fe20000100800 */
[----:B-1----:R-:W-:Y:S01]  /*5da00*/  IMAD.MOV.U32 R46, RZ, RZ, R6 ;  /* 0x000000ffff2e7224 */ /* 0x002fe200078e0006 */
[----:B------:R-:W-:Y:S02]  /*5da10*/  IADD3 R4, P3, R4, R242, RZ ;  /* 0x000000f204047210 */ /* 0x000fe40007f7e0ff */
[----:B------:R1:W-:Y:S01]  /*5da20*/  STL [R1+0x1ee8], R7 ;  /* 0x001ee80701007387 */ /* 0x0003e20000100800 */
[----:B------:R-:W-:Y:S02]  /*5da30*/  MOV R47, R7 ;  /* 0x00000007002f7202 */ /* 0x000fe40000000f00 */
[----:B------:R-:W-:Y:S01]  /*5da40*/  IMAD.X R5, R5, 0x1, R0, P3 ;  /* 0x0000000105057824 */ /* 0x000fe200018e0600 */
[----:B------:R-:W-:Y:S04]  /*5da50*/  STL [R1+0x1eec], R4 ;  /* 0x001eec0401007387 */ /* 0x000fe80000100800 */
[----:B------:R4:W-:Y:S04]  /*5da60*/  STL [R1+0x1ee0], R5 ;  /* 0x001ee00501007387 */ /* 0x0009e80000100800 */
[----:B-1----:R-:W2:Y:S04]  /*5da70*/  LDL.LU R7, [R1+0x1ec0] ;  /* 0x001ec00001077983 */ /* 0x002ea80000300800 */
[----:B------:R1:W-:Y:S04]  /*5da80*/  LDGSTS.E [R44+0x8200], [R46.64], P1 ;  /* 0x082000002e2c7fae */ /* 0x0003e80008921844 */
[----:B------:R-:W2:Y:S01]  /*5da90*/  LDL.LU R6, [R1+0x1ecc] ;  /* 0x001ecc0001067983 */ /* 0x000ea20000300800 */
[----:B-1----:R-:W-:-:S02]  /*5daa0*/  IMAD.MOV.U32 R47, RZ, RZ, R5 ;  /* 0x000000ffff2f7224 */ /* 0x002fc400078e0005 */
[----:B------:R-:W-:Y:S01]  /*5dab0*/  IMAD.MOV.U32 R46, RZ, RZ, R4 ;  /* 0x000000ffff2e7224 */ /* 0x000fe200078e0004 */
[----:B----4-:R-:W2:Y:S04]  /*5dac0*/  LDL.LU R5, [R1+0x2104] ;  /* 0x0021040001057983 */ /* 0x010ea80000300800 */
[----:B------:R-:W2:Y:S01]  /*5dad0*/  LDL.LU R4, [R1+0x2108] ;  /* 0x0021080001047983 */ /* 0x000ea20000300800 */
[----:B------:R-:W-:-:S03]  /*5dae0*/  ISETP.GT.AND P2, PT, R3, 0x14, PT ;  /* 0x000000140300780c */ /* 0x000fc60003f44270 */
[----:B------:R1:W-:Y:S01]  /*5daf0*/  LDGSTS.E [R44+0x8400], [R46.64], P1 ;  /* 0x084000002e2c7fae */ /* 0x0003e20008921844 */
[----:B------:R-:W-:-:S04]  /*5db00*/  SEL R45, RZ, 0x4, !P2 ;  /* 0x00000004ff2d7807 */ /* 0x000fc80005000000 */
[----:B------:R-:W-:-:S04]  /*5db10*/  SEL R45, R45, RZ, !P0 ;  /* 0x000000ff2d2d7207 */ /* 0x000fc80004000000 */
[----:B------:R-:W-:Y:S02]  /*5db20*/  ISETP.NE.U32.AND P2, PT, R45, RZ, PT ;  /* 0x000000ff2d00720c */ /* 0x000fe40003f45070 */
[----:B---3--:R-:W-:-:S05]  /*5db30*/  IADD3 R13, P3, R13, R242, RZ ;  /* 0x000000f20d0d7210 */ /* 0x008fca0007f7e0ff */
        /* <DEDUP_REMOVED lines=9> */
[----:B---3--:R-:W-:-:S03]  /*5dbd0*/  IMAD.MOV.U32 R46, RZ, RZ, R11 ;  /* 0x000000ffff2e7224 */ /* 0x008fc600078e000b */
[----:B------:R3:W-:Y:S01]  /*5dbe0*/  STL [R1+0x210c], R12 ;  /* 0x00210c0c01007387 */ /* 0x0007e20000100800 */
[----:B------:R-:W-:-:S03]  /*5dbf0*/  MOV R47, R12 ;  /* 0x0000000c002f7202 */ /* 0x000fc60000000f00 */
[----:B-1----:R-:W4:Y:S04]  /*5dc00*/  LDL.LU R14, [R1+0x1eb8] ;  /* 0x001eb800010e7983 */ /* 0x002f280000300800 */
[----:B------:R-:W4:Y:S04]  /*5dc10*/  LDL.LU R13, [R1+0x1ec4] ;  /* 0x001ec400010d7983 */ /* 0x000f280000300800 */
[----:B---3--:R-:W4:Y:S04]  /*5dc20*/  LDL.LU R12, [R1+0x1eb0] ;  /* 0x001eb000010c7983 */ /* 0x008f280000300800 */
[----:B------:R-:W4:Y:S04]  /*5dc30*/  LDL.LU R11, [R1+0x1ebc] ;  /* 0x001ebc00010b7983 */ /* 0x000f280000300800 */
        /* <DEDUP_REMOVED lines=11> */
[----:B-1----:R-:W4:Y:S04]  /*5dcf0*/  LDL.LU R48, [R1+0x1ea8] ;  /* 0x001ea80001307983 */ /* 0x002f280000300800 */
[----:B------:R-:W4:Y:S04]  /*5dd00*/  LDL.LU R15, [R1+0x1eb4] ;  /* 0x001eb400010f7983 */ /* 0x000f280000300800 */
[----:B------:R1:W-:Y:S02]  /*5dd10*/  LDGSTS.E [R44+0xa200], [R46.64], P2 ;  /* 0x0a2000002e2c7fae */ /* 0x0003e40009121844 */
[----:B-1----:R-:W-:-:S02]  /*5dd20*/  IMAD.MOV.U32 R47, RZ, RZ, R9 ;  /* 0x000000ffff2f7224 */ /* 0x002fc400078e0009 */
[----:B------:R-:W-:Y:S01]  /*5dd30*/  IMAD.MOV.U32 R46, RZ, RZ, R8 ;  /* 0x000000ffff2e7224 */ /* 0x000fe200078e0008 */
[----:B------:R-:W4:Y:S04]  /*5dd40*/  LDL.LU R9, [R1+0x20fc] ;  /* 0x0020fc0001097983 */ /* 0x000f280000300800 */
[----:B------:R-:W4:Y:S04]  /*5dd50*/  LDL.LU R8, [R1+0x2100] ;  /* 0x0021000001087983 */ /* 0x000f280000300800 */
[----:B------:R1:W-:Y:S01]  /*5dd60*/  LDGSTS.E [R44+0xa400], [R46.64], P2 ;  /* 0x0a4000002e2c7fae */ /* 0x0003e20009121844 */
[----:B--2---:R-:W-:-:S05]  /*5dd70*/  IADD3 R6, P3, R6, R242, RZ ;  /* 0x000000f206067210 */ /* 0x004fca0007f7e0ff */
        /* <DEDUP_REMOVED lines=9> */
[----:B-1----:R-:W3:Y:S04]  /*5de10*/  LDL.LU R7, [R1+0x1ea0] ;  /* 0x001ea00001077983 */ /* 0x002ee80000300800 */
[----:B------:R1:W-:Y:S04]  /*5de20*/  LDGSTS.E [R44+0xa600], [R46.64], P2 ;  /* 0x0a6000002e2c7fae */ /* 0x0003e80009121844 */
[----:B------:R-:W3:Y:S01]  /*5de30*/  LDL.LU R6, [R1+0x1eac] ;  /* 0x001eac0001067983 */ /* 0x000ee20000300800 */
[----:B-1----:R-:W-:Y:S01]  /*5de40*/  MOV R47, R5 ;  /* 0x00000005002f7202 */ /* 0x002fe20000000f00 */
[----:B------:R-:W-:-:S02]  /*5de50*/  IMAD.MOV.U32 R46, RZ, RZ, R4 ;  /* 0x000000ffff2e7224 */ /* 0x000fc400078e0004 */
[----:B--2---:R-:W3:Y:S04]  /*5de60*/  LDL.LU R5, [R1+0x1e98] ;  /* 0x001e980001057983 */ /* 0x004ee80000300800 */
[----:B------:R-:W3:Y:S01]  /*5de70*/  LDL.LU R4, [R1+0x1ea4] ;  /* 0x001ea40001047983 */ /* 0x000ee20000300800 */
[----:B------:R-:W-:-:S04]  /*5de80*/  ISETP.GT.AND P1, PT, R3, 0x18, PT ;  /* 0x000000180300780c */ /* 0x000fc80003f24270 */
[----:B------:R-:W-:-:S04]  /*5de90*/  SEL R45, RZ, 0x4, !P1 ;  /* 0x00000004ff2d7807 */ /* 0x000fc80004800000 */
[----:B------:R-:W-:-:S04]  /*5dea0*/  SEL R45, R45, RZ, !P0 ;  /* 0x000000ff2d2d7207 */ /* 0x000fc80004000000 */
[----:B------:R-:W-:Y:S11]  /*5deb0*/  ISETP.NE.U32.AND P1, PT, R45, RZ, PT ;  /* 0x000000ff2d00720c */ /* 0x000ff60003f25070 */
[----:B------:R-:W-:Y:S02]  /*5dec0*/  @!UPT UIADD3 URZ, URZ, URZ, URZ ;  /* 0x0000003f3f3ff290 */ /* 0x000fe4000fffe03f */
[----:B------:R1:W-:Y:S01]  /*5ded0*/  LDGSTS.E [R44+0xc000], [R46.64], P1 ;  /* 0x0c0000002e2c7fae */ /* 0x0003e20008921844 */
[----:B----4-:R-:W-:-:S05]  /*5dee0*/  IADD3 R13, P2, R13, R242, RZ ;  /* 0x000000f20d0d7210 */ /* 0x010fca0007f5e0ff */
        /* <DEDUP_REMOVED lines=10> */
[----:B-1----:R-:W2:Y:S01]  /*5df90*/  LDL.LU R14, [R1+0x1e90] ;  /* 0x001e9000010e7983 */ /* 0x002ea20000300800 */
[----:B------:R-:W-:-:S03]  /*5dfa0*/  SEL R45, RZ, 0x4, !P2 ;  /* 0x00000004ff2d7807 */ /* 0x000fc60005000000 */
[----:B------:R-:W2:Y:S04]  /*5dfb0*/  LDL.LU R13, [R1+0x1e9c] ;  /* 0x001e9c00010d7983 */ /* 0x000ea80000300800 */
[----:B------:R1:W-:Y:S01]  /*5dfc0*/  LDGSTS.E [R44+0xc200], [R46.64], P1 ;  /* 0x0c2000002e2c7fae */ /* 0x0003e20008921844 */
[----:B------:R-:W-:Y:S01]  /*5dfd0*/  SEL R45, R45, RZ, !P0 ;  /* 0x000000ff2d2d7207 */ /* 0x000fe20004000000 */
[----:B-1----:R-:W-:Y:S02]  /*5dfe0*/  IMAD.MOV.U32 R47, RZ, RZ, R12 ;  /* 0x000000ffff2f7224 */ /* 0x002fe400078e000c */
[----:B------:R-:W-:Y:S01]  /*5dff0*/  IMAD.MOV.U32 R46, RZ, RZ, R11 ;  /* 0x000000ffff2e7224 */ /* 0x000fe200078e000b */
[----:B----4-:R-:W2:Y:S04]  /*5e000*/  LDL.LU R12, [R1+0x20f4] ;  /* 0x0020f400010c7983 */ /* 0x010ea80000300800 */
[----:B------:R-:W2:Y:S01]  /*5e010*/  LDL.LU R11, [R1+0x20f8] ;  /* 0x0020f800010b7983 */ /* 0x000ea20000300800 */
[----:B------:R-:W-:-:S03]  /*5e020*/  IADD3 R15, P3, R15, R242, RZ ;  /* 0x000000f20f0f7210 */ /* 0x000fc60007f7e0ff */
[----:B------:R1:W-:Y:S02]  /*5e030*/  LDGSTS.E [R44+0xc400], [R46.64], P1 ;  /* 0x0c4000002e2c7fae */ /* 0x0003e40008921844 */
[----:B------:R-:W-:Y:S02]  /*5e040*/  IMAD.X R48, R48, 0x1, R0, P3 ;  /* 0x0000000130307824 */ /* 0x000fe400018e0600 */
[----:B------:R-:W-:Y:S01]  /*5e050*/  STL [R1+0x1eb4], R15 ;  /* 0x001eb40f01007387 */ /* 0x000fe20000100800 */
[----:B------:R-:W-:-:S03]  /*5e060*/  ISETP.NE.U32.AND P2, PT, R45, RZ, PT ;  /* 0x000000ff2d00720c */ /* 0x000fc60003f45070 */
[----:B------:R1:W-:Y:S02]  /*5e070*/  STL [R1+0x1ea8], R48 ;  /* 0x001ea83001007387 */ /* 0x0003e40000100800 */
[----:B-1----:R-:W-:Y:S02]  /*5e080*/  IMAD.MOV.U32 R46, RZ, RZ, R15 ;  /* 0x000000ffff2e7224 */ /* 0x002fe400078e000f */
[----:B------:R-:W-:-:S05]  /*5e090*/  IMAD.MOV.U32 R47, RZ, RZ, R48 ;  /* 0x000000ffff2f7224 */ /* 0x000fca00078e0030 */
[----:B------:R1:W-:Y:S01]  /*5e0a0*/  LDGSTS.E [R44+0xc600], [R46.64], P1 ;  /* 0x0c6000002e2c7fae */ /* 0x0003e20008921844 */
[----:B------:R-:W-:-:S04]  /*5e0b0*/  IADD3 R8, P4, R8, R242, RZ ;  /* 0x000000f208087210 */ /* 0x000fc80007f9e0ff */
[----:B------:R-:W-:Y:S01]  /*5e0c0*/  IADD3.X R9, R9, R0, RZ, P4, !PT ;  /* 0x0000000009097210 */ /* 0x000fe200027fe4ff */
[----:B------:R-:W-:Y:S04]  /*5e0d0*/  STL [R1+0x2100], R8 ;  /* 0x0021000801007387 */ /* 0x000fe80000100800 */
[----:B------:R1:W-:Y:S02]  /*5e0e0*/  STL [R1+0x20fc], R9 ;  /* 0x0020fc0901007387 */ /* 0x0003e40000100800 */
[----:B-1----:R-:W-:Y:S01]  /*5e0f0*/  MOV R47, R9 ;  /* 0x00000009002f7202 */ /* 0x002fe20000000f00 */
[----:B------:R-:W-:Y:S01]  /*5e100*/  IMAD.MOV.U32 R46, RZ, RZ, R8 ;  /* 0x000000ffff2e7224 */ /* 0x000fe200078e0008 */
[----:B------:R-:W2:Y:S04]  /*5e110*/  LDL.LU R48, [R1+0x1e88] ;  /* 0x001e880001307983 */ /* 0x000ea80000300800 */
[----:B------:R-:W2:Y:S04]  /*5e120*/  LDL.LU R15, [R1+0x1e94] ;  /* 0x001e9400010f7983 */ /* 0x000ea80000300800 */
[----:B------:R-:W2:Y:S04]  /*5e130*/  LDL.LU R9, [R1+0x1e80] ;  /* 0x001e800001097983 */ /* 0x000ea80000300800 */
[----:B------:R-:W2:Y:S04]  /*5e140*/  LDL.LU R8, [R1+0x1e8c] ;  /* 0x001e8c0001087983 */ /* 0x000ea80000300800 */
[----:B------:R1:W-:Y:S01]  /*5e150*/  LDGSTS.E [R44+0xe000], [R46.64], P2 ;  /* 0x0e0000002e2c7fae */ /* 0x0003e20009121844 */
[----:B---3--:R-:W-:-:S05]  /*5e160*/  IADD3 R6, P1, R6, R242, RZ ;  /* 0x000000f206067210 */ /* 0x008fca0007f3e0ff */
        /* <DEDUP_REMOVED lines=9> */
[----:B-1----:R-:W4:Y:S04]  /*5e200*/  LDL.LU R7, [R1+0x1e78] ;  /* 0x001e780001077983 */ /* 0x002f280000300800 */
[----:B------:R1:W-:Y:S04]  /*5e210*/  LDGSTS.E [R44+0xe200], [R46.64], P2 ;  /* 0x0e2000002e2c7fae */ /* 0x0003e80009121844 */
[----:B------:R-:W4:Y:S01]  /*5e220*/  LDL.LU R6, [R1+0x1e84] ;  /* 0x001e840001067983 */ /* 0x000f220000300800 */
[----:B-1----:R-:W-:-:S02]  /*5e230*/  IMAD.MOV.U32 R47, RZ, RZ, R5 ;  /* 0x000000ffff2f7224 */ /* 0x002fc400078e0005 */
[----:B------:R-:W-:Y:S01]  /*5e240*/  IMAD.MOV.U32 R46, RZ, RZ, R4 ;  /* 0x000000ffff2e7224 */ /* 0x000fe200078e0004 */
[----:B---3--:R-:W4:Y:S04]  /*5e250*/  LDL.LU R5, [R1+0x20ec] ;  /* 0x0020ec0001057983 */ /* 0x008f280000300800 */
[----:B------:R-:W4:Y:S01]  /*5e260*/  LDL.LU R4, [R1+0x20f0] ;  /* 0x0020f00001047983 */ /* 0x000f220000300800 */
[----:B------:R-:W-:-:S03]  /*5e270*/  ISETP.GT.AND P1, PT, R3, 0x20, PT ;  /* 0x000000200300780c */ /* 0x000fc60003f24270 */
[----:B------:R1:W-:Y:S01]  /*5e280*/  LDGSTS.E [R44+0xe400], [R46.64], P2 ;  /* 0x0e4000002e2c7fae */ /* 0x0003e20009121844 */
[----:B------:R-:W-:-:S04]  /*5e290*/  SEL R45, RZ, 0x4, !P1 ;  /* 0x00000004ff2d7807 */ /* 0x000fc80004800000 */
[----:B------:R-:W-:-:S04]  /*5e2a0*/  SEL R45, R45, RZ, !P0 ;  /* 0x000000ff2d2d7207 */ /* 0x000fc80004000000 */
[----:B------:R-:W-:Y:S02]  /*5e2b0*/  ISETP.NE.U32.AND P1, PT, R45, RZ, PT ;  /* 0x000000ff2d00720c */ /* 0x000fe40003f25070 */
[----:B--2---:R-:W-:-:S05]  /*5e2c0*/  IADD3 R13, P3, R13, R242, RZ ;  /* 0x000000f20d0d7210 */ /* 0x004fca0007f7e0ff */
        /* <DEDUP_REMOVED lines=9> */
[----:B--2---:R-:W-:-:S03]  /*5e360*/  IMAD.MOV.U32 R46, RZ, RZ, R11 ;  /* 0x000000ffff2e7224 */ /* 0x004fc600078e000b */
[----:B------:R2:W-:Y:S01]  /*5e370*/  STL [R1+0x20f4], R12 ;  /* 0x0020f40c01007387 */ /* 0x0005e20000100800 */
[----:B------:R-:W-:-:S03]  /*5e380*/  MOV R47, R12 ;  /* 0x0000000c002f7202 */ /* 0x000fc60000000f00 */
[----:B-1----:R-:W3:Y:S04]  /*5e390*/  LDL.LU R14, [R1+0x1e70] ;  /* 0x001e7000010e7983 */ /* 0x002ee80000300800 */
[----:B------:R-:W3:Y:S04]  /*5e3a0*/  LDL.LU R13, [R1+0x1e7c] ;  /* 0x001e7c00010d7983 */ /* 0x000ee80000300800 */
[----:B--2---:R-:W3:Y:S04]  /*5e3b0*/  LDL.LU R12, [R1+0x1e68] ;  /* 0x001e6800010c7983 */ /* 0x004ee80000300800 */
[----:B------:R-:W3:Y:S04]  /*5e3c0*/  LDL.LU R11, [R1+0x1e74] ;  /* 0x001e7400010b7983 */ /* 0x000ee80000300800 */
        /* <DEDUP_REMOVED lines=11> */
[----:B-1----:R-:W3:Y:S04]  /*5e480*/  LDL.LU R48, [R1+0x1e60] ;  /* 0x001e600001307983 */ /* 0x002ee80000300800 */
[----:B------:R-:W3:Y:S04]  /*5e490*/  LDL.LU R15, [R1+0x1e6c] ;  /* 0x001e6c00010f7983 */ /* 0x000ee80000300800 */
[----:B------:R1:W-:Y:S02]  /*5e4a0*/  LDGSTS.E [R44+0x10200], [R46.64], P1 ;  /* 0x102000002e2c7fae */ /* 0x0003e40008921844 */
[----:B-1----:R-:W-:-:S02]  /*5e4b0*/  IMAD.MOV.U32 R47, RZ, RZ, R9 ;  /* 0x000000ffff2f7224 */ /* 0x002fc400078e0009 */
[----:B------:R-:W-:Y:S01]  /*5e4c0*/  IMAD.MOV.U32 R46, RZ, RZ, R8 ;  /* 0x000000ffff2e7224 */ /* 0x000fe200078e0008 */
[----:B------:R-:W3:Y:S04]  /*5e4d0*/  LDL.LU R9, [R1+0x20e4] ;  /* 0x0020e40001097983 */ /* 0x000ee80000300800 */
[----:B------:R-:W3:Y:S04]  /*5e4e0*/  LDL.LU R8, [R1+0x20e8] ;  /* 0x0020e80001087983 */ /* 0x000ee80000300800 */
[----:B------:R1:W-:Y:S01]  /*5e4f0*/  LDGSTS.E [R44+0x10400], [R46.64], P1 ;  /* 0x104000002e2c7fae */ /* 0x0003e20008921844 */
[----:B----4-:R-:W-:-:S05]  /*5e500*/  IADD3 R6, P3, R6, R242, RZ ;  /* 0x000000f206067210 */ /* 0x010fca0007f7e0ff */
        /* <DEDUP_REMOVED lines=9> */
[----:B-1----:R-:W2:Y:S04]  /*5e5a0*/  LDL.LU R7, [R1+0x1e58] ;  /* 0x001e580001077983 */ /* 0x002ea80000300800 */
[----:B------:R1:W-:Y:S04]  /*5e5b0*/  LDGSTS.E [R44+0x10600], [R46.64], P1 ;  /* 0x106000002e2c7fae */ /* 0x0003e80008921844 */
[----:B------:R-:W2:Y:S01]  /*5e5c0*/  LDL.LU R6, [R1+0x1e64] ;  /* 0x001e640001067983 */ /* 0x000ea20000300800 */
[----:B-1----:R-:W-:Y:S01]  /*5e5d0*/  MOV R47, R5 ;  /* 0x00000005002f7202 */ /* 0x002fe20000000f00 */
[----:B------:R-:W-:-:S02]  /*5e5e0*/  IMAD.MOV.U32 R46, RZ, RZ, R4 ;  /* 0x000000ffff2e7224 */ /* 0x000fc400078e0004 */
[----:B----4-:R-:W4:Y:S04]  /*5e5f0*/  LDL.LU R5, [R1+0x1e50] ;  /* 0x001e500001057983 */ /* 0x010f280000300800 */
[----:B------:R-:W4:Y:S01]  /*5e600*/  LDL.LU R4, [R1+0x1e5c] ;  /* 0x001e5c0001047983 */ /* 0x000f220000300800 */
[----:B------:R-:W-:-:S04]  /*5e610*/  ISETP.GT.AND P2, PT, R3, 0x24, PT ;  /* 0x000000240300780c */ /* 0x000fc80003f44270 */
[----:B------:R-:W-:-:S04]  /*5e620*/  SEL R45, RZ, 0x4, !P2 ;  /* 0x00000004ff2d7807 */ /* 0x000fc80005000000 */
[----:B------:R-:W-:-:S04]  /*5e630*/  SEL R45, R45, RZ, !P0 ;  /* 0x000000ff2d2d7207 */ /* 0x000fc80004000000 */
[----:B------:R-:W-:Y:S11]  /*5e640*/  ISETP.NE.U32.AND P2, PT, R45, RZ, PT ;  /* 0x000000ff2d00720c */ /* 0x000ff60003f45070 */
[----:B------:R-:W-:Y:S02]  /*5e650*/  @!UPT UIADD3 URZ, URZ, URZ, URZ ;  /* 0x0000003f3f3ff290 */ /* 0x000fe4000fffe03f */
[----:B------:R1:W-:Y:S01]  /*5e660*/  LDGSTS.E [R44+0x12000], [R46.64], P2 ;  /* 0x120000002e2c7fae */ /* 0x0003e20009121844 */
[----:B---3--:R-:W-:-:S05]  /*5e670*/  IADD3 R13, P1, R13, R242, RZ ;  /* 0x000000f20d0d7210 */ /* 0x008fca0007f3e0ff */
[--C-:B------:R-:W-:Y:S01]  /*5e680*/  IMAD.X R14, R14, 0x1, R0.reuse, P1 ;  /* 0x000000010e0e7824 */ /* 0x100fe200008e0600 */
[----:B------:R-:W-:Y:S01]  /*5e690*/  IADD3 R11, P3, R11, R242, RZ ;  /* 0x000000f20b0b7210 */ /* 0x000fe20007f7e0ff */
[----:B------:R-:W-:Y:S04]  /*5e6a0*/  STL [R1+0x1e7c], R13 ;  /* 0x001e7c0d01007387 */ /* 0x000fe80000100800 */
[----:B------:R-:W-:Y:S01]  /*5e6b0*/  IMAD.X R12, R12, 0x1, R0, P3 ;  /* 0x000000010c0c7824 */ /* 0x000fe200018e0600 */
[----:B------:R3:W-:Y:S01]  /*5e6c0*/  STL [R1+0x1e70], R14 ;  /* 0x001e700e01007387 */ /* 0x0007e20000100800 */
[----:B-1----:R-:W-:Y:S01]  /*5e6d0*/  IMAD.MOV.U32 R46, RZ, RZ, R13 ;  /* 0x000000ffff2e7224 */ /* 0x002fe200078e000d */
[----:B------:R-:W-:Y:S02]  /*5e6e0*/  MOV R47, R14 ;  /* 0x0000000e002f7202 */ /* 0x000fe40000000f00 */
[----:B------:R-:W-:Y:S01]  /*5e6f0*/  STL [R1+0x1e74], R11 ;  /* 0x001e740b01007387 */ /* 0x000fe20000100800 */
[----:B------:R-:W-:-:S03]  /*5e700*/  ISETP.GT.AND P1, PT, R3, 0x28, PT ;  /* 0x000000280300780c */ /* 0x000fc60003f24270 */
[----:B------:R1:W-:Y:S04]  /*5e710*/  STL [R1+0x1e68], R12 ;  /* 0x001e680c01007387 */ /* 0x0003e80000100800 */
[----:B---3--:R-:W3:Y:S01]  /*5e720*/  LDL.LU R14, [R1+0x1e48] ;  /* 0x001e4800010e7983 */ /* 0x008ee20000300800 */
[----:B------:R-:W-:-:S03]  /*5e730*/  SEL R45, RZ, 0x4, !P1 ;  /* 0x00000004ff2d7807 */ /* 0x000fc60004800000 */
[----:B------:R-:W3:Y:S04]  /*5e740*/  LDL.LU R13, [R1+0x1e54] ;  /* 0x001e5400010d7983 */ /* 0x000ee80000300800 */
[----:B------:R1:W-:Y:S01]  /*5e750*/  LDGSTS.E [R44+0x12200], [R46.64], P2 ;  /* 0x122000002e2c7fae */ /* 0x0003e20009121844 */
[----:B------:R-:W-:Y:S01]  /*5e760*/  SEL R45, R45, RZ, !P0 ;  /* 0x000000ff2d2d7207 */ /* 0x000fe20004000000 */
[----:B-1----:R-:W-:Y:S02]  /*5e770*/  IMAD.MOV.U32 R46, RZ, RZ, R11 ;  /* 0x000000ffff2e7224 */ /* 0x002fe400078e000b */
[----:B------:R-:W-:Y:S02]  /*5e780*/  IMAD.MOV.U32 R47, RZ, RZ, R12 ;  /* 0x000000ffff2f7224 */ /* 0x000fe400078e000c */
[----:B------:R-:W3:Y:S04]  /*5e790*/  LDL.LU R12, [R1+0x20dc] ;  /* 0x0020dc00010c7983 */ /* 0x000ee80000300800 */
[----:B------:R-:W3:Y:S01]  /*5e7a0*/  LDL.LU R11, [R1+0x20e0] ;  /* 0x0020e000010b7983 */ /* 0x000ee20000300800 */
        /* <DEDUP_REMOVED lines=15> */
[----:B------:R-:W3:Y:S04]  /*5e8a0*/  LDL.LU R48, [R1+0x1e40] ;  /* 0x001e400001307983 */ /* 0x000ee80000300800 */
[----:B------:R-:W3:Y:S04]  /*5e8b0*/  LDL.LU R15, [R1+0x1e4c] ;  /* 0x001e4c00010f7983 */ /* 0x000ee80000300800 */
[----:B------:R-:W3:Y:S04]  /*5e8c0*/  LDL.LU R9, [R1+0x1e38] ;  /* 0x001e380001097983 */ /* 0x000ee80000300800 */
[----:B------:R-:W3:Y:S04]  /*5e8d0*/  LDL.LU R8, [R1+0x1e44] ;  /* 0x001e440001087983 */ /* 0x000ee80000300800 */
[----:B------:R1:W-:Y:S01]  /*5e8e0*/  LDGSTS.E [R44+0x14000], [R46.64], P1 ;  /* 0x140000002e2c7fae */ /* 0x0003e20008921844 */
[----:B--2---:R-:W-:-:S05]  /*5e8f0*/  IADD3 R6, P2, R6, R242, RZ ;  /* 0x000000f206067210 */ /* 0x004fca0007f5e0ff */
[----:B------:R-:W-:Y:S01]  /*5e900*/  IMAD.X R7, R7, 0x1, R0, P2 ;  /* 0x0000000107077824 */ /* 0x000fe200010e0600 */
[----:B------:R-:W-:Y:S01]  /*5e910*/  STL [R1+0x1e64], R6 ;  /* 0x001e640601007387 */ /* 0x000fe20000100800 */
[----:B-1----:R-:W-:Y:S01]  /*5e920*/  IMAD.MOV.U32 R46, RZ, RZ, R6 ;  /* 0x000000ffff2e7224 */ /* 0x002fe200078e0006 */
[----:B----4-:R-:W-:Y:S02]  /*5e930*/  IADD3 R4, P3, R4, R242, RZ ;  /* 0x000000f204047210 */ /* 0x010fe40007f7e0ff */
        /* <DEDUP_REMOVED lines=10> */
[----:B--2---:R-:W4:Y:S04]  /*5e9e0*/  LDL.LU R5, [R1+0x20d4] ;  /* 0x0020d40001057983 */ /* 0x004f280000300800 */
[----:B------:R-:W4:Y:S01]  /*5e9f0*/  LDL.LU R4, [R1+0x20d8] ;  /* 0x0020d80001047983 */ /* 0x000f220000300800 */
[----:B------:R-:W-:-:S03]  /*5ea00*/  ISETP.GT.AND P2, PT, R3, 0x2c, PT ;  /* 0x0000002c0300780c */ /* 0x000fc60003f44270 */
[----:B------:R1:W-:Y:S01]  /*5ea10*/  LDGSTS.E [R44+0x14400], [R46.64], P1 ;  /* 0x144000002e2c7fae */ /* 0x0003e20008921844 */
[----:B------:R-:W-:-:S04]  /*5ea20*/  SEL R45, RZ, 0x4, !P2 ;  /* 0x00000004ff2d7807 */ /* 0x000fc80005000000 */
[----:B------:R-:W-:-:S04]  /*5ea30*/  SEL R45, R45, RZ, !P0 ;  /* 0x000000ff2d2d7207 */ /* 0x000fc80004000000 */
[----:B------:R-:W-:Y:S02]  /*5ea40*/  ISETP.NE.U32.AND P2, PT, R45, RZ, PT ;  /* 0x000000ff2d00720c */ /* 0x000fe40003f45070 */
[----:B---3--:R-:W-:-:S05]  /*5ea50*/  IADD3 R13, P3, R13, R242, RZ ;  /* 0x000000f20d0d7210 */ /* 0x008fca0007f7e0ff */
[----:B------:R-:W-:Y:S02]  /*5ea60*/  IMAD.X R14, R14, 0x1, R0, P3 ;  /* 0x000000010e0e7824 */ /* 0x000fe400018e0600 */
[----:B-1----:R-:W-:Y:S02]  /*5ea70*/  IMAD.MOV.U32 R46, RZ, RZ, R13 ;  /* 0x000000ffff2e7224 */ /* 0x002fe400078e000d */
[----:B------:R-:W-:Y:S01]  /*5ea80*/  IMAD.MOV.U32 R47, RZ, RZ, R14 ;  /* 0x000000ffff2f7224 */ /* 0x000fe200078e000e */
[----:B------:R-:W-:Y:S04]  /*5ea90*/  STL [R1+0x1e54], R13 ;  /* 0x001e540d01007387 */ /* 0x000fe80000100800 */
[----:B------:R1:W-:Y:S04]  /*5eaa0*/  STL [R1+0x1e48], R14 ;  /* 0x001e480e01007387 */ /* 0x0003e80000100800 */
[----:B------:R3:W-:Y:S01]  /*5eab0*/  LDGSTS.E [R44+0x14600], [R46.64], P1 ;  /* 0x146000002e2c7fae */ /* 0x0007e20008921844 */
[----:B------:R-:W-:-:S04]  /*5eac0*/  IADD3 R11, P4, R11, R242, RZ ;  /* 0x000000f20b0b7210 */ /* 0x000fc80007f9e0ff */
[----:B------:R-:W-:Y:S01]  /*5ead0*/  IADD3.X R12, R12, R0, RZ, P4, !PT ;  /* 0x000000000c0c7210 */ /* 0x000fe200027fe4ff */
[----:B------:R-:W-:Y:S04]  /*5eae0*/  STL [R1+0x20e0], R11 ;  /* 0x0020e00b01007387 */ /* 0x000fe80000100800 */
[----:B------:R3:W-:Y:S04]  /*5eaf0*/  STL [R1+0x20dc], R12 ;  /* 0x0020dc0c01007387 */ /* 0x0007e80000100800 */
[----:B-1----:R-:W2:Y:S04]  /*5eb00*/  LDL.LU R14, [R1+0x1e28] ;  /* 0x001e2800010e7983 */ /* 0x002ea80000300800 */
[----:B------:R-:W2:Y:S01]  /*5eb10*/  LDL.LU R13, [R1+0x1e34] ;  /* 0x001e3400010d7983 */ /* 0x000ea20000300800 */
[----:B---3--:R-:W-:Y:S01]  /*5eb20*/  IMAD.MOV.U32 R46, RZ, RZ, R11 ;  /* 0x000000ffff2e7224 */ /* 0x008fe200078e000b */
[----:B------:R-:W-:-:S02]  /*5eb30*/  MOV R47, R12 ;  /* 0x0000000c002f7202 */ /* 0x000fc40000000f00 */
[----:B------:R-:W3:Y:S04]  /*5eb40*/  LDL.LU R12, [R1+0x1e20] ;  /* 0x001e2000010c7983 */ /* 0x000ee80000300800 */
[----:B------:R-:W3:Y:S04]  /*5eb50*/  LDL.LU R11, [R1+0x1e2c] ;  /* 0x001e2c00010b7983 */ /* 0x000ee80000300800 */
[----:B------:R1:W-:Y:S01]  /*5eb60*/  LDGSTS.E [R44+0x16000], [R46.64], P2 ;  /* 0x160000002e2c7fae */ /* 0x0003e20009121844 */
[----:B------:R-:W-:-:S05]  /*5eb70*/  IADD3 R15, P1, R15, R242, RZ ;  /* 0x000000f20f0f7210 */ /* 0x000fca0007f3e0ff */
[--C-:B------:R-:W-:Y:S01]  /*5eb80*/  IMAD.X R48, R48, 0x1, R0.reuse, P1 ;  /* 0x0000000130307824 */ /* 0x100fe200008e0600 */
[----:B------:R-:W-:Y:S01]  /*5eb90*/  IADD3 R8, P3, R8, R242, RZ ;  /* 0x000000f208087210 */ /* 0x000fe20007f7e0ff */
[----:B------:R-:W-:Y:S04]  /*5eba0*/  STL [R1+0x1e4c], R15 ;  /* 0x001e4c0f01007387 */ /* 0x000fe80000100800 */
[----:B------:R-:W-:Y:S01]  /*5ebb0*/  IMAD.X R9, R9, 0x1, R0, P3 ;  /* 0x0000000109097824 */ /* 0x000fe200018e0600 */
[----:B------:R1:W-:Y:S02]  /*5ebc0*/  STL [R1+0x1e40], R48 ;  /* 0x001e403001007387 */ /* 0x0003e40000100800 */
[----:B-1----:R-:W-:Y:S01]  /*5ebd0*/  MOV R47, R48 ;  /* 0x00000030002f7202 */ /* 0x002fe20000000f00 */
[----:B------:R-:W-:Y:S01]  /*5ebe0*/  IMAD.MOV.U32 R46, RZ, RZ, R15 ;  /* 0x000000ffff2e7224 */ /* 0x000fe200078e000f */
[----:B------:R-:W-:Y:S04]  /*5ebf0*/  STL [R1+0x1e44], R8 ;  /* 0x001e440801007387 */ /* 0x000fe80000100800 */
[----:B------:R1:W-:Y:S04]  /*5ec00*/  STL [R1+0x1e38], R9 ;  /* 0x001e380901007387 */ /* 0x0003e80000100800 */
[----:B------:R-:W3:Y:S04]  /*5ec10*/  LDL.LU R48, [R1+0x1e18] ;  /* 0x001e180001307983 */ /* 0x000ee80000300800 */
[----:B------:R-:W3:Y:S04]  /*5ec20*/  LDL.LU R15, [R1+0x1e24] ;  /* 0x001e2400010f7983 */ /* 0x000ee80000300800 */
[----:B------:R1:W-:Y:S02]  /*5ec30*/  LDGSTS.E [R44+0x16200], [R46.64], P2 ;  /* 0x162000002e2c7fae */ /* 0x0003e40009121844 */
[----:B-1----:R-:W-:-:S02]  /*5ec40*/  IMAD.MOV.U32 R46, RZ, RZ, R8 ;  /* 0x000000ffff2e7224 */ /* 0x002fc400078e0008 */
[----:B------:R-:W-:Y:S02]  /*5ec50*/  IMAD.MOV.U32 R47, RZ, RZ, R9 ;  /* 0x000000ffff2f7224 */ /* 0x000fe400078e0009 */
[----:B------:R-:W3:Y:S04]  /*5ec60*/  LDL.LU R9, [R1+0x20cc] ;  /* 0x0020cc0001097983 */ /* 0x000ee80000300800 */
[----:B------:R-:W3:Y:S04]  /*5ec70*/  LDL.LU R8, [R1+0x20d0] ;  /* 0x0020d00001087983 */ /* 0x000ee80000300800 */
[----:B------:R1:W-:Y:S01]  /*5ec80*/  LDGSTS.E [R44+0x16400], [R46.64], P2 ;  /* 0x164000002e2c7fae */ /* 0x0003e20009121844 */
[----:B----4-:R-:W-:-:S05]  /*5ec90*/  IADD3 R6, P3, R6, R242, RZ ;  /* 0x000000f206067210 */ /* 0x010fca0007f7e0ff */
[----:B------:R-:W-:Y:S01]  /*5eca0*/  IMAD.X R7, R7, 0x1, R0, P3 ;  /* 0x0000000107077824 */ /* 0x000fe200018e0600 */
[----:B------:R-:W-:Y:S01]  /*5ecb0*/  STL [R1+0x1e3c], R6 ;  /* 0x001e3c0601007387 */ /* 0x000fe20000100800 */
[----:B------:R-:W-:-:S03]  /*5ecc0*/  IADD3 R4, P4, R4, R242, RZ ;  /* 0x000000f204047210 */ /* 0x000fc60007f9e0ff */
[----:B------:R4:W-:Y:S01]  /*5ecd0*/  STL [R1+0x1e30], R7 ;  /* 0x001e300701007387 */ /* 0x0009e20000100800 */
[----:B------:R-:W-:-:S03]  /*5ece0*/  IADD3.X R5, R5, R0, RZ, P4, !PT ;  /* 0x0000000005057210 */ /* 0x000fc600027fe4ff */
[----:B------:R-:W-:Y:S01]  /*5ecf0*/  STL [R1+0x20d8], R4 ;  /* 0x0020d80401007387 */ /* 0x000fe20000100800 */
[----:B-1----:R-:W-:Y:S02]  /*5ed00*/  IMAD.MOV.U32 R46, RZ, RZ, R6 ;  /* 0x000000ffff2e7224 */ /* 0x002fe400078e0006 */
[----:B------:R-:W-:Y:S01]  /*5ed10*/  IMAD.MOV.U32 R47, RZ, RZ, R7 ;  /* 0x000000ffff2f7224 */ /* 0x000fe200078e0007 */
[----:B------:R1:W-:Y:S04]  /*5ed20*/  STL [R1+0x20d4], R5 ;  /* 0x0020d40501007387 */ /* 0x0003e80000100800 */
[----:B----4-:R-:W4:Y:S04]  /*5ed30*/  LDL.LU R7, [R1+0x1e10] ;  /* 0x001e100001077983 */ /* 0x010f280000300800 */
[----:B------:R-:W4:Y:S04]  /*5ed40*/  LDL.LU R6, [R1+0x1e1c] ;  /* 0x001e1c0001067983 */ /* 0x000f280000300800 */
[----:B------:R1:W-:Y:S02]  /*5ed50*/  LDGSTS.E [R44+0x16600], [R46.64], P2 ;  /* 0x166000002e2c7fae */ /* 0x0003e40009121844 */
[----:B-1----:R-:W-:Y:S01]  /*5ed60*/  MOV R47, R5 ;  /* 0x00000005002f7202 */ /* 0x002fe20000000f00 */
[----:B------:R-:W-:Y:S01]  /*5ed70*/  IMAD.MOV.U32 R46, RZ, RZ, R4 ;  /* 0x000000ffff2e7224 */ /* 0x000fe200078e0004 */
[----:B------:R-:W4:Y:S04]  /*5ed80*/  LDL.LU R5, [R1+0x1e08] ;  /* 0x001e080001057983 */ /* 0x000f280000300800 */
        /* <DEDUP_REMOVED lines=9> */
[----:B---3--:R-:W-:Y:S01]  /*5ee20*/  IADD3 R11, P3, R11, R242, RZ ;  /* 0x000000f20b0b7210 */ /* 0x008fe20007f7e0ff */
[----:B-1----:R-:W-:-:S03]  /*5ee30*/  IMAD.MOV.U32 R46, RZ, RZ, R13 ;  /* 0x000000ffff2e7224 */ /* 0x002fc600078e000d */
[----:B------:R-:W-:Y:S02]  /*5ee40*/  MOV R47, R14 ;  /* 0x0000000e002f7202 */ /* 0x000fe40000000f00 */
[----:B------:R-:W-:Y:S01]  /*5ee50*/  ISETP.GT.AND P2, PT, R3, 0x34, PT ;  /* 0x000000340300780c */ /* 0x000fe20003f44270 */
[----:B------:R-:W-:Y:S01]  /*5ee60*/  IMAD.X R12, R12, 0x1, R0, P3 ;  /* 0x000000010c0c7824 */ /* 0x000fe200018e0600 */
[----:B------:R-:W-:Y:S02]  /*5ee70*/  STL [R1+0x1e34], R13 ;  /* 0x001e340d01007387 */ /* 0x000fe40000100800 */
[----:B------:R-:W-:Y:S02]  /*5ee80*/  SEL R45, RZ, 0x4, !P2 ;  /* 0x00000004ff2d7807 */ /* 0x000fe40005000000 */
[----:B------:R1:W-:Y:S04]  /*5ee90*/  STL [R1+0x1e28], R14 ;  /* 0x001e280e01007387 */ /* 0x0003e80000100800 */
[----:B------:R2:W-:Y:S04]  /*5eea0*/  LDGSTS.E [R44+0x18200], [R46.64], P1 ;  /* 0x182000002e2c7fae */ /* 0x0005e80008921844 */
[----:B------:R-:W-:Y:S01]  /*5eeb0*/  STL [R1+0x1e2c], R11 ;  /* 0x001e2c0b01007387 */ /* 0x000fe20000100800 */
[----:B------:R-:W-:-:S03]  /*5eec0*/  SEL R45, R45, RZ, !P0 ;  /* 0x000000ff2d2d7207 */ /* 0x000fc60004000000 */
[----:B------:R3:W-:Y:S01]  /*5eed0*/  STL [R1+0x1e20], R12 ;  /* 0x001e200c01007387 */ /* 0x0007e20000100800 */
[----:B--2---:R-:W-:-:S03]  /*5eee0*/  IMAD.MOV.U32 R46, RZ, RZ, R11 ;  /* 0x000000ffff2e7224 */ /* 0x004fc600078e000b */
[----:B-1----:R-:W2:Y:S01]  /*5eef0*/  LDL.LU R14, [R1+0x1e00] ;  /* 0x001e0000010e7983 */ /* 0x002ea20000300800 */
[----:B------:R-:W-:-:S03]  /*5ef00*/  IMAD.MOV.U32 R47, RZ, RZ, R12 ;  /* 0x000000ffff2f7224 */ /* 0x000fc600078e000c */
[----:B------:R-:W2:Y:S01]  /*5ef10*/  LDL.LU R13, [R1+0x1e0c] ;  /* 0x001e0c00010d7983 */ /* 0x000ea20000300800 */
[----:B------:R-:W-:-:S03]  /*5ef20*/  ISETP.NE.U32.AND P2, PT, R45, RZ, PT ;  /* 0x000000ff2d00720c */ /* 0x000fc60003f45070 */
[----:B------:R1:W-:Y:S04]  /*5ef30*/  LDGSTS.E [R44+0x18400], [R46.64], P1 ;  /* 0x184000002e2c7fae */ /* 0x0003e80008921844 */
[----:B---3--:R-:W3:Y:S04]  /*5ef40*/  LDL.LU R12, [R1+0x20c4] ;  /* 0x0020c400010c7983 */ /* 0x008ee80000300800 */
[----:B------:R-:W3:Y:S01]  /*5ef50*/  LDL.LU R11, [R1+0x20c8] ;  /* 0x0020c800010b7983 */ /* 0x000ee20000300800 */
[----:B------:R-:W-:-:S05]  /*5ef60*/  IADD3 R15, P3, R15, R242, RZ ;  /* 0x000000f20f0f7210 */ /* 0x000fca0007f7e0ff */
[----:B------:R-:W-:Y:S02]  /*5ef70*/  IMAD.X R48, R48, 0x1, R0, P3 ;  /* 0x0000000130307824 */ /* 0x000fe400018e0600 */
[----:B-1----:R-:W-:Y:S02]  /*5ef80*/  IMAD.MOV.U32 R46, RZ, RZ, R15 ;  /* 0x000000ffff2e7224 */ /* 0x002fe400078e000f */
[----:B------:R-:W-:Y:S01]  /*5ef90*/  IMAD.MOV.U32 R47, RZ, RZ, R48 ;  /* 0x000000ffff2f7224 */ /* 0x000fe200078e0030 */
[----:B------:R-:W-:Y:S04]  /*5efa0*/  STL [R1+0x1e24], R15 ;  /* 0x001e240f01007387 */ /* 0x000fe80000100800 */
[----:B------:R1:W-:Y:S01]  /*5efb0*/  LDGSTS.E [R44+0x18600], [R46.64], P1 ;  /* 0x186000002e2c7fae */ /* 0x0003e20008921844 */
[----:B------:R-:W-:-:S03]  /*5efc0*/  IADD3 R8, P4, R8, R242, RZ ;  /* 0x000000f208087210 */ /* 0x000fc60007f9e0ff */
[----:B------:R1:W-:Y:S01]  /*5efd0*/  STL [R1+0x1e18], R48 ;  /* 0x001e183001007387 */ /* 0x0003e20000100800 */
[----:B------:R-:W-:-:S03]  /*5efe0*/  IADD3.X R9, R9, R0, RZ, P4, !PT ;  /* 0x0000000009097210 */ /* 0x000fc600027fe4ff */
[----:B------:R-:W-:Y:S01]  /*5eff0*/  STL [R1+0x20d0], R8 ;  /* 0x0020d00801007387 */ /* 0x000fe20000100800 */
[----:B-1----:R-:W-:Y:S01]  /*5f000*/  IMAD.MOV.U32 R46, RZ, RZ, R8 ;  /* 0x000000ffff2e7224 */ /* 0x002fe200078e0008 */
[----:B------:R-:W-:Y:S02]  /*5f010*/  MOV R47, R9 ;  /* 0x00000009002f7202 */ /* 0x000fe40000000f00 */
[----:B------:R-:W-:Y:S04]  /*5f020*/  STL [R1+0x20cc], R9 ;  /* 0x0020cc0901007387 */ /* 0x000fe80000100800 */
[----:B------:R-:W3:Y:S04]  /*5f030*/  LDL.LU R51, [R1+0x1df8] ;  /* 0x001df80001337983 */ /* 0x000ee80000300800 */
[----:B------:R-:W3:Y:S04]  /*5f040*/  LDL.LU R50, [R1+0x1e04] ;  /* 0x001e040001327983 */ /* 0x000ee80000300800 */
[----:B------:R1:W-:Y:S04]  /*5f050*/  LDGSTS.E [R44+0x1a000], [R46.64], P2 ;  /* 0x1a0000002e2c7fae */ /* 0x0003e80009121844 */
[----:B------:R-:W3:Y:S04]  /*5f060*/  LDL.LU R48, [R1+0x1df0] ;  /* 0x001df00001307983 */ /* 0x000ee80000300800 */
[----:B------:R-:W3:Y:S01]  /*5f070*/  LDL.LU R15, [R1+0x1dfc] ;  /* 0x001dfc00010f7983 */ /* 0x000ee20000300800 */
[----:B----4-:R-:W-:-:S05]  /*5f080*/  IADD3 R6, P1, R6, R242, RZ ;  /* 0x000000f206067210 */ /* 0x010fca0007f3e0ff */
[----:B------:R-:W-:Y:S02]  /*5f090*/  IMAD.X R7, R7, 0x1, R0, P1 ;  /* 0x0000000107077824 */ /* 0x000fe400008e0600 */
[----:B-1----:R-:W-:-:S03]  /*5f0a0*/  IMAD.MOV.U32 R46, RZ, RZ, R6 ;  /* 0x000000ffff2e7224 */ /* 0x002fc600078e0006 */
[----:B------:R-:W-:Y:S01]  /*5f0b0*/  MOV R47, R7 ;  /* 0x00000007002f7202 */ /* 0x000fe20000000f00 */
[----:B------:R-:W-:Y:S01]  /*5f0c0*/  STL [R1+0x1e1c], R6 ;  /* 0x001e1c0601007387 */ /* 0x000fe20000100800 */
[----:B------:R-:W-:-:S03]  /*5f0d0*/  IADD3 R4, P3, R4, R242, RZ ;  /* 0x000000f204047210 */ /* 0x000fc60007f7e0ff */
[----:B------:R-:W-:Y:S02]  /*5f0e0*/  STL [R1+0x1e10], R7 ;  /* 0x001e100701007387 */ /* 0x000fe40000100800 */
[----:B------:R-:W-:Y:S02]  /*5f0f0*/  IMAD.X R5, R5, 0x1, R0, P3 ;  /* 0x0000000105057824 */ /* 0x000fe400018e0600 */
[----:B------:R-:W-:Y:S04]  /*5f100*/  STL [R1+0x1e14], R4 ;  /* 0x001e140401007387 */ /* 0x000fe80000100800 */
[----:B------:R1:W-:Y:S04]  /*5f110*/  LDGSTS.E [R44+0x1a200], [R46.64], P2 ;  /* 0x1a2000002e2c7fae */ /* 0x0003e80009121844 */
[----:B------:R4:W-:Y:S01]  /*5f120*/  STL [R1+0x1e08], R5 ;  /* 0x001e080501007387 */ /* 0x0009e20000100800 */
[----:B-1----:R-:W-:-:S02]  /*5f130*/  IMAD.MOV.U32 R47, RZ, RZ, R5 ;  /* 0x000000ffff2f7224 */ /* 0x002fc400078e0005 */
[----:B------:R-:W-:Y:S01]  /*5f140*/  IMAD.MOV.U32 R46, RZ, RZ, R4 ;  /* 0x000000ffff2e7224 */ /* 0x000fe200078e0004 */
[----:B----4-:R-:W4:Y:S04]  /*5f150*/  LDL.LU R5, [R1+0x1de8] ;  /* 0x001de80001057983 */ /* 0x010f280000300800 */
[----:B------:R-:W4:Y:S01]  /*5f160*/  LDL.LU R4, [R1+0x1df4] ;  /* 0x001df40001047983 */ /* 0x000f220000300800 */
[----:B------:R-:W-:-:S03]  /*5f170*/  ISETP.GT.AND P1, PT, R3, 0x38, PT ;  /* 0x000000380300780c */ /* 0x000fc60003f24270 */
[----:B------:R-:W4:Y:S01]  /*5f180*/  LDL.LU R8, [R1+0x20bc] ;  /* 0x0020bc0001087983 */ /* 0x000f220000300800 */
[----:B------:R-:W-:-:S03]  /*5f190*/  SEL R45, RZ, 0x4, !P1 ;  /* 0x00000004ff2d7807 */ /* 0x000fc60004800000 */
[----:B------:R-:W4:Y:S01]  /*5f1a0*/  LDL.LU R6, [R1+0x20c0] ;  /* 0x0020c00001067983 */ /* 0x000f220000300800 */
[----:B------:R-:W-:-:S03]  /*5f1b0*/  SEL R45, R45, RZ, !P0 ;  /* 0x000000ff2d2d7207 */ /* 0x000fc60004000000 */
[----:B------:R1:W-:Y:S01]  /*5f1c0*/  LDGSTS.E [R44+0x1a400], [R46.64], P2 ;  /* 0x1a4000002e2c7fae */ /* 0x0003e20009121844 */
[----:B------:R-:W-:-:S03]  /*5f1d0*/  ISETP.NE.U32.AND P1, PT, R45, RZ, PT ;  /* 0x000000ff2d00720c */ /* 0x000fc60003f25070 */
[----:B------:R-:W4:Y:S04]  /*5f1e0*/  LDL.LU R9, [R1+0x1de0] ;  /* 0x001de00001097983 */ /* 0x000f280000300800 */
[----:B------:R-:W4:Y:S01]  /*5f1f0*/  LDL.LU R7, [R1+0x1dec] ;  /* 0x001dec0001077983 */ /* 0x000f220000300800 */
[----:B--2---:R-:W-:-:S05]  /*5f200*/  IADD3 R13, P3, R13, R242, RZ ;  /* 0x000000f20d0d7210 */ /* 0x004fca0007f7e0ff */
[----:B------:R-:W-:Y:S02]  /*5f210*/  IMAD.X R14, R14, 0x1, R0, P3 ;  /* 0x000000010e0e7824 */ /* 0x000fe400018e0600 */
[----:B-1----:R-:W-:Y:S02]  /*5f220*/  IMAD.MOV.U32 R46, RZ, RZ, R13 ;  /* 0x000000ffff2e7224 */ /* 0x002fe400078e000d */
[----:B------:R-:W-:Y:S01]  /*5f230*/  IMAD.MOV.U32 R47, RZ, RZ, R14 ;  /* 0x000000ffff2f7224 */ /* 0x000fe200078e000e */
[----:B---3--:R-:W-:Y:S01]  /*5f240*/  IADD3 R11, P4, R11, R242, RZ ;  /* 0x000000f20b0b7210 */ /* 0x008fe20007f9e0ff */
[----:B------:R-:W-:Y:S03]  /*5f250*/  STL [R1+0x1e0c], R13 ;  /* 0x001e0c0d01007387 */ /* 0x000fe60000100800 */
[----:B------:R-:W-:Y:S01]  /*5f260*/  IADD3.X R12, R12, R0, RZ, P4, !PT ;  /* 0x000000000c0c7210 */ /* 0x000fe200027fe4ff */
[----:B------:R1:W-:Y:S04]  /*5f270*/  STL [R1+0x1e00], R14 ;  /* 0x001e000e01007387 */ /* 0x0003e80000100800 */
[----:B------:R2:W-:Y:S04]  /*5f280*/  LDGSTS.E [R44+0x1a600], [R46.64], P2 ;  /* 0x1a6000002e2c7fae */ /* 0x0005e80009121844 */
[----:B------:R-:W-:Y:S04]  /*5f290*/  STL [R1+0x20c8], R11 ;  /* 0x0020c80b01007387 */ /* 0x000fe80000100800 */
[----:B------:R3:W-:Y:S04]  /*5f2a0*/  STL [R1+0x20c4], R12 ;  /* 0x0020c40c01007387 */ /* 0x0007e80000100800 */
[----:B-1----:R-:W4:Y:S01]  /*5f2b0*/  LDL.LU R14, [R1+0x1dd8] ;  /* 0x001dd800010e7983 */ /* 0x002f220000300800 */
[----:B--2---:R-:W-:Y:S01]  /*5f2c0*/  IMAD.MOV.U32 R46, RZ, RZ, R11 ;  /* 0x000000ffff2e7224 */ /* 0x004fe200078e000b */
[----:B------:R-:W-:-:S02]  /*5f2d0*/  MOV R47, R12 ;  /* 0x0000000c002f7202 */ /* 0x000fc40000000f00 */
[----:B------:R-:W2:Y:S04]  /*5f2e0*/  LDL.LU R13, [R1+0x1de4] ;  /* 0x001de400010d7983 */ /* 0x000ea80000300800 */
[----:B---3--:R-:W2:Y:S04]  /*5f2f0*/  LDL.LU R12, [R1+0x1dd4] ;  /* 0x001dd400010c7983 */ /* 0x008ea80000300800 */
[----:B------:R-:W2:Y:S04]  /*5f300*/  LDL.LU R11, [R1+0x1ddc] ;  /* 0x001ddc00010b7983 */ /* 0x000ea80000300800 */
[----:B------:R1:W-:Y:S01]  /*5f310*/  LDGSTS.E [R44+0x1c000], [R46.64], P1 ;  /* 0x1c0000002e2c7fae */ /* 0x0003e20008921844 */
[----:B------:R-:W-:-:S05]  /*5f320*/  IADD3 R50, P2, R50, R242, RZ ;  /* 0x000000f232327210 */ /* 0x000fca0007f5e0ff */
[----:B------:R-:W-:Y:S02]  /*5f330*/  IMAD.X R51, R51, 0x1, R0, P2 ;  /* 0x0000000133337824 */ /* 0x000fe400010e0600 */
[----:B-1----:R-:W-:Y:S01]  /*5f340*/  IMAD.MOV.U32 R46, RZ, RZ, R50 ;  /* 0x000000ffff2e7224 */ /* 0x002fe200078e0032 */
[----:B------:R-:W-:Y:S02]  /*5f350*/  IADD3 R15, P3, R15, R242, RZ ;  /* 0x000000f20f0f7210 */ /* 0x000fe40007f7e0ff */
[----:B------:R-:W-:-:S03]  /*5f360*/  MOV R47, R51 ;  /* 0x00000033002f7202 */ /* 0x000fc60000000f00 */
[----:B------:R-:W-:Y:S02]  /*5f370*/  IMAD.X R48, R48, 0x1, R0, P3 ;  /* 0x0000000130307824 */ /* 0x000fe400018e0600 */
[----:B------:R1:W-:Y:S04]  /*5f380*/  LDGSTS.E [R44+0x1c200], [R46.64], P1 ;  /* 0x1c2000002e2c7fae */ /* 0x0003e80008921844 */
[----:B------:R-:W-:Y:S04]  /*5f390*/  STL [R1+0x1e04], R50 ;  /* 0x001e043201007387 */ /* 0x000fe80000100800 */
[----:B------:R-:W-:Y:S01]  /*5f3a0*/  STL [R1+0x1df8], R51 ;  /* 0x001df83301007387 */ /* 0x000fe20000100800 */
[----:B-1----:R-:W-:-:S02]  /*5f3b0*/  IMAD.MOV.U32 R46, RZ, RZ, R15 ;  /* 0x000000ffff2e7224 */ /* 0x002fc400078e000f */
[----:B------:R-:W-:Y:S01]  /*5f3c0*/  IMAD.MOV.U32 R47, RZ, RZ, R48 ;  /* 0x000000ffff2f7224 */ /* 0x000fe200078e0030 */
[----:B------:R-:W-:Y:S04]  /*5f3d0*/  STL [R1+0x1dfc], R15 ;  /* 0x001dfc0f01007387 */ /* 0x000fe80000100800 */
[----:B------:R-:W-:Y:S04]  /*5f3e0*/  STL [R1+0x1df0], R48 ;  /* 0x001df03001007387 */ /* 0x000fe80000100800 */
[----:B------:R1:W-:Y:S01]  /*5f3f0*/  LDGSTS.E [R44+0x1c400], [R46.64], P1 ;  /* 0x1c4000002e2c7fae */ /* 0x0003e20008921844 */
[----:B----4-:R-:W-:-:S05]  /*5f400*/  IADD3 R4, P3, R4, R242, RZ ;  /* 0x000000f204047210 */ /* 0x010fca0007f7e0ff */
[----:B------:R-:W-:Y:S01]  /*5f410*/  IMAD.X R5, R5, 0x1, R0, P3 ;  /* 0x0000000105057824 */ /* 0x000fe200018e0600 */
[----:B------:R-:W-:Y:S01]  /*5f420*/  STL [R1+0x1df4], R4 ;  /* 0x001df40401007387 */ /* 0x000fe20000100800 */
[----:B-1----:R-:W-:Y:S02]  /*5f430*/  MOV R46, R4 ;  /* 0x00000004002e7202 */ /* 0x002fe40000000f00 */
[----:B------:R-:W-:Y:S01]  /*5f440*/  IMAD.MOV.U32 R47, RZ, RZ, R5 ;  /* 0x000000ffff2f7224 */ /* 0x000fe200078e0005 */
[----:B------:R1:W-:Y:S01]  /*5f450*/  STL [R1+0x1de8], R5 ;  /* 0x001de80501007387 */ /* 0x0003e20000100800 */
[----:B------:R-:W-:-:S03]  /*5f460*/  ISETP.GT.AND P2, PT, R3, 0x3c, PT ;  /* 0x0000003c0300780c */ /* 0x000fc60003f44270 */
[----:B------:R4:W-:Y:S04]  /*5f470*/  LDGSTS.E [R44+0x1c600], [R46.64], P1 ;  /* 0x1c6000002e2c7fae */ /* 0x0009e80008921844 */
[----:B-1----:R-:W3:Y:S04]  /*5f480*/  LDL.LU R5, [R1+0x20b4] ;  /* 0x0020b40001057983 */ /* 0x002ee80000300800 */
[----:B------:R-:W3:Y:S01]  /*5f490*/  LDL.LU R4, [R1+0x20b8] ;  /* 0x0020b80001047983 */ /* 0x000ee20000300800 */
[----:B------:R-:W-:-:S04]  /*5f4a0*/  SEL R45, RZ, 0x4, !P2 ;  /* 0x00000004ff2d7807 */ /* 0x000fc80005000000 */
[----:B------:R-:W-:Y:S02]  /*5f4b0*/  SEL R45, R45, RZ, !P0 ;  /* 0x000000ff2d2d7207 */ /* 0x000fe40004000000 */
[-C--:B------:R-:W-:Y:S02]  /*5f4c0*/  IADD3 R6, P1, R6, R242.reuse, RZ ;  /* 0x000000f206067210 */ /* 0x080fe40007f3e0ff */
[----:B------:R-:W-:Y:S02]  /*5f4d0*/  ISETP.NE.U32.AND P2, PT, R45, RZ, PT ;  /* 0x000000ff2d00720c */ /* 0x000fe40003f45070 */
[----:B------:R-:W-:Y:S01]  /*5f4e0*/  IADD3 R7, P3, R7, R242, RZ ;  /* 0x000000f207077210 */ /* 0x000fe20007f7e0ff */
[----:B------:R-:W-:Y:S01]  /*5f4f0*/  IMAD.X R8, R8, 0x1, R0, P1 ;  /* 0x0000000108087824 */ /* 0x000fe200008e0600 */
[----:B----4-:R-:W-:Y:S01]  /*5f500*/  MOV R46, R6 ;  /* 0x00000006002e7202 */ /* 0x010fe20000000f00 */
[----:B------:R-:W-:Y:S02]  /*5f510*/  STL [R1+0x20c0], R6 ;  /* 0x0020c00601007387 */ /* 0x000fe40000100800 */
[----:B------:R-:W-:-:S02]  /*5f520*/  IMAD.MOV.U32 R47, RZ, RZ, R8 ;  /* 0x000000ffff2f7224 */ /* 0x000fc400078e0008 */
[----:B------:R-:W-:Y:S01]  /*5f530*/  IMAD.X R9, R9, 0x1, R0, P3 ;  /* 0x0000000109097824 */ /* 0x000fe200018e0600 */
[----:B------:R1:W-:Y:S04]  /*5f540*/  STL [R1+0x20bc], R8 ;  /* 0x0020bc0801007387 */ /* 0x0003e80000100800 */
[----:B------:R-:W-:Y:S04]  /*5f550*/  STL [R1+0x1dec], R7 ;  /* 0x001dec0701007387 */ /* 0x000fe80000100800 */
[----:B------:R4:W-:Y:S04]  /*5f560*/  LDGSTS.E [R44+0x1e000], [R46.64], P2 ;  /* 0x1e0000002e2c7fae */ /* 0x0009e80009121844 */
[----:B-1----:R-:W3:Y:S04]  /*5f570*/  LDL.LU R8, [R1+0x1dd0] ;  /* 0x001dd00001087983 */ /* 0x002ee80000300800 */
[----:B------:R1:W-:Y:S01]  /*5f580*/  STL [R1+0x1de0], R9 ;  /* 0x001de00901007387 */ /* 0x0003e20000100800 */
[----:B----4-:R-:W-:-:S03]  /*5f590*/  IMAD.MOV.U32 R46, RZ, RZ, R7 ;  /* 0x000000ffff2e7224 */ /* 0x010fc600078e0007 */
[----:B------:R-:W4:Y:S01]  /*5f5a0*/  LDL.LU R6, [R1+0x1dcc] ;  /* 0x001dcc0001067983 */ /* 0x000f220000300800 */
[----:B------:R-:W-:-:S03]  /*5f5b0*/  IMAD.MOV.U32 R47, RZ, RZ, R9 ;  /* 0x000000ffff2f7224 */ /* 0x000fc600078e0009 */
[----:B-1----:R-:W4:Y:S04]  /*5f5c0*/  LDL.LU R9, [R1+0x1dc8] ;  /* 0x001dc80001097983 */ /* 0x002f280000300800 */
[----:B------:R1:W-:Y:S04]  /*5f5d0*/  LDGSTS.E [R44+0x1e200], [R46.64], P2 ;  /* 0x1e2000002e2c7fae */ /* 0x0003e80009121844 */
[----:B------:R-:W4:Y:S01]  /*5f5e0*/  LDL.LU R7, [R1+0x1dc0] ;  /* 0x001dc00001077983 */ /* 0x000f220000300800 */
[----:B------:R-:W-:-:S05]  /*5f5f0*/  LOP3.LUT R49, R49, 0x7f, RZ, 0xc0, !PT ;  /* 0x0000007f31317812 */ /* 0x000fca00078ec0ff */
[----:B------:R-:W-:Y:S01]  /*5f600*/  IMAD.SHL.U32 R49, R49, 0x4, RZ ;  /* 0x0000000431317824 */ /* 0x000fe200078e00ff */
[----:B--2---:R-:W-:-:S04]  /*5f610*/  IADD3 R13, P1, R13, R242, RZ ;  /* 0x000000f20d0d7210 */ /* 0x004fc80007f3e0ff */
[----:B------:R-:W-:Y:S02]  /*5f620*/  IADD3.X R14, R14, R0, RZ, P1, !PT ;  /* 0x000000000e0e7210 */ /* 0x000fe40000ffe4ff */
[----:B------:R-:W-:Y:S01]  /*5f630*/  IADD3 R11, P3, R11, R242, RZ ;  /* 0x000000f20b0b7210 */ /* 0x000fe20007f7e0ff */
[----:B-1----:R-:W-:Y:S02]  /*5f640*/  IMAD.MOV.U32 R46, RZ, RZ, R13 ;  /* 0x000000ffff2e7224 */ /* 0x002fe400078e000d */
[----:B------:R-:W-:Y:S02]  /*5f650*/  IMAD.MOV.U32 R47, RZ, RZ, R14 ;  /* 0x000000ffff2f7224 */ /* 0x000fe400078e000e */
[----:B------:R-:W-:Y:S01]  /*5f660*/  IMAD.X R12, R12, 0x1, R0, P3 ;  /* 0x000000010c0c7824 */ /* 0x000fe200018e0600 */
[----:B------:R-:W-:Y:S04]  /*5f670*/  STL [R1+0x1de4], R13 ;  /* 0x001de40d01007387 */ /* 0x000fe80000100800 */
[----:B------:R1:W-:Y:S04]  /*5f680*/  STL [R1+0x1dd8], R14 ;  /* 0x001dd80e01007387 */ /* 0x0003e80000100800 */
[----:B------:R2:W-:Y:S04]  /*5f690*/  STL [R1+0x1ddc], R11 ;  /* 0x001ddc0b01007387 */ /* 0x0005e80000100800 */
[----:B------:R1:W-:Y:S04]  /*5f6a0*/  LDGSTS.E [R44+0x1e400], [R46.64], P2 ;  /* 0x1e4000002e2c7fae */ /* 0x0003e80009121844 */
[----:B------:R2:W-:Y:S01]  /*5f6b0*/  STL [R1+0x1dd4], R12 ;  /* 0x001dd40c01007387 */ /* 0x0005e20000100800 */
[----:B------:R-:W-:-:S03]  /*5f6c0*/  ISETP.GT.AND P1, PT, R3, 0x1, PT ;  /* 0x000000010300780c */ /* 0x000fc60003f24270 */
[----:B------:R-:W4:Y:S01]  /*5f6d0*/  LDL.LU R48, [R1+0x1db8] ;  /* 0x001db80001307983 */ /* 0x000f220000300800 */
[----:B-1----:R-:W-:Y:S01]  /*5f6e0*/  MOV R46, R11 ;  /* 0x0000000b002e7202 */ /* 0x002fe20000000f00 */
[----:B------:R-:W-:Y:S02]  /*5f6f0*/  IMAD.MOV.U32 R47, RZ, RZ, R12 ;  /* 0x000000ffff2f7224 */ /* 0x000fe400078e000c */
[----:B------:R-:W4:Y:S04]  /*5f700*/  LDL.LU R15, [R1+0x1dc4] ;  /* 0x001dc400010f7983 */ /* 0x000f280000300800 */
[----:B------:R-:W4:Y:S04]  /*5f710*/  LDL.LU R14, [R1+0x20ac] ;  /* 0x0020ac00010e7983 */ /* 0x000f280000300800 */
[----:B------:R-:W4:Y:S04]  /*5f720*/  LDL.LU R13, [R1+0x20b0] ;  /* 0x0020b000010d7983 */ /* 0x000f280000300800 */
[----:B------:R1:W-:Y:S01]  /*5f730*/  LDGSTS.E [R44+0x1e600], [R46.64], P2 ;  /* 0x1e6000002e2c7fae */ /* 0x0003e20009121844 */
[----:B--2---:R-:W-:-:S02]  /*5f740*/  LOP3.LUT R11, R49, 0x20, RZ, 0x3c, !PT ;  /* 0x00000020310b7812 */ /* 0x004fc400078e3cff */
[----:B-1----:R-:W-:-:S04]  /*5f750*/  SEL R44, RZ, 0x4, !P1 ;  /* 0x00000004ff2c7807 */ /* 0x002fc80004800000 */
[----:B------:R-:W-:-:S04]  /*5f760*/  SEL R44, R44, RZ, !P0 ;  /* 0x000000ff2c2c7207 */ /* 0x000fc80004000000 */
[----:B------:R-:W-:Y:S02]  /*5f770*/  ISETP.NE.U32.AND P1, PT, R44, RZ, PT ;  /* 0x000000ff2c00720c */ /* 0x000fe40003f25070 */
[----:B------:R-:W-:Y:S02]  /*5f780*/  LEA R44, R252, R11, 0x11 ;  /* 0x0000000bfc2c7211 */ /* 0x000fe400078e88ff */
[----:B---3--:R-:W-:-:S05]  /*5f790*/  IADD3 R4, P2, R4, R242, RZ ;  /* 0x000000f204047210 */ /* 0x008fca0007f5e0ff */
[----:B------:R-:W-:Y:S01]  /*5f7a0*/  IMAD.X R5, R5, 0x1, R0, P2 ;  /* 0x0000000105057824 */ /* 0x000fe200010e0600 */
[----:B------:R-:W-:Y:S04]  /*5f7b0*/  STL [R1+0x20b8], R4 ;  /* 0x0020b80401007387 */ /* 0x000fe80000100800 */
[----:B------:R1:W-:Y:S01]  /*5f7c0*/  STL [R1+0x20b4], R5 ;  /* 0x0020b40501007387 */ /* 0x0003e20000100800 */
[----:B------:R-:W-:-:S03]  /*5f7d0*/  IMAD.MOV.U32 R47, RZ, RZ, R5 ;  /* 0x000000ffff2f7224 */ /* 0x000fc600078e0005 */
[----:B------:R-:W2:Y:S01]  /*5f7e0*/  LDL.LU R12, [R1+0x1db0] ;  /* 0x001db000010c7983 */ /* 0x000ea20000300800 */
[----:B------:R-:W-:-:S03]  /*5f7f0*/  IMAD.MOV.U32 R46, RZ, RZ, R4 ;  /* 0x000000ffff2e7224 */ /* 0x000fc600078e0004 */
[----:B------:R-:W3:Y:S04]  /*5f800*/  LDL.LU R11, [R1+0x1dbc] ;  /* 0x001dbc00010b7983 */ /* 0x000ee80000300800 */
[----:B-1----:R-:W2:Y:S04]  /*5f810*/  LDL.LU R5, [R1+0x1da8] ;  /* 0x001da80001057983 */ /* 0x002ea80000300800 */
[----:B------:R-:W2:Y:S04]  /*5f820*/  LDL.LU R4, [R1+0x1db4] ;  /* 0x001db40001047983 */ /* 0x000ea80000300800 */
[----:B------:R1:W-:Y:S01]  /*5f830*/  LDGSTS.E [R44+0x800], [R46.64], P1 ;  /* 0x008000002e2c7fae */ /* 0x0003e20008921844 */
[----:B------:R-:W-:-:S02]  /*5f840*/  IADD3 R8, P2, R8, R242, RZ ;  /* 0x000000f208087210 */ /* 0x000fc40007f5e0ff */
[----:B----4-:R-:W-:-:S03]  /*5f850*/  IADD3 R6, P3, R6, R242, RZ ;  /* 0x000000f206067210 */ /* 0x010fc60007f7e0ff */
[----:B------:R-:W-:Y:S01]  /*5f860*/  STL [R1+0x1dd0], R8 ;  /* 0x001dd00801007387 */ /* 0x000fe20000100800 */
[----:B------:R-:W-:Y:S02]  /*5f870*/  IMAD.X R9, R9, 0x1, R0, P2 ;  /* 0x0000000109097824 */ /* 0x000fe400010e0600 */
[----:B-1----:R-:W-:Y:S02]  /*5f880*/  IMAD.MOV.U32 R46, RZ, RZ, R8 ;  /* 0x000000ffff2e7224 */ /* 0x002fe400078e0008 */
[----:B------:R-:W-:Y:S01]  /*5f890*/  IMAD.MOV.U32 R47, RZ, RZ, R9 ;  /* 0x000000ffff2f7224 */ /* 0x000fe200078e0009 */
[----:B------:R1:W-:Y:S01]  /*5f8a0*/  STL [R1+0x1dc8], R9 ;  /* 0x001dc80901007387 */ /* 0x0003e20000100800 */
[----:B------:R-:W-:-:S03]  /*5f8b0*/  IADD3.X R7, R7, R0, RZ, P3, !PT ;  /* 0x0000000007077210 */ /* 0x000fc60001ffe4ff */
[----:B------:R-:W-:Y:S01]  /*5f8c0*/  STL [R1+0x1dcc], R6 ;  /* 0x001dcc0601007387 */ /* 0x000fe20000100800 */
[----:B------:R-:W-:-:S03]  /*5f8d0*/  ISETP.GT.AND P2, PT, R3, 0x5, PT ;  /* 0x000000050300780c */ /* 0x000fc60003f44270 */
[----:B------:R4:W-:Y:S04]  /*5f8e0*/  STL [R1+0x1dc0], R7 ;  /* 0x001dc00701007387 */ /* 0x0009e80000100800 */
[----:B-1----:R-:W2:Y:S04]  /*5f8f0*/  LDL.LU R9, [R1+0x1da0] ;  /* 0x001da00001097983 */ /* 0x002ea80000300800 */
[----:B------:R1:W-:Y:S04]  /*5f900*/  LDGSTS.E [R44+0xa00], [R46.64], P1 ;  /* 0x00a000002e2c7fae */ /* 0x0003e80008921844 */
[----:B------:R-:W2:Y:S01]  /*5f910*/  LDL.LU R8, [R1+0x1dac] ;  /* 0x001dac0001087983 */ /* 0x000ea20000300800 */
[----:B------:R-:W-:-:S02]  /*5f920*/  SEL R45, RZ, 0x4, !P2 ;  /* 0x00000004ff2d7807 */ /* 0x000fc40005000000 */
[----:B-1----:R-:W-:Y:S01]  /*5f930*/  MOV R47, R7 ;  /* 0x00000007002f7202 */ /* 0x002fe20000000f00 */
[----:B------:R-:W-:Y:S01]  /*5f940*/  IMAD.MOV.U32 R46, RZ, RZ, R6 ;  /* 0x000000ffff2e7224 */ /* 0x000fe200078e0006 */
[----:B----4-:R-:W2:Y:S04]  /*5f950*/  LDL.LU R7, [R1+0x20a4] ;  /* 0x0020a40001077983 */ /* 0x010ea80000300800 */
[----:B------:R-:W2:Y:S01]  /*5f960*/  LDL.LU R6, [R1+0x20a8] ;  /* 0x0020a80001067983 */ /* 0x000ea20000300800 */
[----:B------:R-:W-:-:S03]  /*5f970*/  SEL R45, R45, RZ, !P0 ;  /* 0x000000ff2d2d7207 */ /* 0x000fc60004000000 */
[----:B------:R1:W-:Y:S01]  /*5f980*/  LDGSTS.E [R44+0xc00], [R46.64], P1 ;  /* 0x00c000002e2c7fae */ /* 0x0003e20008921844 */
[----:B------:R-:W-:Y:S02]  /*5f990*/  ISETP.NE.U32.AND P2, PT, R45, RZ, PT ;  /* 0x000000ff2d00720c */ /* 0x000fe40003f45070 */
[----:B------:R-:W-:-:S05]  /*5f9a0*/  IADD3 R15, P3, R15, R242, RZ ;  /* 0x000000f20f0f7210 */ /* 0x000fca0007f7e0ff */
[--C-:B------:R-:W-:Y:S01]  /*5f9b0*/  IMAD.X R48, R48, 0x1, R0.reuse, P3 ;  /* 0x0000000130307824 */ /* 0x100fe200018e0600 */
        /* <DEDUP_REMOVED lines=8> */
[----:B-1----:R-:W2:Y:S04]  /*5fa40*/  LDL.LU R48, [R1+0x1d98] ;  /* 0x001d980001307983 */ /* 0x002ea80000300800 */
[----:B------:R1:W-:Y:S04]  /*5fa50*/  LDGSTS.E [R44+0xe00], [R46.64], P1 ;  /* 0x00e000002e2c7fae */ /* 0x0003e80008921844 */
[----:B------:R-:W2:Y:S01]  /*5fa60*/  LDL.LU R15, [R1+0x1da4] ;  /* 0x001da400010f7983 */ /* 0x000ea20000300800 */
[----:B-1----:R-:W-:-:S02]  /*5fa70*/  IMAD.MOV.U32 R47, RZ, RZ, R14 ;  /* 0x000000ffff2f7224 */ /* 0x002fc400078e000e */
[----:B------:R-:W-:Y:S01]  /*5fa80*/  IMAD.MOV.U32 R46, RZ, RZ, R13 ;  /* 0x000000ffff2e7224 */ /* 0x000fe200078e000d */
[----:B------:R-:W2:Y:S04]  /*5fa90*/  LDL.LU R14, [R1+0x1d90] ;  /* 0x001d9000010e7983 */ /* 0x000ea80000300800 */
[----:B------:R-:W2:Y:S04]  /*5faa0*/  LDL.LU R13, [R1+0x1d9c] ;  /* 0x001d9c00010d7983 */ /* 0x000ea80000300800 */
[----:B------:R1:W-:Y:S01]  /*5fab0*/  LDGSTS.E [R44+0x2800], [R46.64], P2 ;  /* 0x028000002e2c7fae */ /* 0x0003e20009121844 */
[----:B---3--:R-:W-:-:S05]  /*5fac0*/  IADD3 R11, P1, R11, R242, RZ ;  /* 0x000000f20b0b7210 */ /* 0x008fca0007f3e0ff */
[----:B--2---:R-:W-:Y:S01]  /*5fad0*/  IMAD.X R12, R12, 0x1, R0, P1 ;  /* 0x000000010c0c7824 */ /* 0x004fe200008e0600 */
[----:B------:R-:W-:Y:S01]  /*5fae0*/  IADD3 R4, P3, R4, R242, RZ ;  /* 0x000000f204047210 */ /* 0x000fe20007f7e0ff */
[----:B-1----:R-:W-:Y:S01]  /*5faf0*/  IMAD.MOV.U32 R46, RZ, RZ, R11 ;  /* 0x000000ffff2e7224 */ /* 0x002fe200078e000b */
[----:B------:R-:W-:Y:S01]  /*5fb00*/  STL [R1+0x1dbc], R11 ;  /* 0x001dbc0b01007387 */ /* 0x000fe20000100800 */
[----:B------:R-:W-:Y:S01]  /*5fb10*/  IMAD.MOV.U32 R47, RZ, RZ, R12 ;  /* 0x000000ffff2f7224 */ /* 0x000fe200078e000c */
[----:B------:R-:W-:Y:S02]  /*5fb20*/  IADD3.X R5, R5, R0, RZ, P3, !PT ;  /* 0x0000000005057210 */ /* 0x000fe40001ffe4ff */
[----:B------:R1:W-:Y:S04]  /*5fb30*/  STL [R1+0x1db0], R12 ;  /* 0x001db00c01007387 */ /* 0x0003e80000100800 */
[----:B------:R-:W-:Y:S04]  /*5fb40*/  STL [R1+0x1db4], R4 ;  /* 0x001db40401007387 */ /* 0x000fe80000100800 */
[----:B------:R2:W-:Y:S04]  /*5fb50*/  STL [R1+0x1da8], R5 ;  /* 0x001da80501007387 */ /* 0x0005e80000100800 */
[----:B------:R3:W-:Y:S04]  /*5fb60*/  LDGSTS.E [R44+0x2a00], [R46.64], P2 ;  /* 0x02a000002e2c7fae */ /* 0x0007e80009121844 */
[----:B-1----:R-:W4:Y:S04]  /*5fb70*/  LDL.LU R12, [R1+0x1d88] ;  /* 0x001d8800010c7983 */ /* 0x002f280000300800 */
[----:B------:R-:W4:Y:S01]  /*5fb80*/  LDL.LU R11, [R1+0x1d94] ;  /* 0x001d9400010b7983 */ /* 0x000f220000300800 */
[----:B---3--:R-:W-:Y:S01]  /*5fb90*/  MOV R47, R5 ;  /* 0x00000005002f7202 */ /* 0x008fe20000000f00 */
[----:B------:R-:W-:-:S02]  /*5fba0*/  IMAD.MOV.U32 R46, RZ, RZ, R4 ;  /* 0x000000ffff2e7224 */ /* 0x000fc400078e0004 */
[----:B--2---:R-:W2:Y:S04]  /*5fbb0*/  LDL.LU R5, [R1+0x209c] ;  /* 0x00209c0001057983 */ /* 0x004ea80000300800 */
[----:B------:R-:W3:Y:S01]  /*5fbc0*/  LDL.LU R4, [R1+0x20a0] ;  /* 0x0020a00001047983 */ /* 0x000ee20000300800 */
[----:B------:R-:W-:-:S03]  /*5fbd0*/  ISETP.GT.AND P1, PT, R3, 0x9, PT ;  /* 0x000000090300780c */ /* 0x000fc60003f24270 */
[----:B------:R1:W-:Y:S01]  /*5fbe0*/  LDGSTS.E [R44+0x2c00], [R46.64], P2 ;  /* 0x02c000002e2c7fae */ /* 0x0003e20009121844 */
[----:B------:R-:W-:Y:S02]  /*5fbf0*/  SEL R45, RZ, 0x4, !P1 ;  /* 0x00000004ff2d7807 */ /* 0x000fe40004800000 */
[----:B------:R-:W-:Y:S02]  /*5fc00*/  IADD3 R8, P3, R8, R242, RZ ;  /* 0x000000f208087210 */ /* 0x000fe40007f7e0ff */
[----:B------:R-:W-:-:S03]  /*5fc10*/  SEL R45, R45, RZ, !P0 ;  /* 0x000000ff2d2d7207 */ /* 0x000fc60004000000 */
[----:B------:R-:W-:Y:S01]  /*5fc20*/  IMAD.X R9, R9, 0x1, R0, P3 ;  /* 0x0000000109097824 */ /* 0x000fe200018e0600 */
[----:B------:R-:W-:Y:S01]  /*5fc30*/  STL [R1+0x1dac], R8 ;  /* 0x001dac0801007387 */ /* 0x000fe20000100800 */
[----:B------:R-:W-:Y:S01]  /*5fc40*/  IADD3 R6, P4, R6, R242, RZ ;  /* 0x000000f206067210 */ /* 0x000fe20007f9e0ff */
[----:B-1----:R-:W-:Y:S02]  /*5fc50*/  IMAD.MOV.U32 R46, RZ, RZ, R8 ;  /* 0x000000ffff2e7224 */ /* 0x002fe400078e0008 */
[----:B------:R-:W-:Y:S02]  /*5fc60*/  MOV R47, R9 ;  /* 0x00000009002f7202 */ /* 0x000fe40000000f00 */
[----:B------:R-:W-:Y:S01]  /*5fc70*/  IMAD.X R7, R7, 0x1, R0, P4 ;  /* 0x0000000107077824 */ /* 0x000fe200020e0600 */
[----:B------:R-:W-:Y:S01]  /*5fc80*/  ISETP.NE.U32.AND P1, PT, R45, RZ, PT ;  /* 0x000000ff2d00720c */ /* 0x000fe20003f25070 */
        /* <DEDUP_REMOVED lines=11> */
[----:B------:R-:W-:-:S05]  /*5fd40*/  IADD3 R15, P2, R15, R242, RZ ;  /* 0x000000f20f0f7210 */ /* 0x000fca0007f5e0ff */
        /* <DEDUP_REMOVED lines=14> */
[----:B------:R-:W2:Y:S04]  /*5fe30*/  LDL.LU R14, [R1+0x2094] ;  /* 0x00209400010e7983 */ /* 0x000ea80000300800 */
[----:B------:R-:W2:Y:S04]  /*5fe40*/  LDL.LU R13, [R1+0x2098] ;  /* 0x00209800010d7983 */ /* 0x000ea80000300800 */
[----:B------:R1:W-:Y:S01]  /*5fe50*/  LDGSTS.E [R44+0x4c00], [R46.64], P1 ;  /* 0x04c000002e2c7fae */ /* 0x0003e20008921844 */
[----:B----4-:R-:W-:-:S05]  /*5fe60*/  IADD3 R11, P3, R11, R242, RZ ;  /* 0x000000f20b0b7210 */ /* 0x010fca0007f7e0ff */
[----:B------:R-:W-:Y:S01]  /*5fe70*/  IMAD.X R12, R12, 0x1, R0, P3 ;  /* 0x000000010c0c7824 */ /* 0x000fe200018e0600 */
[----:B---3--:R-:W-:Y:S01]  /*5fe80*/  IADD3 R4, P4, R4, R242, RZ ;  /* 0x000000f204047210 */ /* 0x008fe20007f9e0ff */
[----:B------:R-:W-:Y:S01]  /*5fe90*/  STL [R1+0x1d94], R11 ;  /* 0x001d940b01007387 */ /* 0x000fe20000100800 */
[----:B-1----:R-:W-:-:S03]  /*5fea0*/  IMAD.MOV.U32 R46, RZ, RZ, R11 ;  /* 0x000000ffff2e7224 */ /* 0x002fc600078e000b */
[----:B--2---:R-:W-:Y:S01]  /*5feb0*/  IMAD.X R5, R5, 0x1, R0, P4 ;  /* 0x0000000105057824 */ /* 0x004fe200020e0600 */
[----:B------:R1:W-:Y:S01]  /*5fec0*/  STL [R1+0x1d88], R12 ;  /* 0x001d880c01007387 */ /* 0x0003e20000100800 */
[----:B------:R-:W-:-:S03]  /*5fed0*/  MOV R47, R12 ;  /* 0x0000000c002f7202 */ /* 0x000fc60000000f00 */
[----:B------:R-:W-:Y:S04]  /*5fee0*/  STL [R1+0x20a0], R4 ;  /* 0x0020a00401007387 */ /* 0x000fe80000100800 */
[----:B------:R2:W-:Y:S04]  /*5fef0*/  STL [R1+0x209c], R5 ;  /* 0x00209c0501007387 */ /* 0x0005e80000100800 */
[----:B-1----:R-:W3:Y:S04]  /*5ff00*/  LDL.LU R12, [R1+0x1d68] ;  /* 0x001d6800010c7983 */ /* 0x002ee80000300800 */
[----:B------:R-:W4:Y:S04]  /*5ff10*/  LDL.LU R11, [R1+0x1d74] ;  /* 0x001d7400010b7983 */ /* 0x000f280000300800 */
[----:B------:R1:W-:Y:S02]  /*5ff20*/  LDGSTS.E [R44+0x4e00], [R46.64], P1 ;  /* 0x04e000002e2c7fae */ /* 0x0003e40008921844 */
[----:B-1----:R-:W-:-:S02]  /*5ff30*/  IMAD.MOV.U32 R47, RZ, RZ, R5 ;  /* 0x000000ffff2f7224 */ /* 0x002fc400078e0005 */
[----:B------:R-:W-:Y:S01]  /*5ff40*/  IMAD.MOV.U32 R46, RZ, RZ, R4 ;  /* 0x000000ffff2e7224 */ /* 0x000fe200078e0004 */
[----:B--2---:R-:W2:Y:S04]  /*5ff50*/  LDL.LU R5, [R1+0x1d60] ;  /* 0x001d600001057983 */ /* 0x004ea80000300800 */
[----:B------:R-:W2:Y:S01]  /*5ff60*/  LDL.LU R4, [R1+0x1d6c] ;  /* 0x001d6c0001047983 */ /* 0x000ea20000300800 */
[----:B------:R-:W-:-:S04]  /*5ff70*/  ISETP.GT.AND P2, PT, R3, 0xd, PT ;  /* 0x0000000d0300780c */ /* 0x000fc80003f44270 */
[----:B------:R-:W-:-:S04]  /*5ff80*/  SEL R45, RZ, 0x4, !P2 ;  /* 0x00000004ff2d7807 */ /* 0x000fc80005000000 */
[----:B------:R-:W-:-:S04]  /*5ff90*/  SEL R45, R45, RZ, !P0 ;  /* 0x000000ff2d2d7207 */ /* 0x000fc80004000000 */
[----:B------:R-:W-:Y:S02]  /*5ffa0*/  ISETP.NE.U32.AND P2, PT, R45, RZ, PT ;  /* 0x000000ff2d00720c */ /* 0x000fe40003f45070 */
[-C--:B------:R-:W-:Y:S02]  /*5ffb0*/  IADD3 R8, P1, R8, R242.reuse, RZ ;  /* 0x000000f208087210 */ /* 0x080fe40007f3e0ff */
[----:B------:R-:W-:-:S03]  /*5ffc0*/  IADD3 R6, P3, R6, R242, RZ ;  /* 0x000000f206067210 */ /* 0x000fc60007f7e0ff */
[----:B------:R-:W-:Y:S01]  /*5ffd0*/  IMAD.X R9, R9, 0x1, R0, P1 ;  /* 0x0000000109097824 */ /* 0x000fe200008e0600 */
[----:B------:R-:W-:Y:S01]  /*5ffe0*/  STL [R1+0x1d8c], R8 ;  /* 0x001d8c0801007387 */ /* 0x000fe20000100800 */
[----:B------:R-:W-:-:S04]  /*5fff0*/  IADD3.X R7, R7, R0, RZ, P3, !PT ;  /* 0x0000000007077210 */ /* 0x000fc80001ffe4ff */
[----:B------:R1:W-:Y:S04]  /*60000*/  LDGSTS.E [R44+0x6800], [R46.64], P2 ;  /* 0x068000002e2c7fae */ /* 0x0003e80009121844 */
[----:B------:R1:W-:Y:S01]  /*60010*/  STL [R1+0x1d80], R9 ;  /* 0x001d800901007387 */ /* 0x0003e20000100800 */
[----:B------:R-:W-:-:S03]  /*60020*/  ISETP.GT.AND P1, PT, R3, 0x11, PT ;  /* 0x000000110300780c */ /* 0x000fc60003f24270 */
[----:B------:R-:W-:Y:S01]  /*60030*/  STL [R1+0x1d84], R6 ;  /* 0x001d840601007387 */ /* 0x000fe20000100800 */
[----:B-1----:R-:W-:Y:S02]  /*60040*/  IMAD.MOV.U32 R46, RZ, RZ, R8 ;  /* 0x000000ffff2e7224 */ /* 0x002fe400078e0008 */
[----:B------:R-:W-:Y:S01]  /*60050*/  IMAD.MOV.U32 R47, RZ, RZ, R9 ;  /* 0x000000ffff2f7224 */ /* 0x000fe200078e0009 */
[----:B------:R1:W-:Y:S04]  /*60060*/  STL [R1+0x1d78], R7 ;  /* 0x001d780701007387 */ /* 0x0003e80000100800 */
[----:B------:R-:W2:Y:S04]  /*60070*/  LDL.LU R9, [R1+0x1d58] ;  /* 0x001d580001097983 */ /* 0x000ea80000300800 */
[----:B------:R1:W-:Y:S04]  /*60080*/  LDGSTS.E [R44+0x6a00], [R46.64], P2 ;  /* 0x06a000002e2c7fae */ /* 0x0003e80009121844 */
[----:B------:R-:W2:Y:S01]  /*60090*/  LDL.LU R8, [R1+0x1d64] ;  /* 0x001d640001087983 */ /* 0x000ea20000300800 */
[----:B------:R-:W-:-:S02]  /*600a0*/  SEL R45, RZ, 0x4, !P1 ;  /* 0x00000004ff2d7807 */ /* 0x000fc40004800000 */
[----:B-1----:R-:W-:Y:S01]  /*600b0*/  MOV R47, R7 ;  /* 0x00000007002f7202 */ /* 0x002fe20000000f00 */
[----:B------:R-:W-:Y:S01]  /*600c0*/  IMAD.MOV.U32 R46, RZ, RZ, R6 ;  /* 0x000000ffff2e7224 */ /* 0x000fe200078e0006 */
[----:B------:R-:W2:Y:S04]  /*600d0*/  LDL.LU R7, [R1+0x208c] ;  /* 0x00208c0001077983 */ /* 0x000ea80000300800 */
[----:B------:R-:W2:Y:S01]  /*600e0*/  LDL.LU R6, [R1+0x2090] ;  /* 0x0020900001067983 */ /* 0x000ea20000300800 */
[----:B------:R-:W-:-:S03]  /*600f0*/  SEL R45, R45, RZ, !P0 ;  /* 0x000000ff2d2d7207 */ /* 0x000fc60004000000 */
[----:B------:R1:W-:Y:S01]  /*60100*/  LDGSTS.E [R44+0x6c00], [R46.64], P2 ;  /* 0x06c000002e2c7fae */ /* 0x0003e20009121844 */
[----:B------:R-:W-:Y:S02]  /*60110*/  ISETP.NE.U32.AND P1, PT, R45, RZ, PT ;  /* 0x000000ff2d00720c */ /* 0x000fe40003f25070 */
[----:B------:R-:W-:-:S05]  /*60120*/  IADD3 R15, P3, R15, R242, RZ ;  /* 0x000000f20f0f7210 */ /* 0x000fca0007f7e0ff */
[--C-:B------:R-:W-:Y:S01]  /*60130*/  IMAD.X R48, R48, 0x1, R0.reuse, P3 ;  /* 0x0000000130307824 */ /* 0x100fe200018e0600 */
        /* <DEDUP_REMOVED lines=16> */
[----:B----4-:R-:W-:-:S05]  /*60240*/  IADD3 R11, P2, R11, R242, RZ ;  /* 0x000000f20b0b7210 */ /* 0x010fca0007f5e0ff */
[----:B---3--:R-:W-:Y:S01]  /*60250*/  IMAD.X R12, R12, 0x1, R0, P2 ;  /* 0x000000010c0c7824 */ /* 0x008fe200010e0600 */
[----:B------:R-:W-:Y:S01]  /*60260*/  STL [R1+0x1d74], R11 ;  /* 0x001d740b01007387 */ /* 0x000fe20000100800 */
[----:B-1----:R-:W-:Y:S02]  /*60270*/  IMAD.MOV.U32 R46, RZ, RZ, R11 ;  /* 0x000000ffff2e7224 */ /* 0x002fe400078e000b */
[----:B------:R-:W-:Y:S01]  /*60280*/  IMAD.MOV.U32 R47, RZ, RZ, R12 ;  /* 0x000000ffff2f7224 */ /* 0x000fe200078e000c */
[----:B------:R1:W-:Y:S04]  /*60290*/  STL [R1+0x1d68], R12 ;  /* 0x001d680c01007387 */ /* 0x0003e80000100800 */
[----:B------:R3:W-:Y:S01]  /*602a0*/  LDGSTS.E [R44+0x8a00], [R46.64], P1 ;  /* 0x08a000002e2c7fae */ /* 0x0007e20008921844 */
[----:B--2---:R-:W-:-:S04]  /*602b0*/  IADD3 R4, P3, R4, R242, RZ ;  /* 0x000000f204047210 */ /* 0x004fc80007f7e0ff */
[----:B------:R-:W-:Y:S01]  /*602c0*/  IADD3.X R5, R5, R0, RZ, P3, !PT ;  /* 0x0000000005057210 */ /* 0x000fe20001ffe4ff */
[----:B------:R-:W-:Y:S01]  /*602d0*/  STL [R1+0x1d6c], R4 ;  /* 0x001d6c0401007387 */ /* 0x000fe20000100800 */
[----:B---3--:R-:W-:-:S03]  /*602e0*/  IMAD.MOV.U32 R46, RZ, RZ, R4 ;  /* 0x000000ffff2e7224 */ /* 0x008fc600078e0004 */
[----:B------:R2:W-:Y:S01]  /*602f0*/  STL [R1+0x1d60], R5 ;  /* 0x001d600501007387 */ /* 0x0005e20000100800 */
[----:B------:R-:W-:-:S03]  /*60300*/  MOV R47, R5 ;  /* 0x00000005002f7202 */ /* 0x000fc60000000f00 */
[----:B-1----:R-:W3:Y:S04]  /*60310*/  LDL.LU R12, [R1+0x1d40] ;  /* 0x001d4000010c7983 */ /* 0x002ee80000300800 */
[----:B------:R-:W4:Y:S04]  /*60320*/  LDL.LU R11, [R1+0x1d4c] ;  /* 0x001d4c00010b7983 */ /* 0x000f280000300800 */
[----:B--2---:R-:W2:Y:S04]  /*60330*/  LDL.LU R5, [R1+0x2084] ;  /* 0x0020840001057983 */ /* 0x004ea80000300800 */
[----:B------:R-:W2:Y:S01]  /*60340*/  LDL.LU R4, [R1+0x2088] ;  /* 0x0020880001047983 */ /* 0x000ea20000300800 */
[----:B------:R-:W-:-:S03]  /*60350*/  ISETP.GT.AND P2, PT, R3, 0x15, PT ;  /* 0x000000150300780c */ /* 0x000fc60003f44270 */
[----:B------:R1:W-:Y:S01]  /*60360*/  LDGSTS.E [R44+0x8c00], [R46.64], P1 ;  /* 0x08c000002e2c7fae */ /* 0x0003e20008921844 */
[----:B------:R-:W-:-:S04]  /*60370*/  SEL R45, RZ, 0x4, !P2 ;  /* 0x00000004ff2d7807 */ /* 0x000fc80005000000 */
[----:B------:R-:W-:-:S04]  /*60380*/  SEL R45, R45, RZ, !P0 ;  /* 0x000000ff2d2d7207 */ /* 0x000fc80004000000 */
[----:B------:R-:W-:Y:S02]  /*60390*/  ISETP.NE.U32.AND P2, PT, R45, RZ, PT ;  /* 0x000000ff2d00720c */ /* 0x000fe40003f45070 */
[----:B------:R-:W-:-:S05]  /*603a0*/  IADD3 R8, P3, R8, R242, RZ ;  /* 0x000000f208087210 */ /* 0x000fca0007f7e0ff */
        /* <DEDUP_REMOVED lines=36> */
[----:B---3--:R-:W-:Y:S01]  /*605f0*/  IMAD.X R12, R12, 0x1, R0, P3 ;  /* 0x000000010c0c7824 */ /* 0x008fe200018e0600 */
[----:B--2---:R-:W-:Y:S01]  /*60600*/  IADD3 R4, P4, R4, R242, RZ ;  /* 0x000000f204047210 */ /* 0x004fe20007f9e0ff */
        /* <DEDUP_REMOVED lines=18> */
[----:B------:R-:W-:-:S05]  /*60730*/  IADD3 R8, P2, R8, R242, RZ ;  /* 0x000000f208087210 */ /* 0x000fca0007f5e0ff */
[----:B------:R-:W-:Y:S01]  /*60740*/  IMAD.X R9, R9, 0x1, R0, P2 ;  /* 0x0000000109097824 */ /* 0x000fe200010e0600 */
[----:B------:R-:W-:Y:S05]  /*60750*/  STL [R1+0x1d44], R8 ;  /* 0x001d440801007387 */ /* 0x000fea0000100800 */
[----:B------:R1:W-:Y:S01]  /*60760*/  LDGSTS.E [R44+0xc800], [R46.64], P1 ;  /* 0x0c8000002e2c7fae */ /* 0x0003e20008921844 */
[----:B------:R-:W-:-:S03]  /*60770*/  IADD3 R6, P3, R6, R242, RZ ;  /* 0x000000f206067210 */ /* 0x000fc60007f7e0ff */
[----:B------:R1:W-:Y:S01]  /*60780*/  STL [R1+0x1d38], R9 ;  /* 0x001d380901007387 */ /* 0x0003e20000100800 */
[----:B------:R-:W-:-:S03]  /*60790*/  IADD3.X R7, R7, R0, RZ, P3, !PT ;  /* 0x0000000007077210 */ /* 0x000fc60001ffe4ff */
[----:B------:R-:W-:Y:S01]  /*607a0*/  STL [R1+0x1d3c], R6 ;  /* 0x001d3c0601007387 */ /* 0x000fe20000100800 */
[----:B-1----:R-:W-:Y:S02]  /*607b0*/  IMAD.MOV.U32 R46, RZ, RZ, R8 ;  /* 0x000000ffff2e7224 */ /* 0x002fe400078e0008 */
[----:B------:R-:W-:Y:S01]  /*607c0*/  IMAD.MOV.U32 R47, RZ, RZ, R9 ;  /* 0x000000ffff2f7224 */ /* 0x000fe200078e0009 */
[----:B------:R1:W-:Y:S01]  /*607d0*/  STL [R1+0x1d30], R7 ;  /* 0x001d300701007387 */ /* 0x0003e20000100800 */
[----:B------:R-:W-:-:S03]  /*607e0*/  ISETP.GT.AND P2, PT, R3, 0x1d, PT ;  /* 0x0000001d0300780c */ /* 0x000fc60003f44270 */
[----:B------:R-:W2:Y:S04]  /*607f0*/  LDL.LU R9, [R1+0x1d10] ;  /* 0x001d100001097983 */ /* 0x000ea80000300800 */
[----:B------:R1:W-:Y:S04]  /*60800*/  LDGSTS.E [R44+0xca00], [R46.64], P1 ;  /* 0x0ca000002e2c7fae */ /* 0x0003e80008921844 */
[----:B------:R-:W2:Y:S01]  /*60810*/  LDL.LU R8, [R1+0x1d1c] ;  /* 0x001d1c0001087983 */ /* 0x000ea20000300800 */
[----:B------:R-:W-:Y:S02]  /*60820*/  SEL R45, RZ, 0x4, !P2 ;  /* 0x00000004ff2d7807 */ /* 0x000fe40005000000 */
        /* <DEDUP_REMOVED lines=104> */
[----:B------:R-:W-:-:S11]  /*60eb0*/  IADD3 R8, P1, R8, R242, RZ ;  /* 0x000000f208087210 */ /* 0x000fd60007f3e0ff */
[----:B------:R1:W-:Y:S01]  /*60ec0*/  LDGSTS.E [R44+0x12800], [R46.64], P2 ;  /* 0x128000002e2c7fae */ /* 0x0003e20009121844 */
[----:B------:R-:W-:-:S03]  /*60ed0*/  IMAD.X R9, R9, 0x1, R0, P1 ;  /* 0x0000000109097824 */ /* 0x000fc600008e0600 */
[----:B------:R-:W-:Y:S01]  /*60ee0*/  STL [R1+0x1cfc], R8 ;  /* 0x001cfc0801007387 */ /* 0x000fe20000100800 */
[----:B------:R-:W-:-:S03]  /*60ef0*/  IADD3 R6, P3, R6, R242, RZ ;  /* 0x000000f206067210 */ /* 0x000fc60007f7e0ff */
[----:B------:R1:W-:Y:S01]  /*60f00*/  STL [R1+0x1cf0], R9 ;  /* 0x001cf00901007387 */ /* 0x0003e20000100800 */
[----:B------:R-:W-:-:S03]  /*60f10*/  IADD3.X R7, R7, R0, RZ, P3, !PT ;  /* 0x0000000007077210 */ /* 0x000fc60001ffe4ff */
[----:B------:R-:W-:Y:S01]  /*60f20*/  STL [R1+0x1cf4], R6 ;  /* 0x001cf40601007387 */ /* 0x000fe20000100800 */
[----:B-1----:R-:W-:Y:S01]  /*60f30*/  IMAD.MOV.U32 R47, RZ, RZ, R9 ;  /* 0x000000ffff2f7224 */ /* 0x002fe200078e0009 */
[----:B------:R-:W-:Y:S01]  /*60f40*/  ISETP.GT.AND P1, PT, R3, 0x29, PT ;  /* 0x000000290300780c */ /* 0x000fe20003f24270 */
[----:B------:R-:W-:Y:S01]  /*60f50*/  IMAD.MOV.U32 R46, RZ, RZ, R8 ;  /* 0x000000ffff2e7224 */ /* 0x000fe200078e0008 */
[----:B------:R1:W-:Y:S04]  /*60f60*/  STL [R1+0x1ce8], R7 ;  /* 0x001ce80701007387 */ /* 0x0003e80000100800 */
[----:B------:R-:W2:Y:S04]  /*60f70*/  LDL.LU R9, [R1+0x1cc8] ;  /* 0x001cc80001097983 */ /* 0x000ea80000300800 */
[----:B------:R-:W2:Y:S01]  /*60f80*/  LDL.LU R8, [R1+0x1cd4] ;  /* 0x001cd40001087983 */ /* 0x000ea20000300800 */
[----:B------:R-:W-:-:S03]  /*60f90*/  SEL R45, RZ, 0x4, !P1 ;  /* 0x00000004ff2d7807 */ /* 0x000fc60004800000 */
[----:B------:R1:W-:Y:S01]  /*60fa0*/  LDGSTS.E [R44+0x12a00], [R46.64], P2 ;  /* 0x12a000002e2c7fae */ /* 0x0003e20009121844 */
[----:B------:R-:W-:-:S04]  /*60fb0*/  SEL R45, R45, RZ, !P0 ;  /* 0x000000ff2d2d7207 */ /* 0x000fc80004000000 */
[----:B------:R-:W-:Y:S01]  /*60fc0*/  ISETP.NE.U32.AND P1, PT, R45, RZ, PT ;  /* 0x000000ff2d00720c */ /* 0x000fe20003f25070 */
[----:B-1----:R-:W-:Y:S01]  /*60fd0*/  IMAD.MOV.U32 R46, RZ, RZ, R6 ;  /* 0x000000ffff2e7224 */ /* 0x002fe200078e0006 */
[----:B------:R-:W-:Y:S02]  /*60fe0*/  MOV R47, R7 ;  /* 0x00000007002f7202 */ /* 0x000fe40000000f00 */
[----:B------:R-:W2:Y:S04]  /*60ff0*/  LDL.LU R7, [R1+0x205c] ;  /* 0x00205c0001077983 */ /* 0x000ea80000300800 */
[----:B------:R-:W2:Y:S04]  /*61000*/  LDL.LU R6, [R1+0x2060] ;  /* 0x0020600001067983 */ /* 0x000ea80000300800 */
[----:B------:R1:W-:Y:S01]  /*61010*/  LDGSTS.E [R44+0x12c00], [R46.64], P2 ;  /* 0x12c000002e2c7fae */ /* 0x0003e20009121844 */
        /* <DEDUP_REMOVED lines=41> */
[----:B------:R-:W-:Y:S02]  /*612b0*/  IMAD.X R9, R9, 0x1, R0, P3 ;  /* 0x0000000109097824 */ /* 0x000fe400018e0600 */
[----:B-1----:R-:W-:-:S03]  /*612c0*/  IMAD.MOV.U32 R46, RZ, RZ, R8 ;  /* 0x000000ffff2e7224 */ /* 0x002fc600078e0008 */
[----:B------:R-:W-:Y:S01]  /*612d0*/  MOV R47, R9 ;  /* 0x00000009002f7202 */ /* 0x000fe20000000f00 */
[----:B------:R-:W-:Y:S04]  /*612e0*/  STL [R1+0x1cd4], R8 ;  /* 0x001cd40801007387 */ /* 0x000fe80000100800 */
[----:B------:R1:W-:Y:S04]  /*612f0*/  STL [R1+0x1cc8], R9 ;  /* 0x001cc80901007387 */ /* 0x0003e80000100800 */
[----:B------:R1:W-:Y:S01]  /*61300*/  LDGSTS.E [R44+0x14e00], [R46.64], P1 ;  /* 0x14e000002e2c7fae */ /* 0x0003e20008921844 */
[----:B------:R-:W-:-:S05]  /*61310*/  IADD3 R6, P4, R6, R242, RZ ;  /* 0x000000f206067210 */ /* 0x000fca0007f9e0ff */
[----:B------:R-:W-:Y:S01]  /*61320*/  IMAD.X R7, R7, 0x1, R0, P4 ;  /* 0x0000000107077824 */ /* 0x000fe200020e0600 */
[----:B------:R-:W-:Y:S04]  /*61330*/  STL [R1+0x2060], R6 ;  /* 0x0020600601007387 */ /* 0x000fe80000100800 */
[----:B------:R1:W-:Y:S04]  /*61340*/  STL [R1+0x205c], R7 ;  /* 0x00205c0701007387 */ /* 0x0003e80000100800 */
[----:B-1----:R-:W2:Y:S01]  /*61350*/  LDL.LU R9, [R1+0x1ca8] ;  /* 0x001ca80001097983 */ /* 0x002ea20000300800 */
[----:B------:R-:W-:-:S03]  /*61360*/  IMAD.MOV.U32 R46, RZ, RZ, R6 ;  /* 0x000000ffff2e7224 */ /* 0x000fc600078e0006 */
[----:B------:R-:W2:Y:S01]  /*61370*/  LDL.LU R8, [R1+0x1cb4] ;  /* 0x001cb40001087983 */ /* 0x000ea20000300800 */
[----:B------:R-:W-:-:S03]  /*61380*/  IMAD.MOV.U32 R47, RZ, RZ, R7 ;  /* 0x000000ffff2f7224 */ /* 0x000fc600078e0007 */
[----:B------:R-:W2:Y:S04]  /*61390*/  LDL.LU R7, [R1+0x1ca0] ;  /* 0x001ca00001077983 */ /* 0x000ea80000300800 */
[----:B------:R-:W2:Y:S04]  /*613a0*/  LDL.LU R6, [R1+0x1cac] ;  /* 0x001cac0001067983 */ /* 0x000ea80000300800 */
[----:B------:R1:W-:Y:S01]  /*613b0*/  LDGSTS.E [R44+0x16800], [R46.64], P2 ;  /* 0x168000002e2c7fae */ /* 0x0003e20009121844 */
[----:B------:R-:W-:-:S05]  /*613c0*/  IADD3 R15, P1, R15, R242, RZ ;  /* 0x000000f20f0f7210 */ /* 0x000fca0007f3e0ff */
        /* <DEDUP_REMOVED lines=9> */
[----:B------:R-:W2:Y:S04]  /*61460*/  LDL.LU R48, [R1+0x1c98] ;  /* 0x001c980001307983 */ /* 0x000ea80000300800 */
[----:B------:R-:W2:Y:S04]  /*61470*/  LDL.LU R15, [R1+0x1ca4] ;  /* 0x001ca400010f7983 */ /* 0x000ea80000300800 */
[----:B------:R1:W-:Y:S02]  /*61480*/  LDGSTS.E [R44+0x16a00], [R46.64], P2 ;  /* 0x16a000002e2c7fae */ /* 0x0003e40009121844 */
[----:B-1----:R-:W-:Y:S01]  /*61490*/  IMAD.MOV.U32 R46, RZ, RZ, R13 ;  /* 0x000000ffff2e7224 */ /* 0x002fe200078e000d */
[----:B------:R-:W-:-:S02]  /*614a0*/  MOV R47, R14 ;  /* 0x0000000e002f7202 */ /* 0x000fc40000000f00 */
[----:B------:R-:W2:Y:S04]  /*614b0*/  LDL.LU R14, [R1+0x204c] ;  /* 0x00204c00010e7983 */ /* 0x000ea80000300800 */
[----:B------:R-:W2:Y:S04]  /*614c0*/  LDL.LU R13, [R1+0x2050] ;  /* 0x00205000010d7983 */ /* 0x000ea80000300800 */
[----:B------:R1:W-:Y:S01]  /*614d0*/  LDGSTS.E [R44+0x16c00], [R46.64], P2 ;  /* 0x16c000002e2c7fae */ /* 0x0003e20009121844 */
[----:B----4-:R-:W-:-:S05]  /*614e0*/  IADD3 R11, P3, R11, R242, RZ ;  /* 0x000000f20b0b7210 */ /* 0x010fca0007f7e0ff */
[--C-:B---3--:R-:W-:Y:S01]  /*614f0*/  IMAD.X R12, R12, 0x1, R0.reuse, P3 ;  /* 0x000000010c0c7824 */ /* 0x108fe200018e0600 */
[----:B--2---:R-:W-:Y:S01]  /*61500*/  IADD3 R4, P4, R4, R242, RZ ;  /* 0x000000f204047210 */ /* 0x004fe20007f9e0ff */
[----:B------:R-:W-:Y:S04]  /*61510*/  STL [R1+0x1cbc], R11 ;  /* 0x001cbc0b01007387 */ /* 0x000fe80000100800 */
[----:B------:R-:W-:Y:S01]  /*61520*/  IMAD.X R5, R5, 0x1, R0, P4 ;  /* 0x0000000105057824 */ /* 0x000fe200020e0600 */
[----:B------:R2:W-:Y:S01]  /*61530*/  STL [R1+0x1cb0], R12 ;  /* 0x001cb00c01007387 */ /* 0x0005e20000100800 */
[----:B-1----:R-:W-:Y:S01]  /*61540*/  IMAD.MOV.U32 R46, RZ, RZ, R11 ;  /* 0x000000ffff2e7224 */ /* 0x002fe200078e000b */
[----:B------:R-:W-:Y:S02]  /*61550*/  MOV R47, R12 ;  /* 0x0000000c002f7202 */ /* 0x000fe40000000f00 */
[----:B------:R-:W-:Y:S04]  /*61560*/  STL [R1+0x2058], R4 ;  /* 0x0020580401007387 */ /* 0x000fe80000100800 */
[----:B------:R1:W-:Y:S04]  /*61570*/  STL [R1+0x2054], R5 ;  /* 0x0020540501007387 */ /* 0x0003e80000100800 */
[----:B--2---:R-:W2:Y:S04]  /*61580*/  LDL.LU R12, [R1+0x1c90] ;  /* 0x001c9000010c7983 */ /* 0x004ea80000300800 */
[----:B------:R-:W3:Y:S04]  /*61590*/  LDL.LU R11, [R1+0x1c9c] ;  /* 0x001c9c00010b7983 */ /* 0x000ee80000300800 */
[----:B------:R4:W-:Y:S02]  /*615a0*/  LDGSTS.E [R44+0x16e00], [R46.64], P2 ;  /* 0x16e000002e2c7fae */ /* 0x0009e40009121844 */
[----:B----4-:R-:W-:-:S02]  /*615b0*/  IMAD.MOV.U32 R47, RZ, RZ, R5 ;  /* 0x000000ffff2f7224 */ /* 0x010fc400078e0005 */
[----:B------:R-:W-:Y:S01]  /*615c0*/  IMAD.MOV.U32 R46, RZ, RZ, R4 ;  /* 0x000000ffff2e7224 */ /* 0x000fe200078e0004 */
[----:B-1----:R-:W4:Y:S04]  /*615d0*/  LDL.LU R5, [R1+0x1c88] ;  /* 0x001c880001057983 */ /* 0x002f280000300800 */
[----:B------:R-:W4:Y:S01]  /*615e0*/  LDL.LU R4, [R1+0x1c94] ;  /* 0x001c940001047983 */ /* 0x000f220000300800 */
[----:B------:R-:W-:-:S04]  /*615f0*/  ISETP.GT.AND P1, PT, R3, 0x31, PT ;  /* 0x000000310300780c */ /* 0x000fc80003f24270 */
[----:B------:R-:W-:-:S04]  /*61600*/  SEL R45, RZ, 0x4, !P1 ;  /* 0x00000004ff2d7807 */ /* 0x000fc80004800000 */
[----:B------:R-:W-:-:S04]  /*61610*/  SEL R45, R45, RZ, !P0 ;  /* 0x000000ff2d2d7207 */ /* 0x000fc80004000000 */
[----:B------:R-:W-:Y:S02]  /*61620*/  ISETP.NE.U32.AND P1, PT, R45, RZ, PT ;  /* 0x000000ff2d00720c */ /* 0x000fe40003f25070 */
[----:B------:R-:W-:-:S11]  /*61630*/  IADD3 R8, P2, R8, R242, RZ ;  /* 0x000000f208087210 */ /* 0x000fd60007f5e0ff */
[----:B------:R1:W-:Y:S01]  /*61640*/  LDGSTS.E [R44+0x18800], [R46.64], P1 ;  /* 0x188000002e2c7fae */ /* 0x0003e20008921844 */
[----:B------:R-:W-:Y:S01]  /*61650*/  IMAD.X R9, R9, 0x1, R0, P2 ;  /* 0x0000000109097824 */ /* 0x000fe200010e0600 */
[----:B------:R-:W-:Y:S02]  /*61660*/  IADD3 R6, P3, R6, R242, RZ ;  /* 0x000000f206067210 */ /* 0x000fe40007f7e0ff */
[----:B------:R-:W-:Y:S02]  /*61670*/  ISETP.GT.AND P2, PT, R3, 0x35, PT ;  /* 0x000000350300780c */ /* 0x000fe40003f44270 */
[----:B------:R-:W-:Y:S01]  /*61680*/  IADD3.X R7, R7, R0, RZ, P3, !PT ;  /* 0x0000000007077210 */ /* 0x000fe20001ffe4ff */
[----:B-1----:R-:W-:Y:S02]  /*61690*/  IMAD.MOV.U32 R46, RZ, RZ, R8 ;  /* 0x000000ffff2e7224 */ /* 0x002fe400078e0008 */
[----:B------:R-:W-:Y:S01]  /*616a0*/  IMAD.MOV.U32 R47, RZ, RZ, R9 ;  /* 0x000000ffff2f7224 */ /* 0x000fe200078e0009 */
[----:B------:R-:W-:Y:S01]  /*616b0*/  STL [R1+0x1cb4], R8 ;  /* 0x001cb40801007387 */ /* 0x000fe20000100800 */
[----:B------:R-:W-:-:S03]  /*616c0*/  SEL R45, RZ, 0x4, !P2 ;  /* 0x00000004ff2d7807 */ /* 0x000fc60005000000 */
[----:B------:R1:W-:Y:S04]  /*616d0*/  STL [R1+0x1ca8], R9 ;  /* 0x001ca80901007387 */ /* 0x0003e80000100800 */
[----:B------:R-:W-:Y:S04]  /*616e0*/  STL [R1+0x1cac], R6 ;  /* 0x001cac0601007387 */ /* 0x000fe80000100800 */
[----:B------:R1:W-:Y:S01]  /*616f0*/  LDGSTS.E [R44+0x18a00], [R46.64], P1 ;  /* 0x18a000002e2c7fae */ /* 0x0003e20008921844 */
[----:B------:R-:W-:-:S03]  /*61700*/  SEL R45, R45, RZ, !P0 ;  /* 0x000000ff2d2d7207 */ /* 0x000fc60004000000 */
[----:B------:R1:W-:Y:S04]  /*61710*/  STL [R1+0x1ca0], R7 ;  /* 0x001ca00701007387 */ /* 0x0003e80000100800 */
[----:B-1----:R-:W4:Y:S01]  /*61720*/  LDL.LU R9, [R1+0x1c80] ;  /* 0x001c800001097983 */ /* 0x002f220000300800 */
[----:B------:R-:W-:Y:S01]  /*61730*/  IMAD.MOV.U32 R46, RZ, RZ, R6 ;  /* 0x000000ffff2e7224 */ /* 0x000fe200078e0006 */
[----:B------:R-:W-:Y:S02]  /*61740*/  MOV R47, R7 ;  /* 0x00000007002f7202 */ /* 0x000fe40000000f00 */
[----:B------:R-:W4:Y:S01]  /*61750*/  LDL.LU R8, [R1+0x1c8c] ;  /* 0x001c8c0001087983 */ /* 0x000f220000300800 */
[----:B------:R-:W-:-:S03]  /*61760*/  ISETP.NE.U32.AND P2, PT, R45, RZ, PT ;  /* 0x000000ff2d00720c */ /* 0x000fc60003f45070 */
[----:B------:R1:W-:Y:S04]  /*61770*/  LDGSTS.E [R44+0x18c00], [R46.64], P1 ;  /* 0x18c000002e2c7fae */ /* 0x0003e80008921844 */
[----:B------:R-:W4:Y:S04]  /*61780*/  LDL.LU R7, [R1+0x2044] ;  /* 0x0020440001077983 */ /* 0x000f280000300800 */
[----:B------:R-:W4:Y:S01]  /*61790*/  LDL.LU R6, [R1+0x2048] ;  /* 0x0020480001067983 */ /* 0x000f220000300800 */
[----:B------:R-:W-:-:S05]  /*617a0*/  IADD3 R15, P3, R15, R242, RZ ;  /* 0x000000f20f0f7210 */ /* 0x000fca0007f7e0ff */
[----:B------:R-:W-:Y:S02]  /*617b0*/  IMAD.X R48, R48, 0x1, R0, P3 ;  /* 0x0000000130307824 */ /* 0x000fe400018e0600 */
[----:B-1----:R-:W-:-:S03]  /*617c0*/  IMAD.MOV.U32 R46, RZ, RZ, R15 ;  /* 0x000000ffff2e7224 */ /* 0x002fc600078e000f */
[----:B------:R-:W-:Y:S01]  /*617d0*/  MOV R47, R48 ;  /* 0x00000030002f7202 */ /* 0x000fe20000000f00 */
[----:B------:R-:W-:Y:S04]  /*617e0*/  STL [R1+0x1ca4], R15 ;  /* 0x001ca40f01007387 */ /* 0x000fe80000100800 */
[----:B------:R1:W-:Y:S01]  /*617f0*/  LDGSTS.E [R44+0x18e00], [R46.64], P1 ;  /* 0x18e000002e2c7fae */ /* 0x0003e20008921844 */
[----:B------:R-:W-:-:S03]  /*61800*/  IADD3 R13, P4, R13, R242, RZ ;  /* 0x000000f20d0d7210 */ /* 0x000fc60007f9e0ff */
[----:B------:R1:W-:Y:S02]  /*61810*/  STL [R1+0x1c98], R48 ;  /* 0x001c983001007387 */ /* 0x0003e40000100800 */
[----:B------:R-:W-:Y:S02]  /*61820*/  IMAD.X R14, R14, 0x1, R0, P4 ;  /* 0x000000010e0e7824 */ /* 0x000fe400020e0600 */
[----:B------:R-:W-:Y:S01]  /*61830*/  STL [R1+0x2050], R13 ;  /* 0x0020500d01007387 */ /* 0x000fe20000100800 */
[----:B-1----:R-:W-:Y:S02]  /*61840*/  IMAD.MOV.U32 R46, RZ, RZ, R13 ;  /* 0x000000ffff2e7224 */ /* 0x002fe400078e000d */
[----:B------:R-:W-:Y:S01]  /*61850*/  IMAD.MOV.U32 R47, RZ, RZ, R14 ;  /* 0x000000ffff2f7224 */ /* 0x000fe200078e000e */
[----:B------:R-:W-:Y:S04]  /*61860*/  STL [R1+0x204c], R14 ;  /* 0x00204c0e01007387 */ /* 0x000fe80000100800 */
[----:B------:R-:W4:Y:S04]  /*61870*/  LDL.LU R50, [R1+0x1c78] ;  /* 0x001c780001327983 */ /* 0x000f280000300800 */
[----:B------:R-:W4:Y:S04]  /*61880*/  LDL.LU R49, [R1+0x1c84] ;  /* 0x001c840001317983 */ /* 0x000f280000300800 */
[----:B------:R1:W-:Y:S04]  /*61890*/  LDGSTS.E [R44+0x1a800], [R46.64], P2 ;  /* 0x1a8000002e2c7fae */ /* 0x0003e80009121844 */
[----:B------:R-:W4:Y:S04]  /*618a0*/  LDL.LU R48, [R1+0x1c70] ;  /* 0x001c700001307983 */ /* 0x000f280000300800 */
[----:B------:R-:W4:Y:S01]  /*618b0*/  LDL.LU R15, [R1+0x1c7c] ;  /* 0x001c7c00010f7983 */ /* 0x000f220000300800 */
[----:B---3--:R-:W-:-:S05]  /*618c0*/  IADD3 R11, P1, R11, R242, RZ ;  /* 0x000000f20b0b7210 */ /* 0x008fca0007f3e0ff */
[----:B--2---:R-:W-:Y:S02]  /*618d0*/  IMAD.X R12, R12, 0x1, R0, P1 ;  /* 0x000000010c0c7824 */ /* 0x004fe400008e0600 */
[----:B-1----:R-:W-:Y:S02]  /*618e0*/  IMAD.MOV.U32 R46, RZ, RZ, R11 ;  /* 0x000000ffff2e7224 */ /* 0x002fe400078e000b */
[----:B------:R-:W-:Y:S01]  /*618f0*/  IMAD.MOV.U32 R47, RZ, RZ, R12 ;  /* 0x000000ffff2f7224 */ /* 0x000fe200078e000c */
[----:B------:R-:W-:Y:S04]  /*61900*/  STL [R1+0x1c9c], R11 ;  /* 0x001c9c0b01007387 */ /* 0x000fe80000100800 */
[----:B------:R-:W-:Y:S04]  /*61910*/  STL [R1+0x1c90], R12 ;  /* 0x001c900c01007387 */ /* 0x000fe80000100800 */
[----:B------:R1:W-:Y:S01]  /*61920*/  LDGSTS.E [R44+0x1aa00], [R46.64], P2 ;  /* 0x1aa000002e2c7fae */ /* 0x0003e20009121844 */
[----:B----4-:R-:W-:-:S04]  /*61930*/  IADD3 R4, P3, R4, R242, RZ ;  /* 0x000000f204047210 */ /* 0x010fc80007f7e0ff */
[----:B------:R-:W-:Y:S01]  /*61940*/  IADD3.X R5, R5, R0, RZ, P3, !PT ;  /* 0x0000000005057210 */ /* 0x000fe20001ffe4ff */
[----:B------:R-:W-:Y:S01]  /*61950*/  STL [R1+0x1c94], R4 ;  /* 0x001c940401007387 */ /* 0x000fe20000100800 */
[----:B-1----:R-:W-:Y:S02]  /*61960*/  IMAD.MOV.U32 R46, RZ, RZ, R4 ;  /* 0x000000ffff2e7224 */ /* 0x002fe400078e0004 */
[----:B------:R-:W-:Y:S01]  /*61970*/  MOV R47, R5 ;  /* 0x00000005002f7202 */ /* 0x000fe20000000f00 */
[----:B------:R1:W-:Y:S01]  /*61980*/  STL [R1+0x1c88], R5 ;  /* 0x001c880501007387 */ /* 0x0003e20000100800 */
[----:B------:R-:W-:-:S03]  /*61990*/  ISETP.GT.AND P1, PT, R3, 0x39, PT ;  /* 0x000000390300780c */ /* 0x000fc60003f24270 */
[----:B------:R2:W-:Y:S04]  /*619a0*/  LDGSTS.E [R44+0x1ac00], [R46.64], P2 ;  /* 0x1ac000002e2c7fae */ /* 0x0005e80009121844 */
[----:B-1----:R-:W3:Y:S04]  /*619b0*/  LDL.LU R5, [R1+0x1c68] ;  /* 0x001c680001057983 */ /* 0x002ee80000300800 */
[----:B------:R-:W4:Y:S01]  /*619c0*/  LDL.LU R4, [R1+0x1c74] ;  /* 0x001c740001047983 */ /* 0x000f220000300800 */
[----:B------:R-:W-:-:S03]  /*619d0*/  SEL R45, RZ, 0x4, !P1 ;  /* 0x00000004ff2d7807 */ /* 0x000fc60004800000 */
[----:B------:R-:W3:Y:S01]  /*619e0*/  LDL.LU R13, [R1+0x203c] ;  /* 0x00203c00010d7983 */ /* 0x000ee20000300800 */
[----:B------:R-:W-:-:S03]  /*619f0*/  SEL R45, R45, RZ, !P0 ;  /* 0x000000ff2d2d7207 */ /* 0x000fc60004000000 */
[----:B------:R-:W3:Y:S01]  /*61a00*/  LDL.LU R11, [R1+0x2040] ;  /* 0x00204000010b7983 */ /* 0x000ee20000300800 */
[----:B------:R-:W-:-:S03]  /*61a10*/  ISETP.NE.U32.AND P1, PT, R45, RZ, PT ;  /* 0x000000ff2d00720c */ /* 0x000fc60003f25070 */
[----:B------:R-:W3:Y:S04]  /*61a20*/  LDL.LU R14, [R1+0x1c60] ;  /* 0x001c6000010e7983 */ /* 0x000ee80000300800 */
[----:B------:R-:W3:Y:S01]  /*61a30*/  LDL.LU R12, [R1+0x1c6c] ;  /* 0x001c6c00010c7983 */ /* 0x000ee20000300800 */
[----:B------:R-:W-:-:S05]  /*61a40*/  IADD3 R8, P3, R8, R242, RZ ;  /* 0x000000f208087210 */ /* 0x000fca0007f7e0ff */
[----:B------:R-:W-:Y:S02]  /*61a50*/  IMAD.X R9, R9, 0x1, R0, P3 ;  /* 0x0000000109097824 */ /* 0x000fe400018e0600 */
[----:B--2---:R-:W-:Y:S01]  /*61a60*/  IMAD.MOV.U32 R46, RZ, RZ, R8 ;  /* 0x000000ffff2e7224 */ /* 0x004fe200078e0008 */
[----:B------:R-:W-:Y:S02]  /*61a70*/  IADD3 R6, P4, R6, R242, RZ ;  /* 0x000000f206067210 */ /* 0x000fe40007f9e0ff */
[----:B------:R-:W-:Y:S01]  /*61a80*/  MOV R47, R9 ;  /* 0x00000009002f7202 */ /* 0x000fe20000000f00 */
[----:B------:R-:W-:Y:S02]  /*61a90*/  STL [R1+0x1c8c], R8 ;  /* 0x001c8c0801007387 */ /* 0x000fe40000100800 */
[----:B------:R-:W-:Y:S02]  /*61aa0*/  IMAD.X R7, R7, 0x1, R0, P4 ;  /* 0x0000000107077824 */ /* 0x000fe400020e0600 */
[----:B------:R1:W-:Y:S04]  /*61ab0*/  STL [R1+0x1c80], R9 ;  /* 0x001c800901007387 */ /* 0x0003e80000100800 */
[----:B------:R-:W-:Y:S04]  /*61ac0*/  STL [R1+0x2048], R6 ;  /* 0x0020480601007387 */ /* 0x000fe80000100800 */
[----:B------:R2:W-:Y:S04]  /*61ad0*/  LDGSTS.E [R44+0x1ae00], [R46.64], P2 ;  /* 0x1ae000002e2c7fae */ /* 0x0005e80009121844 */
[----:B------:R2:W-:Y:S04]  /*61ae0*/  STL [R1+0x2044], R7 ;  /* 0x0020440701007387 */ /* 0x0005e80000100800 */
[----:B-1----:R-:W3:Y:S04]  /*61af0*/  LDL.LU R9, [R1+0x1c58] ;  /* 0x001c580001097983 */ /* 0x002ee80000300800 */
[----:B------:R-:W3:Y:S01]  /*61b00*/  LDL.LU R8, [R1+0x1c64] ;  /* 0x001c640001087983 */ /* 0x000ee20000300800 */
[----:B--2---:R-:W-:-:S02]  /*61b10*/  IMAD.MOV.U32 R46, RZ, RZ, R6 ;  /* 0x000000ffff2e7224 */ /* 0x004fc400078e0006 */
[----:B------:R-:W-:Y:S02]  /*61b20*/  IMAD.MOV.U32 R47, RZ, RZ, R7 ;  /* 0x000000ffff2f7224 */ /* 0x000fe400078e0007 */
[----:B------:R-:W2:Y:S04]  /*61b30*/  LDL.LU R7, [R1+0x1c54] ;  /* 0x001c540001077983 */ /* 0x000ea80000300800 */
[----:B------:R-:W2:Y:S04]  /*61b40*/  LDL.LU R6, [R1+0x1c5c] ;  /* 0x001c5c0001067983 */ /* 0x000ea80000300800 */
[----:B------:R1:W-:Y:S01]  /*61b50*/  LDGSTS.E [R44+0x1c800], [R46.64], P1 ;  /* 0x1c8000002e2c7fae */ /* 0x0003e20008921844 */
[----:B------:R-:W-:-:S05]  /*61b60*/  IADD3 R49, P2, R49, R242, RZ ;  /* 0x000000f231317210 */ /* 0x000fca0007f5e0ff */
[----:B------:R-:W-:Y:S02]  /*61b70*/  IMAD.X R50, R50, 0x1, R0, P2 ;  /* 0x0000000132327824 */ /* 0x000fe400010e0600 */
[----:B-1----:R-:W-:Y:S02]  /*61b80*/  IMAD.MOV.U32 R46, RZ, RZ, R49 ;  /* 0x000000ffff2e7224 */ /* 0x002fe400078e0031 */
[----:B------:R-:W-:Y:S01]  /*61b90*/  IMAD.MOV.U32 R47, RZ, RZ, R50 ;  /* 0x000000ffff2f7224 */ /* 0x000fe200078e0032 */
[----:B------:R-:W-:-:S04]  /*61ba0*/  IADD3 R15, P3, R15, R242, RZ ;  /* 0x000000f20f0f7210 */ /* 0x000fc80007f7e0ff */
[----:B------:R1:W-:Y:S01]  /*61bb0*/  LDGSTS.E [R44+0x1ca00], [R46.64], P1 ;  /* 0x1ca000002e2c7fae */ /* 0x0003e20008921844 */
[----:B------:R-:W-:-:S03]  /*61bc0*/  IADD3.X R48, R48, R0, RZ, P3, !PT ;  /* 0x0000000030307210 */ /* 0x000fc60001ffe4ff */
[----:B------:R-:W-:Y:S04]  /*61bd0*/  STL [R1+0x1c84], R49 ;  /* 0x001c843101007387 */ /* 0x000fe80000100800 */
[----:B------:R-:W-:Y:S01]  /*61be0*/  STL [R1+0x1c78], R50 ;  /* 0x001c783201007387 */ /* 0x000fe20000100800 */
[----:B-1----:R-:W-:Y:S01]  /*61bf0*/  IMAD.MOV.U32 R46, RZ, RZ, R15 ;  /* 0x000000ffff2e7224 */ /* 0x002fe200078e000f */
[----:B------:R-:W-:Y:S02]  /*61c00*/  MOV R47, R48 ;  /* 0x00000030002f7202 */ /* 0x000fe40000000f00 */
[----:B------:R-:W-:Y:S04]  /*61c10*/  STL [R1+0x1c7c], R15 ;  /* 0x001c7c0f01007387 */ /* 0x000fe80000100800 */
[----:B------:R-:W-:Y:S04]  /*61c20*/  STL [R1+0x1c70], R48 ;  /* 0x001c703001007387 */ /* 0x000fe80000100800 */
[----:B------:R1:W-:Y:S01]  /*61c30*/  LDGSTS.E [R44+0x1cc00], [R46.64], P1 ;  /* 0x1cc000002e2c7fae */ /* 0x0003e20008921844 */
[----:B----4-:R-:W-:-:S05]  /*61c40*/  IADD3 R4, P3, R4, R242, RZ ;  /* 0x000000f204047210 */ /* 0x010fca0007f7e0ff */
[----:B---3--:R-:W-:Y:S01]  /*61c50*/  IMAD.X R5, R5, 0x1, R0, P3 ;  /* 0x0000000105057824 */ /* 0x008fe200018e0600 */
[----:B------:R-:W-:Y:S01]  /*61c60*/  STL [R1+0x1c74], R4 ;  /* 0x001c740401007387 */ /* 0x000fe20000100800 */
[----:B-1----:R-:W-:Y:S02]  /*61c70*/  IMAD.MOV.U32 R46, RZ, RZ, R4 ;  /* 0x000000ffff2e7224 */ /* 0x002fe400078e0004 */
[----:B------:R-:W-:Y:S01]  /*61c80*/  IMAD.MOV.U32 R47, RZ, RZ, R5 ;  /* 0x000000ffff2f7224 */ /* 0x000fe200078e0005 */
[----:B------:R1:W-:Y:S01]  /*61c90*/  STL [R1+0x1c68], R5 ;  /* 0x001c680501007387 */ /* 0x0003e20000100800 */
[----:B------:R-:W-:-:S03]  /*61ca0*/  ISETP.GT.AND P2, PT, R3, 0x3d, PT ;  /* 0x0000003d0300780c */ /* 0x000fc60003f44270 */
[----:B------:R3:W-:Y:S04]  /*61cb0*/  LDGSTS.E [R44+0x1ce00], [R46.64], P1 ;  /* 0x1ce000002e2c7fae */ /* 0x0007e80008921844 */
[----:B-1----:R-:W4:Y:S04]  /*61cc0*/  LDL.LU R5, [R1+0x2034] ;  /* 0x0020340001057983 */ /* 0x002f280000300800 */
[----:B------:R-:W4:Y:S01]  /*61cd0*/  LDL.LU R4, [R1+0x2038] ;  /* 0x0020380001047983 */ /* 0x000f220000300800 */
[----:B------:R-:W-:-:S04]  /*61ce0*/  SEL R45, RZ, 0x4, !P2 ;  /* 0x00000004ff2d7807 */ /* 0x000fc80005000000 */
[----:B------:R-:W-:Y:S02]  /*61cf0*/  SEL R45, R45, RZ, !P0 ;  /* 0x000000ff2d2d7207 */ /* 0x000fe40004000000 */
[----:B------:R-:W-:Y:S02]  /*61d00*/  IADD3 R11, P1, R11, R242, RZ ;  /* 0x000000f20b0b7210 */ /* 0x000fe40007f3e0ff */
[----:B------:R-:W-:Y:S02]  /*61d10*/  ISETP.NE.U32.AND P2, PT, R45, RZ, PT ;  /* 0x000000ff2d00720c */ /* 0x000fe40003f45070 */
[----:B------:R-:W-:Y:S02]  /*61d20*/  IADD3.X R13, R13, R0, RZ, P1, !PT ;  /* 0x000000000d0d7210 */ /* 0x000fe40000ffe4ff */
[----:B------:R-:W-:Y:S01]  /*61d30*/  IADD3 R12, P3, R12, R242, RZ ;  /* 0x000000f20c0c7210 */ /* 0x000fe20007f7e0ff */
[----:B---3--:R-:W-:Y:S02]  /*61d40*/  IMAD.MOV.U32 R46, RZ, RZ, R11 ;  /* 0x000000ffff2e7224 */ /* 0x008fe400078e000b */
[----:B------:R-:W-:-:S02]  /*61d50*/  IMAD.MOV.U32 R47, RZ, RZ, R13 ;  /* 0x000000ffff2f7224 */ /* 0x000fc400078e000d */
[----:B------:R-:W-:Y:S01]  /*61d60*/  IMAD.X R14, R14, 0x1, R0, P3 ;  /* 0x000000010e0e7824 */ /* 0x000fe200018e0600 */
[----:B------:R-:W-:Y:S04]  /*61d70*/  STL [R1+0x2040], R11 ;  /* 0x0020400b01007387 */ /* 0x000fe80000100800 */
[----:B------:R1:W-:Y:S04]  /*61d80*/  STL [R1+0x203c], R13 ;  /* 0x00203c0d01007387 */ /* 0x0003e80000100800 */
[----:B------:R3:W-:Y:S04]  /*61d90*/  LDGSTS.E [R44+0x1e800], [R46.64], P2 ;  /* 0x1e8000002e2c7fae */ /* 0x0007e80009121844 */
[----:B------:R-:W-:Y:S04]  /*61da0*/  STL [R1+0x1c6c], R12 ;  /* 0x001c6c0c01007387 */ /* 0x000fe80000100800 */
[----:B-1----:R-:W4:Y:S01]  /*61db0*/  LDL.LU R13, [R1+0x1c50] ;  /* 0x001c5000010d7983 */ /* 0x002f220000300800 */
[----:B---3--:R-:W-:Y:S01]  /*61dc0*/  MOV R46, R12 ;  /* 0x0000000c002e7202 */ /* 0x008fe20000000f00 */
[----:B------:R-:W-:-:S02]  /*61dd0*/  IMAD.MOV.U32 R47, RZ, RZ, R14 ;  /* 0x000000ffff2f7224 */ /* 0x000fc400078e000e */
[----:B------:R1:W-:Y:S04]  /*61de0*/  STL [R1+0x1c60], R14 ;  /* 0x001c600e01007387 */ /* 0x0003e80000100800 */
[----:B------:R-:W3:Y:S04]  /*61df0*/  LDL.LU R11, [R1+0x1c4c] ;  /* 0x001c4c00010b7983 */ /* 0x000ee80000300800 */
[----:B------:R2:W-:Y:S04]  /*61e00*/  LDGSTS.E [R44+0x1ea00], [R46.64], P2 ;  /* 0x1ea000002e2c7fae */ /* 0x0005e80009121844 */
[----:B-1----:R-:W3:Y:S04]  /*61e10*/  LDL.LU R14, [R1+0x1c48] ;  /* 0x001c4800010e7983 */ /* 0x002ee80000300800 */
[----:B------:R-:W3:Y:S01]  /*61e20*/  LDL.LU R12, [R1+0x1c40] ;  /* 0x001c4000010c7983 */ /* 0x000ee20000300800 */
[----:B------:R-:W-:-:S05]  /*61e30*/  IADD3 R8, P1, R8, R242, RZ ;  /* 0x000000f208087210 */ /* 0x000fca0007f3e0ff */
[--C-:B------:R-:W-:Y:S01]  /*61e40*/  IMAD.X R9, R9, 0x1, R0.reuse, P1 ;  /* 0x0000000109097824 */ /* 0x100fe200008e0600 */
[----:B--2---:R-:W-:Y:S02]  /*61e50*/  MOV R46, R8 ;  /* 0x00000008002e7202 */ /* 0x004fe40000000f00 */
[----:B------:R-:W-:Y:S01]  /*61e60*/  IADD3 R6, P3, R6, R242, RZ ;  /* 0x000000f206067210 */ /* 0x000fe20007f7e0ff */
[----:B------:R-:W-:Y:S01]  /*61e70*/  IMAD.MOV.U32 R47, RZ, RZ, R9 ;  /* 0x000000ffff2f7224 */ /* 0x000fe200078e0009 */
[----:B------:R-:W-:Y:S03]  /*61e80*/  STL [R1+0x1c64], R8 ;  /* 0x001c640801007387 */ /* 0x000fe60000100800 */
[----:B------:R-:W-:Y:S01]  /*61e90*/  IMAD.X R7, R7, 0x1, R0, P3 ;  /* 0x0000000107077824 */ /* 0x000fe200018e0600 */
[----:B------:R1:W-:Y:S04]  /*61ea0*/  STL [R1+0x1c58], R9 ;  /* 0x001c580901007387 */ /* 0x0003e80000100800 */
[----:B------:R2:W-:Y:S04]  /*61eb0*/  LDGSTS.E [R44+0x1ec00], [R46.64], P2 ;  /* 0x1ec000002e2c7fae */ /* 0x0005e80009121844 */
[----:B------:R1:W-:Y:S01]  /*61ec0*/  STL [R1+0x1c5c], R6 ;  /* 0x001c5c0601007387 */ /* 0x0003e20000100800 */
[----:B------:R-:W-:-:S03]  /*61ed0*/  ISETP.GT.AND P1, PT, R3, 0x2, PT ;  /* 0x000000020300780c */ /* 0x000fc60003f24270 */
[----:B------:R1:W-:Y:S01]  /*61ee0*/  STL [R1+0x1c54], R7 ;  /* 0x001c540701007387 */ /* 0x0003e20000100800 */
[----:B--2---:R-:W-:-:S03]  /*61ef0*/  IMAD.MOV.U32 R46, RZ, RZ, R6 ;  /* 0x000000ffff2e7224 */ /* 0x004fc600078e0006 */
[----:B------:R-:W2:Y:S01]  /*61f00*/  LDL.LU R48, [R1+0x1c38] ;  /* 0x001c380001307983 */ /* 0x000ea20000300800 */
[----:B------:R-:W-:-:S03]  /*61f10*/  IMAD.MOV.U32 R47, RZ, RZ, R7 ;  /* 0x000000ffff2f7224 */ /* 0x000fc600078e0007 */
[----:B------:R-:W2:Y:S01]  /*61f20*/  LDL.LU R15, [R1+0x1c44] ;  /* 0x001c4400010f7983 */ /* 0x000ea20000300800 */
[----:B------:R-:W-:-:S03]  /*61f30*/  SHF.L.U32 R241, R241, 0x2, RZ ;  /* 0x00000002f1f17819 */ /* 0x000fc600000006ff */
[----:B------:R1:W-:Y:S04]  /*61f40*/  LDGSTS.E [R44+0x1ee00], [R46.64], P2 ;  /* 0x1ee000002e2c7fae */ /* 0x0003e80009121844 */
[----:B-1----:R-:W2:Y:S04]  /*61f50*/  LDL.LU R9, [R1+0x202c] ;  /* 0x00202c0001097983 */ /* 0x002ea80000300800 */
[----:B------:R-:W2:Y:S01]  /*61f60*/  LDL.LU R8, [R1+0x2030] ;  /* 0x0020300001087983 */ /* 0x000ea20000300800 */
[----:B------:R-:W-:Y:S02]  /*61f70*/  SEL R44, RZ, 0x4, !P1 ;  /* 0x00000004ff2c7807 */ /* 0x000fe40004800000 */
[----:B------:R-:W-:-:S02]  /*61f80*/  LOP3.LUT R6, R241, 0x40, RZ, 0x3c, !PT ;  /* 0x00000040f1067812 */ /* 0x000fc400078e3cff */
[----:B------:R-:W-:-:S04]  /*61f90*/  SEL R44, R44, RZ, !P0 ;  /* 0x000000ff2c2c7207 */ /* 0x000fc80004000000 */
[----:B------:R-:W-:Y:S01]  /*61fa0*/  ISETP.NE.U32.AND P1, PT, R44, RZ, PT ;  /* 0x000000ff2c00720c */ /* 0x000fe20003f25070 */
[----:B------:R-:W-:Y:S01]  /*61fb0*/  IMAD R44, R252, 0x20000, R6 ;  /* 0x00020000fc2c7824 */ /* 0x000fe200078e0206 */
[----:B----4-:R-:W-:-:S05]  /*61fc0*/  IADD3 R4, P2, R4, R242, RZ ;  /* 0x000000f204047210 */ /* 0x010fca0007f5e0ff */
[----:B------:R-:W-:Y:S01]  /*61fd0*/  IMAD.X R5, R5, 0x1, R0, P2 ;  /* 0x0000000105057824 */ /* 0x000fe200010e0600 */
[----:B------:R-:W-:Y:S01]  /*61fe0*/  STL [R1+0x2038], R4 ;  /* 0x0020380401007387 */ /* 0x000fe20000100800 */
[----:B------:R-:W-:-:S03]  /*61ff0*/  IMAD.MOV.U32 R46, RZ, RZ, R4 ;  /* 0x000000ffff2e7224 */ /* 0x000fc600078e0004 */
[----:B------:R1:W-:Y:S01]  /*62000*/  STL [R1+0x2034], R5 ;  /* 0x0020340501007387 */ /* 0x0003e20000100800 */
[----:B------:R-:W-:-:S03]  /*62010*/  MOV R47, R5 ;  /* 0x00000005002f7202 */ /* 0x000fc60000000f00 */
[----:B------:R-:W4:Y:S04]  /*62020*/  LDL.LU R7, [R1+0x1c30] ;  /* 0x001c300001077983 */ /* 0x000f280000300800 */
[----:B------:R-:W4:Y:S04]  /*62030*/  LDL.LU R6, [R1+0x1c3c] ;  /* 0x001c3c0001067983 */ /* 0x000f280000300800 */
[----:B-1----:R-:W4:Y:S04]  /*62040*/  LDL.LU R5, [R1+0x1c28] ;  /* 0x001c280001057983 */ /* 0x002f280000300800 */
[----:B------:R-:W4:Y:S04]  /*62050*/  LDL.LU R4, [R1+0x1c34] ;  /* 0x001c340001047983 */ /* 0x000f280000300800 */
[----:B------:R1:W-:Y:S01]  /*62060*/  LDGSTS.E [R44+0x1000], [R46.64], P1 ;  /* 0x010000002e2c7fae */ /* 0x0003e20008921844 */
[----:B------:R-:W-:-:S02]  /*62070*/  IADD3 R13, P2, R13, R242, RZ ;  /* 0x000000f20d0d7210 */ /* 0x000fc40007f5e0ff */
[----:B---3--:R-:W-:-:S03]  /*62080*/  IADD3 R11, P3, R11, R242, RZ ;  /* 0x000000f20b0b7210 */ /* 0x008fc60007f7e0ff */
[----:B------:R-:W-:Y:S01]  /*62090*/  STL [R1+0x1c50], R13 ;  /* 0x001c500d01007387 */ /* 0x000fe20000100800 */
[----:B-1----:R-:W-:Y:S02]  /*620a0*/  IMAD.MOV.U32 R46, RZ, RZ, R13 ;  /* 0x000000ffff2e7224 */ /* 0x002fe400078e000d */
[--C-:B------:R-:W-:Y:S02]  /*620b0*/  IMAD.X R14, R14, 0x1, R0.reuse, P2 ;  /* 0x000000010e0e7824 */ /* 0x100fe400010e0600 */
[----:B------:R-:W-:-:S03]  /*620c0*/  IMAD.X R12, R12, 0x1, R0, P3 ;  /* 0x000000010c0c7824 */ /* 0x000fc600018e0600 */
[----:B------:R1:W-:Y:S01]  /*620d0*/  STL [R1+0x1c48], R14 ;  /* 0x001c480e01007387 */ /* 0x0003e20000100800 */
[----:B------:R-:W-:-:S03]  /*620e0*/  MOV R47, R14 ;  /* 0x0000000e002f7202 */ /* 0x000fc60000000f00 */
[----:B------:R-:W-:Y:S01]  /*620f0*/  STL [R1+0x1c4c], R11 ;  /* 0x001c4c0b01007387 */ /* 0x000fe20000100800 */
[----:B------:R-:W-:-:S03]  /*62100*/  ISETP.GT.AND P2, PT, R3, 0x6, PT ;  /* 0x000000060300780c */ /* 0x000fc60003f44270 */
[----:B------:R3:W-:Y:S04]  /*62110*/  STL [R1+0x1c40], R12 ;  /* 0x001c400c01007387 */ /* 0x0007e80000100800 */
[----:B-1----:R-:W4:Y:S01]  /*62120*/  LDL.LU R14, [R1+0x1c20] ;  /* 0x001c2000010e7983 */ /* 0x002f220000300800 */
[----:B------:R-:W-:-:S03]  /*62130*/  SEL R45, RZ, 0x4, !P2 ;  /* 0x00000004ff2d7807 */ /* 0x000fc60005000000 */
[----:B------:R-:W4:Y:S04]  /*62140*/  LDL.LU R13, [R1+0x1c2c] ;  /* 0x001c2c00010d7983 */ /* 0x000f280000300800 */
[----:B------:R1:W-:Y:S01]  /*62150*/  LDGSTS.E [R44+0x1200], [R46.64], P1 ;  /* 0x012000002e2c7fae */ /* 0x0003e20008921844 */
[----:B------:R-:W-:Y:S01]  /*62160*/  SEL R45, R45, RZ, !P0 ;  /* 0x000000ff2d2d7207 */ /* 0x000fe20004000000 */
[----:B-1----:R-:W-:Y:S02]  /*62170*/  IMAD.MOV.U32 R47, RZ, RZ, R12 ;  /* 0x000000ffff2f7224 */ /* 0x002fe400078e000c */
[----:B------:R-:W-:Y:S01]  /*62180*/  IMAD.MOV.U32 R46, RZ, RZ, R11 ;  /* 0x000000ffff2e7224 */ /* 0x000fe200078e000b */
[----:B---3--:R-:W2:Y:S02]  /*62190*/  LDL.LU R12, [R1+0x2024] ;  /* 0x00202400010c7983 */ /* 0x008ea40000300800 */
[----:B--2---:R-:W-:-:S02]  /*621a0*/  IADD3 R15, P3, R15, R242, RZ ;  /* 0x000000f20f0f7210 */ /* 0x004fc40007f7e0ff */
[----:B------:R-:W2:Y:S03]  /*621b0*/  LDL.LU R11, [R1+0x2028] ;  /* 0x00202800010b7983 */ /* 0x000ea60000300800 */
[----:B------:R-:W-:Y:S01]  /*621c0*/  IMAD.X R48, R48, 0x1, R0, P3 ;  /* 0x0000000130307824 */ /* 0x000fe200018e0600 */
[----:B------:R1:W-:Y:S01]  /*621d0*/  LDGSTS.E [R44+0x1400], [R46.64], P1 ;  /* 0x014000002e2c7fae */ /* 0x0003e20008921844 */
[----:B------:R-:W-:-:S03]  /*621e0*/  IADD3 R8, P4, R8, R242, RZ ;  /* 0x000000f208087210 */ /* 0x000fc60007f9e0ff */
[----:B------:R-:W-:Y:S01]  /*621f0*/  STL [R1+0x1c44], R15 ;  /* 0x001c440f01007387 */ /* 0x000fe20000100800 */
[----:B------:R-:W-:Y:S01]  /*62200*/  IADD3.X R9, R9, R0, RZ, P4, !PT ;  /* 0x0000000009097210 */ /* 0x000fe200027fe4ff */
[----:B-1----:R-:W-:Y:S02]  /*62210*/  IMAD.MOV.U32 R46, RZ, RZ, R15 ;  /* 0x000000ffff2e7224 */ /* 0x002fe400078e000f */
[----:B------:R-:W-:Y:S01]  /*62220*/  IMAD.MOV.U32 R47, RZ, RZ, R48 ;  /* 0x000000ffff2f7224 */ /* 0x000fe200078e0030 */
[----:B------:R-:W-:Y:S01]  /*62230*/  ISETP.NE.U32.AND P2, PT, R45, RZ, PT ;  /* 0x000000ff2d00720c */ /* 0x000fe20003f45070 */
[----:B------:R1:W-:Y:S04]  /*62240*/  STL [R1+0x1c38], R48 ;  /* 0x001c383001007387 */ /* 0x0003e80000100800 */
[----:B------:R-:W-:Y:S04]  /*62250*/  STL [R1+0x2030], R8 ;  /* 0x0020300801007387 */ /* 0x000fe80000100800 */
[----:B------:R1:W-:Y:S04]  /*62260*/  STL [R1+0x202c], R9 ;  /* 0x00202c0901007387 */ /* 0x0003e80000100800 */
[----:B------:R1:W-:Y:S04]  /*62270*/  LDGSTS.E [R44+0x1600], [R46.64], P1 ;  /* 0x016000002e2c7fae */ /* 0x0003e80008921844 */
[----:B-1----:R-:W2:Y:S04]  /*62280*/  LDL.LU R48, [R1+0x1c18] ;  /* 0x001c180001307983 */ /* 0x002ea80000300800 */
[----:B------:R-:W2:Y:S01]  /*62290*/  LDL.LU R15, [R1+0x1c24] ;  /* 0x001c2400010f7983 */ /* 0x000ea20000300800 */
[----:B------:R-:W-:Y:S01]  /*622a0*/  MOV R47, R9 ;  /* 0x00000009002f7202 */ /* 0x000fe20000000f00 */
[----:B------:R-:W-:-:S02]  /*622b0*/  IMAD.MOV.U32 R46, RZ, RZ, R8 ;  /* 0x000000ffff2e7224 */ /* 0x000fc400078e0008 */
[----:B------:R-:W2:Y:S04]  /*622c0*/  LDL.LU R9, [R1+0x1c10] ;  /* 0x001c100001097983 */ /* 0x000ea80000300800 */
[----:B------:R-:W2:Y:S04]  /*622d0*/  LDL.LU R8, [R1+0x1c1c] ;  /* 0x001c1c0001087983 */ /* 0x000ea80000300800 */
        /* <DEDUP_REMOVED lines=16> */
[----:B----4-:R-:W4:Y:S04]  /*623e0*/  LDL.LU R5, [R1+0x201c] ;  /* 0x00201c0001057983 */ /* 0x010f280000300800 */
[----:B------:R-:W4:Y:S01]  /*623f0*/  LDL.LU R4, [R1+0x2020] ;  /* 0x0020200001047983 */ /* 0x000f220000300800 */
[----:B------:R-:W-:Y:S02]  /*62400*/  ISETP.GT.AND P1, PT, R3, 0xa, PT ;  /* 0x0000000a0300780c */ /* 0x000fe40003f24270 */
[----:B------:R-:W-:Y:S01]  /*62410*/  IADD3 R13, P3, R13, R242, RZ ;  /* 0x000000f20d0d7210 */ /* 0x000fe20007f7e0ff */
[----:B------:R1:W-:Y:S01]  /*62420*/  LDGSTS.E [R44+0x3400], [R46.64], P2 ;  /* 0x034000002e2c7fae */ /* 0x0003e20009121844 */
[----:B------:R-:W-:-:S03]  /*62430*/  SEL R45, RZ, 0x4, !P1 ;  /* 0x00000004ff2d7807 */ /* 0x000fc60004800000 */
[----:B------:R-:W-:Y:S01]  /*62440*/  IMAD.X R14, R14, 0x1, R0, P3 ;  /* 0x000000010e0e7824 */ /* 0x000fe200018e0600 */
[----:B------:R-:W-:Y:S01]  /*62450*/  SEL R45, R45, RZ, !P0 ;  /* 0x000000ff2d2d7207 */ /* 0x000fe20004000000 */
[----:B------:R-:W-:Y:S03]  /*62460*/  STL [R1+0x1c2c], R13 ;  /* 0x001c2c0d01007387 */ /* 0x000fe60000100800 */
[----:B------:R-:W-:Y:S01]  /*62470*/  ISETP.NE.U32.AND P1, PT, R45, RZ, PT ;  /* 0x000000ff2d00720c */ /* 0x000fe20003f25070 */
[----:B------:R2:W-:Y:S01]  /*62480*/  STL [R1+0x1c20], R14 ;  /* 0x001c200e01007387 */ /* 0x0005e20000100800 */
[----:B-1----:R-:W-:Y:S02]  /*62490*/  IMAD.MOV.U32 R46, RZ, RZ, R13 ;  /* 0x000000ffff2e7224 */ /* 0x002fe400078e000d */
[----:B------:R-:W-:-:S05]  /*624a0*/  IMAD.MOV.U32 R47, RZ, RZ, R14 ;  /* 0x000000ffff2f7224 */ /* 0x000fca00078e000e */
[----:B------:R1:W-:Y:S01]  /*624b0*/  LDGSTS.E [R44+0x3600], [R46.64], P2 ;  /* 0x036000002e2c7fae */ /* 0x0003e20009121844 */
[----:B--2---:R-:W-:-:S04]  /*624c0*/  IADD3 R11, P4, R11, R242, RZ ;  /* 0x000000f20b0b7210 */ /* 0x004fc80007f9e0ff */
[----:B------:R-:W-:Y:S01]  /*624d0*/  IADD3.X R12, R12, R0, RZ, P4, !PT ;  /* 0x000000000c0c7210 */ /* 0x000fe200027fe4ff */
[----:B------:R-:W-:Y:S04]  /*624e0*/  STL [R1+0x2028], R11 ;  /* 0x0020280b01007387 */ /* 0x000fe80000100800 */
[----:B------:R2:W-:Y:S01]  /*624f0*/  STL [R1+0x2024], R12 ;  /* 0x0020240c01007387 */ /* 0x0005e20000100800 */
[----:B-1----:R-:W-:Y:S01]  /*62500*/  MOV R47, R12 ;  /* 0x0000000c002f7202 */ /* 0x002fe20000000f00 */
[----:B------:R-:W-:Y:S02]  /*62510*/  IMAD.MOV.U32 R46, RZ, RZ, R11 ;  /* 0x000000ffff2e7224 */ /* 0x000fe400078e000b */
[----:B------:R-:W4:Y:S04]  /*62520*/  LDL.LU R14, [R1+0x1c00] ;  /* 0x001c0000010e7983 */ /* 0x000f280000300800 */
[----:B------:R-:W4:Y:S04]  /*62530*/  LDL.LU R13, [R1+0x1c0c] ;  /* 0x001c0c00010d7983 */ /* 0x000f280000300800 */
[----:B--2---:R-:W2:Y:S04]  /*62540*/  LDL.LU R12, [R1+0x1bf8] ;  /* 0x001bf800010c7983 */ /* 0x004ea80000300800 */
        /* <DEDUP_REMOVED lines=25> */
[----:B------:R1:W-:Y:S04]  /*626e0*/  STL [R1+0x1c08], R7 ;  /* 0x001c080701007387 */ /* 0x0003e80000100800 */
[----:B------:R3:W-:Y:S01]  /*626f0*/  LDGSTS.E [R44+0x5600], [R46.64], P1 ;  /* 0x056000002e2c7fae */ /* 0x0007e20008921844 */
[----:B----4-:R-:W-:-:S04]  /*62700*/  IADD3 R4, P4, R4, R242, RZ ;  /* 0x000000f204047210 */ /* 0x010fc80007f9e0ff */
[----:B------:R-:W-:Y:S01]  /*62710*/  IADD3.X R5, R5, R0, RZ, P4, !PT ;  /* 0x0000000005057210 */ /* 0x000fe200027fe4ff */
[----:B------:R-:W-:Y:S01]  /*62720*/  STL [R1+0x2020], R4 ;  /* 0x0020200401007387 */ /* 0x000fe20000100800 */
[----:B---3--:R-:W-:-:S03]  /*62730*/  IMAD.MOV.U32 R46, RZ, RZ, R4 ;  /* 0x000000ffff2e7224 */ /* 0x008fc600078e0004 */
[----:B------:R3:W-:Y:S01]  /*62740*/  STL [R1+0x201c], R5 ;  /* 0x00201c0501007387 */ /* 0x0007e20000100800 */
[----:B------:R-:W-:-:S03]  /*62750*/  MOV R47, R5 ;  /* 0x00000005002f7202 */ /* 0x000fc60000000f00 */
[----:B-1----:R-:W4:Y:S04]  /*62760*/  LDL.LU R7, [R1+0x1be8] ;  /* 0x001be80001077983 */ /* 0x002f280000300800 */
[----:B------:R-:W4:Y:S04]  /*62770*/  LDL.LU R6, [R1+0x1bf4] ;  /* 0x001bf40001067983 */ /* 0x000f280000300800 */
[----:B---3--:R-:W3:Y:S04]  /*62780*/  LDL.LU R5, [R1+0x1be0] ;  /* 0x001be00001057983 */ /* 0x008ee80000300800 */
[----:B------:R-:W3:Y:S01]  /*62790*/  LDL.LU R4, [R1+0x1bec] ;  /* 0x001bec0001047983 */ /* 0x000ee20000300800 */
[----:B------:R-:W-:-:S04]  /*627a0*/  ISETP.GT.AND P2, PT, R3, 0xe, PT ;  /* 0x0000000e0300780c */ /* 0x000fc80003f44270 */
[----:B------:R-:W-:-:S04]  /*627b0*/  SEL R45, RZ, 0x4, !P2 ;  /* 0x00000004ff2d7807 */ /* 0x000fc80005000000 */
[----:B------:R-:W-:-:S04]  /*627c0*/  SEL R45, R45, RZ, !P0 ;  /* 0x000000ff2d2d7207 */ /* 0x000fc80004000000 */
[----:B------:R-:W-:Y:S02]  /*627d0*/  ISETP.NE.U32.AND P2, PT, R45, RZ, PT ;  /* 0x000000ff2d00720c */ /* 0x000fe40003f45070 */
[----:B------:R-:W-:-:S05]  /*627e0*/  IADD3 R13, P1, R13, R242, RZ ;  /* 0x000000f20d0d7210 */ /* 0x000fca0007f3e0ff */
[----:B------:R-:W-:Y:S01]  /*627f0*/  IMAD.X R14, R14, 0x1, R0, P1 ;  /* 0x000000010e0e7824 */ /* 0x000fe200008e0600 */
[----:B--2---:R-:W-:-:S05]  /*62800*/  IADD3 R11, P3, R11, R242, RZ ;  /* 0x000000f20b0b7210 */ /* 0x004fca0007f7e0ff */
[----:B------:R1:W-:Y:S04]  /*62810*/  LDGSTS.E [R44+0x7000], [R46.64], P2 ;  /* 0x070000002e2c7fae */ /* 0x0003e80009121844 */
[----:B------:R-:W-:Y:S01]  /*62820*/  STL [R1+0x1c0c], R13 ;  /* 0x001c0c0d01007387 */ /* 0x000fe20000100800 */
[----:B------:R-:W-:-:S03]  /*62830*/  IMAD.X R12, R12, 0x1, R0, P3 ;  /* 0x000000010c0c7824 */ /* 0x000fc600018e0600 */
[----:B------:R2:W-:Y:S01]  /*62840*/  STL [R1+0x1c00], R14 ;  /* 0x001c000e01007387 */ /* 0x0005e20000100800 */
[----:B------:R-:W-:Y:S01]  /*62850*/  STL [R1+0x1c04], R11 ;  /* 0x001c040b01007387 */ /* 0x000fe20000100800 */
[----:B------:R-:W-:Y:S02]  /*62860*/  ISETP.GT.AND P1, PT, R3, 0x12, PT ;  /* 0x000000120300780c */ /* 0x000fe40003f24270 */
[----:B------:R2:W-:Y:S01]  /*62870*/  STL [R1+0x1bf8], R12 ;  /* 0x001bf80c01007387 */ /* 0x0005e20000100800 */
[----:B-1----:R-:W-:Y:S01]  /*62880*/  IMAD.MOV.U32 R46, RZ, RZ, R13 ;  /* 0x000000ffff2e7224 */ /* 0x002fe200078e000d */
[----:B------:R-:W-:Y:S02]  /*62890*/  MOV R47, R14 ;  /* 0x0000000e002f7202 */ /* 0x000fe40000000f00 */
[----:B--2---:R-:W2:Y:S01]  /*628a0*/  LDL.LU R14, [R1+0x1bd8] ;  /* 0x001bd800010e7983 */ /* 0x004ea20000300800 */
[----:B------:R-:W2:Y:S03]  /*628b0*/  LDL.LU R13, [R1+0x1be4] ;  /* 0x001be400010d7983 */ /* 0x000ea60000300800 */
[----:B------:R1:W-:Y:S01]  /*628c0*/  LDGSTS.E [R44+0x7200], [R46.64], P2 ;  /* 0x072000002e2c7fae */ /* 0x0003e20009121844 */
[----:B------:R-:W-:-:S04]  /*628d0*/  SEL R45, RZ, 0x4, !P1 ;  /* 0x00000004ff2d7807 */ /* 0x000fc80004800000 */
[----:B------:R-:W-:Y:S01]  /*628e0*/  SEL R45, R45, RZ, !P0 ;  /* 0x000000ff2d2d7207 */ /* 0x000fe20004000000 */
[----:B-1----:R-:W-:Y:S02]  /*628f0*/  IMAD.MOV.U32 R47, RZ, RZ, R12 ;  /* 0x000000ffff2f7224 */ /* 0x002fe400078e000c */
[----:B------:R-:W-:Y:S01]  /*62900*/  IMAD.MOV.U32 R46, RZ, RZ, R11 ;  /* 0x000000ffff2e7224 */ /* 0x000fe200078e000b */
[----:B------:R-:W2:Y:S01]  /*62910*/  LDL.LU R12, [R1+0x200c] ;  /* 0x00200c00010c7983 */ /* 0x000ea20000300800 */
[----:B------:R-:W2:Y:S03]  /*62920*/  LDL.LU R11, [R1+0x2010] ;  /* 0x00201000010b7983 */ /* 0x000ea60000300800 */
[----:B------:R1:W-:Y:S01]  /*62930*/  LDGSTS.E [R44+0x7400], [R46.64], P2 ;  /* 0x074000002e2c7fae */ /* 0x0003e20009121844 */
[----:B------:R-:W-:-:S05]  /*62940*/  IADD3 R15, P3, R15, R242, RZ ;  /* 0x000000f20f0f7210 */ /* 0x000fca0007f7e0ff */
[----:B------:R-:W-:Y:S02]  /*62950*/  IMAD.X R48, R48, 0x1, R0, P3 ;  /* 0x0000000130307824 */ /* 0x000fe400018e0600 */
[----:B-1----:R-:W-:Y:S01]  /*62960*/  IMAD.MOV.U32 R46, RZ, RZ, R15 ;  /* 0x000000ffff2e7224 */ /* 0x002fe200078e000f */
[----:B------:R-:W-:Y:S01]  /*62970*/  STL [R1+0x1bfc], R15 ;  /* 0x001bfc0f01007387 */ /* 0x000fe20000100800 */
[----:B------:R-:W-:Y:S01]  /*62980*/  IMAD.MOV.U32 R47, RZ, RZ, R48 ;  /* 0x000000ffff2f7224 */ /* 0x000fe200078e0030 */
[----:B------:R-:W-:Y:S02]  /*62990*/  ISETP.NE.U32.AND P1, PT, R45, RZ, PT ;  /* 0x000000ff2d00720c */ /* 0x000fe40003f25070 */
[----:B------:R1:W-:Y:S04]  /*629a0*/  STL [R1+0x1bf0], R48 ;  /* 0x001bf03001007387 */ /* 0x0003e80000100800 */
[----:B------:R1:W-:Y:S01]  /*629b0*/  LDGSTS.E [R44+0x7600], [R46.64], P2 ;  /* 0x076000002e2c7fae */ /* 0x0003e20009121844 */
[----:B------:R-:W-:-:S04]  /*629c0*/  IADD3 R8, P4, R8, R242, RZ ;  /* 0x000000f208087210 */ /* 0x000fc80007f9e0ff */
[----:B------:R-:W-:Y:S01]  /*629d0*/  IADD3.X R9, R9, R0, RZ, P4, !PT ;  /* 0x0000000009097210 */ /* 0x000fe200027fe4ff */
[----:B------:R-:W-:Y:S01]  /*629e0*/  STL [R1+0x2018], R8 ;  /* 0x0020180801007387 */ /* 0x000fe20000100800 */
[----:B-1----:R-:W-:-:S03]  /*629f0*/  IMAD.MOV.U32 R46, RZ, RZ, R8 ;  /* 0x000000ffff2e7224 */ /* 0x002fc600078e0008 */
[----:B------:R1:W-:Y:S01]  /*62a00*/  STL [R1+0x2014], R9 ;  /* 0x0020140901007387 */ /* 0x0003e20000100800 */
[----:B------:R-:W2:Y:S01]  /*62a10*/  LDL.LU R48, [R1+0x1bd0] ;  /* 0x001bd00001307983 */ /* 0x000ea20000300800 */
[----:B------:R-:W-:Y:S01]  /*62a20*/  MOV R47, R9 ;  /* 0x00000009002f7202 */ /* 0x000fe20000000f00 */
[----:B------:R-:W2:Y:S04]  /*62a30*/  LDL.LU R15, [R1+0x1bdc] ;  /* 0x001bdc00010f7983 */ /* 0x000ea80000300800 */
[----:B------:R3:W-:Y:S04]  /*62a40*/  LDGSTS.E [R44+0x9000], [R46.64], P1 ;  /* 0x090000002e2c7fae */ /* 0x0007e80008921844 */
[----:B-1----:R-:W2:Y:S01]  /*62a50*/  LDL.LU R9, [R1+0x1bc8] ;  /* 0x001bc80001097983 */ /* 0x002ea20000300800 */
[----:B------:R-:W2:Y:S01]  /*62a60*/  LDL.LU R8, [R1+0x1bd4] ;  /* 0x001bd40001087983 */ /* 0x000ea20000300800 */
[----:B----4-:R-:W-:-:S05]  /*62a70*/  IADD3 R6, P2, R6, R242, RZ ;  /* 0x000000f206067210 */ /* 0x010fca0007f5e0ff */
[--C-:B------:R-:W-:Y:S01]  /*62a80*/  IMAD.X R7, R7, 0x1, R0.reuse, P2 ;  /* 0x0000000107077824 */ /* 0x100fe200010e0600 */
[----:B---3--:R-:W-:Y:S01]  /*62a90*/  IADD3 R4, P3, R4, R242, RZ ;  /* 0x000000f204047210 */ /* 0x008fe20007f7e0ff */
[----:B------:R-:W-:Y:S03]  /*62aa0*/  STL [R1+0x1bf4], R6 ;  /* 0x001bf40601007387 */ /* 0x000fe60000100800 */
[----:B------:R1:W-:Y:S02]  /*62ab0*/  STL [R1+0x1be8], R7 ;  /* 0x001be80701007387 */ /* 0x0003e40000100800 */
[----:B------:R-:W-:Y:S02]  /*62ac0*/  IMAD.X R5, R5, 0x1, R0, P3 ;  /* 0x0000000105057824 */ /* 0x000fe400018e0600 */
[----:B------:R-:W-:Y:S01]  /*62ad0*/  IMAD.MOV.U32 R46, RZ, RZ, R6 ;  /* 0x000000ffff2e7224 */ /* 0x000fe200078e0006 */
[----:B------:R-:W-:Y:S01]  /*62ae0*/  MOV R47, R7 ;  /* 0x00000007002f7202 */ /* 0x000fe20000000f00 */
[----:B------:R-:W-:Y:S01]  /*62af0*/  STL [R1+0x1bec], R4 ;  /* 0x001bec0401007387 */ /* 0x000fe20000100800 */
[----:B------:R3:W-:Y:S03]  /*62b00*/  STL [R1+0x1be0], R5 ;  /* 0x001be00501007387 */ /* 0x0007e60000100800 */
[----:B-1----:R-:W4:Y:S01]  /*62b10*/  LDL.LU R7, [R1+0x1bc0] ;  /* 0x001bc00001077983 */ /* 0x002f220000300800 */
[----:B------:R-:W4:Y:S03]  /*62b20*/  LDL.LU R6, [R1+0x1bcc] ;  /* 0x001bcc0001067983 */ /* 0x000f260000300800 */
[----:B------:R1:W-:Y:S02]  /*62b30*/  LDGSTS.E [R44+0x9200], [R46.64], P1 ;  /* 0x092000002e2c7fae */ /* 0x0003e40008921844 */
[----:B-1----:R-:W-:-:S02]  /*62b40*/  IMAD.MOV.U32 R47, RZ, RZ, R5 ;  /* 0x000000ffff2f7224 */ /* 0x002fc400078e0005 */
[----:B------:R-:W-:Y:S01]  /*62b50*/  IMAD.MOV.U32 R46, RZ, RZ, R4 ;  /* 0x000000ffff2e7224 */ /* 0x000fe200078e0004 */
[----:B---3--:R-:W3:Y:S01]  /*62b60*/  LDL.LU R5, [R1+0x2004] ;  /* 0x0020040001057983 */ /* 0x008ee20000300800 */
[----:B------:R-:W3:Y:S01]  /*62b70*/  LDL.LU R4, [R1+0x2008] ;  /* 0x0020080001047983 */ /* 0x000ee20000300800 */
[----:B------:R-:W-:Y:S02]  /*62b80*/  ISETP.GT.AND P2, PT, R3, 0x16, PT ;  /* 0x000000160300780c */ /* 0x000fe40003f44270 */
[----:B------:R1:W-:Y:S02]  /*62b90*/  LDGSTS.E [R44+0x9400], [R46.64], P1 ;  /* 0x094000002e2c7fae */ /* 0x0003e40008921844 */
[----:B------:R-:W-:Y:S02]  /*62ba0*/  SEL R45, RZ, 0x4, !P2 ;  /* 0x00000004ff2d7807 */ /* 0x000fe40005000000 */
[----:B--2---:R-:W-:Y:S02]  /*62bb0*/  IADD3 R13, P3, R13, R242, RZ ;  /* 0x000000f20d0d7210 */ /* 0x004fe40007f7e0ff */
[----:B------:R-:W-:-:S03]  /*62bc0*/  SEL R45, R45, RZ, !P0 ;  /* 0x000000ff2d2d7207 */ /* 0x000fc60004000000 */
[----:B------:R-:W-:Y:S02]  /*62bd0*/  IMAD.X R14, R14, 0x1, R0, P3 ;  /* 0x000000010e0e7824 */ /* 0x000fe400018e0600 */
[----:B-1----:R-:W-:Y:S01]  /*62be0*/  IMAD.MOV.U32 R46, RZ, RZ, R13 ;  /* 0x000000ffff2e7224 */ /* 0x002fe200078e000d */
[----:B------:R-:W-:Y:S01]  /*62bf0*/  STL [R1+0x1be4], R13 ;  /* 0x001be40d01007387 */ /* 0x000fe20000100800 */
[----:B------:R-:W-:Y:S01]  /*62c00*/  IMAD.MOV.U32 R47, RZ, RZ, R14 ;  /* 0x000000ffff2f7224 */ /* 0x000fe200078e000e */
[----:B------:R-:W-:Y:S02]  /*62c10*/  IADD3 R11, P4, R11, R242, RZ ;  /* 0x000000f20b0b7210 */ /* 0x000fe40007f9e0ff */
[----:B------:R-:W-:Y:S01]  /*62c20*/  ISETP.NE.U32.AND P2, PT, R45, RZ, PT ;  /* 0x000000ff2d00720c */ /* 0x000fe20003f45070 */
[----:B------:R1:W-:Y:S04]  /*62c30*/  STL [R1+0x1bd8], R14 ;  /* 0x001bd80e01007387 */ /* 0x0003e80000100800 */
[----:B------:R2:W-:Y:S01]  /*62c40*/  LDGSTS.E [R44+0x9600], [R46.64], P1 ;  /* 0x096000002e2c7fae */ /* 0x0005e20008921844 */
[----:B------:R-:W-:Y:S01]  /*62c50*/  IADD3.X R12, R12, R0, RZ, P4, !PT ;  /* 0x000000000c0c7210 */ /* 0x000fe200027fe4ff */
[----:B------:R-:W-:Y:S04]  /*62c60*/  STL [R1+0x2010], R11 ;  /* 0x0020100b01007387 */ /* 0x000fe80000100800 */
[----:B------:R2:W-:Y:S01]  /*62c70*/  STL [R1+0x200c], R12 ;  /* 0x00200c0c01007387 */ /* 0x0005e20000100800 */
[----:B-1----:R-:W3:Y:S03]  /*62c80*/  LDL.LU R14, [R1+0x1bb8] ;  /* 0x001bb800010e7983 */ /* 0x002ee60000300800 */
[----:B------:R-:W3:Y:S01]  /*62c90*/  LDL.LU R13, [R1+0x1bc4] ;  /* 0x001bc400010d7983 */ /* 0x000ee20000300800 */
[----:B--2---:R-:W-:Y:S01]  /*62ca0*/  MOV R47, R12 ;  /* 0x0000000c002f7202 */ /* 0x004fe20000000f00 */
[----:B------:R-:W-:-:S02]  /*62cb0*/  IMAD.MOV.U32 R46, RZ, RZ, R11 ;  /* 0x000000ffff2e7224 */ /* 0x000fc400078e000b */
[----:B------:R-:W3:Y:S01]  /*62cc0*/  LDL.LU R12, [R1+0x1bb0] ;  /* 0x001bb000010c7983 */ /* 0x000ee20000300800 */
[----:B------:R-:W3:Y:S03]  /*62cd0*/  LDL.LU R11, [R1+0x1bbc] ;  /* 0x001bbc00010b7983 */ /* 0x000ee60000300800 */
[----:B------:R1:W-:Y:S01]  /*62ce0*/  LDGSTS.E [R44+0xb000], [R46.64], P2 ;  /* 0x0b0000002e2c7fae */ /* 0x0003e20009121844 */
[-C--:B------:R-:W-:Y:S02]  /*62cf0*/  IADD3 R15, P1, R15, R242.reuse, RZ ;  /* 0x000000f20f0f7210 */ /* 0x080fe40007f3e0ff */
[----:B------:R-:W-:-:S03]  /*62d00*/  IADD3 R8, P3, R8, R242, RZ ;  /* 0x000000f208087210 */ /* 0x000fc60007f7e0ff */
[--C-:B------:R-:W-:Y:S01]  /*62d10*/  IMAD.X R48, R48, 0x1, R0.reuse, P1 ;  /* 0x0000000130307824 */ /* 0x100fe200008e0600 */
[----:B------:R-:W-:Y:S01]  /*62d20*/  STL [R1+0x1bdc], R15 ;  /* 0x001bdc0f01007387 */ /* 0x000fe20000100800 */
[----:B------:R-:W-:-:S03]  /*62d30*/  IMAD.X R9, R9, 0x1, R0, P3 ;  /* 0x0000000109097824 */ /* 0x000fc600018e0600 */
[----:B------:R1:W-:Y:S02]  /*62d40*/  STL [R1+0x1bd0], R48 ;  /* 0x001bd03001007387 */ /* 0x0003e40000100800 */
[----:B-1----:R-:W-:Y:S01]  /*62d50*/  IMAD.MOV.U32 R46, RZ, RZ, R15 ;  /* 0x000000ffff2e7224 */ /* 0x002fe200078e000f */
[----:B------:R-:W-:Y:S01]  /*62d60*/  MOV R47, R48 ;  /* 0x00000030002f7202 */ /* 0x000fe20000000f00 */
[----:B------:R-:W-:Y:S04]  /*62d70*/  STL [R1+0x1bd4], R8 ;  /* 0x001bd40801007387 */ /* 0x000fe80000100800 */
[----:B------:R1:W-:Y:S04]  /*62d80*/  STL [R1+0x1bc8], R9 ;  /* 0x001bc80901007387 */ /* 0x0003e80000100800 */
[----:B------:R1:W-:Y:S04]  /*62d90*/  LDGSTS.E [R44+0xb200], [R46.64], P2 ;  /* 0x0b2000002e2c7fae */ /* 0x0003e80009121844 */
[----:B------:R-:W3:Y:S01]  /*62da0*/  LDL.LU R48, [R1+0x1ba8] ;  /* 0x001ba80001307983 */ /* 0x000ee20000300800 */
[----:B------:R-:W3:Y:S02]  /*62db0*/  LDL.LU R15, [R1+0x1bb4] ;  /* 0x001bb400010f7983 */ /* 0x000ee40000300800 */
[----:B-1----:R-:W-:-:S02]  /*62dc0*/  IMAD.MOV.U32 R47, RZ, RZ, R9 ;  /* 0x000000ffff2f7224 */ /* 0x002fc400078e0009 */
[----:B------:R-:W-:Y:S01]  /*62dd0*/  IMAD.MOV.U32 R46, RZ, RZ, R8 ;  /* 0x000000ffff2e7224 */ /* 0x000fe200078e0008 */
[----:B------:R-:W3:Y:S01]  /*62de0*/  LDL.LU R9, [R1+0x1ffc] ;  /* 0x001ffc0001097983 */ /* 0x000ee20000300800 */
[----:B------:R-:W3:Y:S03]  /*62df0*/  LDL.LU R8, [R1+0x2000] ;  /* 0x0020000001087983 */ /* 0x000ee60000300800 */
[----:B------:R1:W-:Y:S01]  /*62e00*/  LDGSTS.E [R44+0xb400], [R46.64], P2 ;  /* 0x0b4000002e2c7fae */ /* 0x0003e20009121844 */
[----:B----4-:R-:W-:-:S05]  /*62e10*/  IADD3 R6, P3, R6, R242, RZ ;  /* 0x000000f206067210 */ /* 0x010fca0007f7e0ff */
[----:B------:R-:W-:Y:S02]  /*62e20*/  IMAD.X R7, R7, 0x1, R0, P3 ;  /* 0x0000000107077824 */ /* 0x000fe400018e0600 */
[----:B-1----:R-:W-:Y:S01]  /*62e30*/  IMAD.MOV.U32 R46, RZ, RZ, R6 ;  /* 0x000000ffff2e7224 */ /* 0x002fe200078e0006 */
[----:B------:R-:W-:Y:S01]  /*62e40*/  STL [R1+0x1bcc], R6 ;  /* 0x001bcc0601007387 */ /* 0x000fe20000100800 */
[----:B------:R-:W-:Y:S01]  /*62e50*/  IMAD.MOV.U32 R47, RZ, RZ, R7 ;  /* 0x000000ffff2f7224 */ /* 0x000fe200078e0007 */
[----:B---3--:R-:W-:Y:S02]  /*62e60*/  IADD3 R4, P4, R4, R242, RZ ;  /* 0x000000f204047210 */ /* 0x008fe40007f9e0ff */
[----:B------:R1:W-:Y:S04]  /*62e70*/  STL [R1+0x1bc0], R7 ;  /* 0x001bc00701007387 */ /* 0x0003e80000100800 */
[----:B------:R3:W-:Y:S01]  /*62e80*/  LDGSTS.E [R44+0xb600], [R46.64], P2 ;  /* 0x0b6000002e2c7fae */ /* 0x0007e20009121844 */
[----:B------:R-:W-:-:S03]  /*62e90*/  IADD3.X R5, R5, R0, RZ, P4, !PT ;  /* 0x0000000005057210 */ /* 0x000fc600027fe4ff */
[----:B------:R-:W-:Y:S04]  /*62ea0*/  STL [R1+0x2008], R4 ;  /* 0x0020080401007387 */ /* 0x000fe80000100800 */
[----:B------:R4:W-:Y:S01]  /*62eb0*/  STL [R1+0x2004], R5 ;  /* 0x0020040501007387 */ /* 0x0009e20000100800 */
[----:B-1----:R-:W2:Y:S02]  /*62ec0*/  LDL.LU R7, [R1+0x1ba0] ;  /* 0x001ba00001077983 */ /* 0x002ea40000300800 */
[----:B------:R-:W2:Y:S01]  /*62ed0*/  LDL.LU R6, [R1+0x1bac] ;  /* 0x001bac0001067983 */ /* 0x000ea20000300800 */
[----:B---3--:R-:W-:Y:S01]  /*62ee0*/  MOV R47, R5 ;  /* 0x00000005002f7202 */ /* 0x008fe20000000f00 */
[----:B------:R-:W-:Y:S01]  /*62ef0*/  IMAD.MOV.U32 R46, RZ, RZ, R4 ;  /* 0x000000ffff2e7224 */ /* 0x000fe200078e0004 */
[----:B----4-:R-:W3:Y:S01]  /*62f00*/  LDL.LU R5, [R1+0x1b98] ;  /* 0x001b980001057983 */ /* 0x010ee20000300800 */
[----:B------:R-:W4:Y:S01]  /*62f10*/  LDL.LU R4, [R1+0x1ba4] ;  /* 0x001ba40001047983 */ /* 0x000f220000300800 */
[----:B------:R-:W-:-:S04]  /*62f20*/  ISETP.GT.AND P1, PT, R3, 0x1a, PT ;  /* 0x0000001a0300780c */ /* 0x000fc80003f24270 */
[----:B------:R-:W-:-:S04]  /*62f30*/  SEL R45, RZ, 0x4, !P1 ;  /* 0x00000004ff2d7807 */ /* 0x000fc80004800000 */
[----:B------:R-:W-:-:S04]  /*62f40*/  SEL R45, R45, RZ, !P0 ;  /* 0x000000ff2d2d7207 */ /* 0x000fc80004000000 */
[----:B------:R-:W-:Y:S02]  /*62f50*/  ISETP.NE.U32.AND P1, PT, R45, RZ, PT ;  /* 0x000000ff2d00720c */ /* 0x000fe40003f25070 */
[----:B------:R-:W-:-:S05]  /*62f60*/  IADD3 R13, P2, R13, R242, RZ ;  /* 0x000000f20d0d7210 */ /* 0x000fca0007f5e0ff */
[----:B------:R-:W-:-:S06]  /*62f70*/  IMAD.X R14, R14, 0x1, R0, P2 ;  /* 0x000000010e0e7824 */ /* 0x000fcc00010e0600 */
[----:B------:R1:W-:Y:S01]  /*62f80*/  LDGSTS.E [R44+0xd000], [R46.64], P1 ;  /* 0x0d0000002e2c7fae */ /* 0x0003e20008921844 */
[----:B------:R-:W-:-:S03]  /*62f90*/  IADD3 R11, P3, R11, R242, RZ ;  /* 0x000000f20b0b7210 */ /* 0x000fc60007f7e0ff */
[----:B------:R-:W-:Y:S01]  /*62fa0*/  STL [R1+0x1bc4], R13 ;  /* 0x001bc40d01007387 */ /* 0x000fe20000100800 */
[----:B------:R1:W-:Y:S02]  /*62fb0*/  STL [R1+0x1bb8], R14 ;  /* 0x001bb80e01007387 */ /* 0x0003e40000100800 */
[----:B------:R-:W-:Y:S01]  /*62fc0*/  IMAD.X R12, R12, 0x1, R0, P3 ;  /* 0x000000010c0c7824 */ /* 0x000fe200018e0600 */
[----:B------:R-:W-:Y:S01]  /*62fd0*/  STL [R1+0x1bbc], R11 ;  /* 0x001bbc0b01007387 */ /* 0x000fe20000100800 */
[----:B-1----:R-:W-:Y:S01]  /*62fe0*/  IMAD.MOV.U32 R46, RZ, RZ, R13 ;  /* 0x000000ffff2e7224 */ /* 0x002fe200078e000d */
[----:B------:R-:W-:Y:S02]  /*62ff0*/  MOV R47, R14 ;  /* 0x0000000e002f7202 */ /* 0x000fe40000000f00 */
[----:B------:R1:W-:Y:S01]  /*63000*/  STL [R1+0x1bb0], R12 ;  /* 0x001bb00c01007387 */ /* 0x0003e20000100800 */
[----:B------:R-:W3:Y:S01]  /*63010*/  LDL.LU R14, [R1+0x1b90] ;  /* 0x001b9000010e7983 */ /* 0x000ee20000300800 */
[----:B------:R-:W-:Y:S01]  /*63020*/  ISETP.GT.AND P2, PT, R3, 0x1e, PT ;  /* 0x0000001e0300780c */ /* 0x000fe20003f44270 */
[----:B------:R-:W3:Y:S01]  /*63030*/  LDL.LU R13, [R1+0x1b9c] ;  /* 0x001b9c00010d7983 */ /* 0x000ee20000300800 */
[----:B------:R1:W-:Y:S02]  /*63040*/  LDGSTS.E [R44+0xd200], [R46.64], P1 ;  /* 0x0d2000002e2c7fae */ /* 0x0003e40008921844 */
[----:B------:R-:W-:-:S04]  /*63050*/  SEL R45, RZ, 0x4, !P2 ;  /* 0x00000004ff2d7807 */ /* 0x000fc80005000000 */
[----:B------:R-:W-:Y:S01]  /*63060*/  SEL R45, R45, RZ, !P0 ;  /* 0x000000ff2d2d7207 */ /* 0x000fe20004000000 */
[----:B-1----:R-:W-:Y:S02]  /*63070*/  IMAD.MOV.U32 R47, RZ, RZ, R12 ;  /* 0x000000ffff2f7224 */ /* 0x002fe400078e000c */
[----:B------:R-:W-:Y:S01]  /*63080*/  IMAD.MOV.U32 R46, RZ, RZ, R11 ;  /* 0x000000ffff2e7224 */ /* 0x000fe200078e000b */
[----:B------:R-:W3:Y:S01]  /*63090*/  LDL.LU R12, [R1+0x1ff4] ;  /* 0x001ff400010c7983 */ /* 0x000ee20000300800 */
[----:B------:R-:W3:Y:S03]  /*630a0*/  LDL.LU R11, [R1+0x1ff8] ;  /* 0x001ff800010b7983 */ /* 0x000ee60000300800 */
[----:B------:R1:W-:Y:S01]  /*630b0*/  LDGSTS.E [R44+0xd400], [R46.64], P1 ;  /* 0x0d4000002e2c7fae */ /* 0x0003e20008921844 */
[----:B------:R-:W-:Y:S02]  /*630c0*/  ISETP.NE.U32.AND P2, PT, R45, RZ, PT ;  /* 0x000000ff2d00720c */ /* 0x000fe40003f45070 */
[----:B------:R-:W-:-:S05]  /*630d0*/  IADD3 R15, P3, R15, R242, RZ ;  /* 0x000000f20f0f7210 */ /* 0x000fca0007f7e0ff */
[----:B------:R-:W-:Y:S01]  /*630e0*/  IMAD.X R48, R48, 0x1, R0, P3 ;  /* 0x0000000130307824 */ /* 0x000fe200018e0600 */
[----:B------:R-:W-:Y:S01]  /*630f0*/  IADD3 R8, P4, R8, R242, RZ ;  /* 0x000000f208087210 */ /* 0x000fe20007f9e0ff */
[----:B-1----:R-:W-:Y:S02]  /*63100*/  IMAD.MOV.U32 R46, RZ, RZ, R15 ;  /* 0x000000ffff2e7224 */ /* 0x002fe400078e000f */
[----:B------:R-:W-:Y:S01]  /*63110*/  IMAD.MOV.U32 R47, RZ, RZ, R48 ;  /* 0x000000ffff2f7224 */ /* 0x000fe200078e0030 */
[----:B------:R-:W-:Y:S01]  /*63120*/  IADD3.X R9, R9, R0, RZ, P4, !PT ;  /* 0x0000000009097210 */ /* 0x000fe200027fe4ff */
[----:B------:R-:W-:Y:S01]  /*63130*/  STL [R1+0x1bb4], R15 ;  /* 0x001bb40f01007387 */ /* 0x000fe20000100800 */
[----:B------:R1:W-:Y:S02]  /*63140*/  STL [R1+0x1ba8], R48 ;  /* 0x001ba83001007387 */ /* 0x0003e40000100800 */
[----:B------:R-:W-:Y:S01]  /*63150*/  STL [R1+0x2000], R8 ;  /* 0x0020000801007387 */ /* 0x000fe20000100800 */
[----:B------:R1:W-:Y:S04]  /*63160*/  LDGSTS.E [R44+0xd600], [R46.64], P1 ;  /* 0x0d6000002e2c7fae */ /* 0x0003e80008921844 */
[----:B------:R1:W-:Y:S04]  /*63170*/  STL [R1+0x1ffc], R9 ;  /* 0x001ffc0901007387 */ /* 0x0003e80000100800 */
[----:B-1----:R-:W3:Y:S01]  /*63180*/  LDL.LU R48, [R1+0x1b88] ;  /* 0x001b880001307983 */ /* 0x002ee20000300800 */
[----:B------:R-:W3:Y:S01]  /*63190*/  LDL.LU R15, [R1+0x1b94] ;  /* 0x001b9400010f7983 */ /* 0x000ee20000300800 */
[----:B------:R-:W-:Y:S01]  /*631a0*/  MOV R47, R9 ;  /* 0x00000009002f7202 */ /* 0x000fe20000000f00 */
[----:B------:R-:W-:Y:S01]  /*631b0*/  IMAD.MOV.U32 R46, RZ, RZ, R8 ;  /* 0x000000ffff2e7224 */ /* 0x000fe200078e0008 */
[----:B------:R-:W3:Y:S01]  /*631c0*/  LDL.LU R9, [R1+0x1b80] ;  /* 0x001b800001097983 */ /* 0x000ee20000300800 */
[----:B------:R-:W3:Y:S03]  /*631d0*/  LDL.LU R8, [R1+0x1b8c] ;  /* 0x001b8c0001087983 */ /* 0x000ee60000300800 */
[----:B------:R1:W-:Y:S01]  /*631e0*/  LDGSTS.E [R44+0xf000], [R46.64], P2 ;  /* 0x0f0000002e2c7fae */ /* 0x0003e20009121844 */
[----:B--2---:R-:W-:-:S05]  /*631f0*/  IADD3 R6, P1, R6, R242, RZ ;  /* 0x000000f206067210 */ /* 0x004fca0007f3e0ff */
[--C-:B------:R-:W-:Y:S01]  /*63200*/  IMAD.X R7, R7, 0x1, R0.reuse, P1 ;  /* 0x0000000107077824 */ /* 0x100fe200008e0600 */
[----:B----4-:R-:W-:Y:S01]  /*63210*/  IADD3 R4, P3, R4, R242, RZ ;  /* 0x000000f204047210 */ /* 0x010fe20007f7e0ff */
[----:B------:R-:W-:Y:S03]  /*63220*/  STL [R1+0x1bac], R6 ;  /* 0x001bac0601007387 */ /* 0x000fe60000100800 */
[----:B------:R2:W-:Y:S02]  /*63230*/  STL [R1+0x1ba0], R7 ;  /* 0x001ba00701007387 */ /* 0x0005e40000100800 */
[----:B---3--:R-:W-:Y:S02]  /*63240*/  IMAD.X R5, R5, 0x1, R0, P3 ;  /* 0x0000000105057824 */ /* 0x008fe400018e0600 */
[----:B-1----:R-:W-:Y:S01]  /*63250*/  IMAD.MOV.U32 R46, RZ, RZ, R6 ;  /* 0x000000ffff2e7224 */ /* 0x002fe200078e0006 */
[----:B------:R-:W-:Y:S01]  /*63260*/  MOV R47, R7 ;  /* 0x00000007002f7202 */ /* 0x000fe20000000f00 */
[----:B------:R-:W-:Y:S01]  /*63270*/  STL [R1+0x1ba4], R4 ;  /* 0x001ba40401007387 */ /* 0x000fe20000100800 */
[----:B------:R1:W-:Y:S03]  /*63280*/  STL [R1+0x1b98], R5 ;  /* 0x001b980501007387 */ /* 0x0003e60000100800 */
[----:B--2---:R-:W2:Y:S01]  /*63290*/  LDL.LU R7, [R1+0x1b78] ;  /* 0x001b780001077983 */ /* 0x004ea20000300800 */
[----:B------:R-:W3:Y:S03]  /*632a0*/  LDL.LU R6, [R1+0x1b84] ;  /* 0x001b840001067983 */ /* 0x000ee60000300800 */
[----:B------:R4:W-:Y:S02]  /*632b0*/  LDGSTS.E [R44+0xf200], [R46.64], P2 ;  /* 0x0f2000002e2c7fae */ /* 0x0009e40009121844 */
[----:B----4-:R-:W-:-:S02]  /*632c0*/  IMAD.MOV.U32 R47, RZ, RZ, R5 ;  /* 0x000000ffff2f7224 */ /* 0x010fc400078e0005 */
[----:B------:R-:W-:Y:S01]  /*632d0*/  IMAD.MOV.U32 R46, RZ, RZ, R4 ;  /* 0x000000ffff2e7224 */ /* 0x000fe200078e0004 */
[----:B-1----:R-:W4:Y:S01]  /*632e0*/  LDL.LU R5, [R1+0x1fec] ;  /* 0x001fec0001057983 */ /* 0x002f220000300800 */
[----:B------:R-:W4:Y:S01]  /*632f0*/  LDL.LU R4, [R1+0x1ff0] ;  /* 0x001ff00001047983 */ /* 0x000f220000300800 */
[----:B------:R-:W-:Y:S02]  /*63300*/  ISETP.GT.AND P1, PT, R3, 0x22, PT ;  /* 0x000000220300780c */ /* 0x000fe40003f24270 */
[----:B------:R1:W-:Y:S02]  /*63310*/  LDGSTS.E [R44+0xf400], [R46.64], P2 ;  /* 0x0f4000002e2c7fae */ /* 0x0003e40009121844 */
[----:B------:R-:W-:Y:S02]  /*63320*/  SEL R45, RZ, 0x4, !P1 ;  /* 0x00000004ff2d7807 */ /* 0x000fe40004800000 */
[----:B------:R-:W-:Y:S02]  /*63330*/  IADD3 R13, P3, R13, R242, RZ ;  /* 0x000000f20d0d7210 */ /* 0x000fe40007f7e0ff */
        /* <DEDUP_REMOVED lines=11> */
[----:B------:R1:W-:Y:S02]  /*633f0*/  STL [R1+0x1ff4], R12 ;  /* 0x001ff40c01007387 */ /* 0x0003e40000100800 */
[----:B-1----:R-:W4:Y:S02]  /*63400*/  LDL.LU R14, [R1+0x1b70] ;  /* 0x001b7000010e7983 */ /* 0x002f240000300800 */
[----:B------:R-:W4:Y:S01]  /*63410*/  LDL.LU R13, [R1+0x1b7c] ;  /* 0x001b7c00010d7983 */ /* 0x000f220000300800 */
[----:B------:R-:W-:Y:S01]  /*63420*/  MOV R47, R12 ;  /* 0x0000000c002f7202 */ /* 0x000fe20000000f00 */
[----:B------:R-:W-:-:S02]  /*63430*/  IMAD.MOV.U32 R46, RZ, RZ, R11 ;  /* 0x000000ffff2e7224 */ /* 0x000fc400078e000b */
[----:B------:R-:W4:Y:S01]  /*63440*/  LDL.LU R12, [R1+0x1b68] ;  /* 0x001b6800010c7983 */ /* 0x000f220000300800 */
[----:B------:R-:W4:Y:S03]  /*63450*/  LDL.LU R11, [R1+0x1b74] ;  /* 0x001b7400010b7983 */ /* 0x000f260000300800 */
        /* <DEDUP_REMOVED lines=12> */
[----:B------:R-:W4:Y:S01]  /*63520*/  LDL.LU R48, [R1+0x1b60] ;  /* 0x001b600001307983 */ /* 0x000f220000300800 */
[----:B------:R-:W4:Y:S02]  /*63530*/  LDL.LU R15, [R1+0x1b6c] ;  /* 0x001b6c00010f7983 */ /* 0x000f240000300800 */
[----:B-1----:R-:W-:-:S02]  /*63540*/  IMAD.MOV.U32 R47, RZ, RZ, R9 ;  /* 0x000000ffff2f7224 */ /* 0x002fc400078e0009 */
[----:B------:R-:W-:Y:S01]  /*63550*/  IMAD.MOV.U32 R46, RZ, RZ, R8 ;  /* 0x000000ffff2e7224 */ /* 0x000fe200078e0008 */
[----:B------:R-:W4:Y:S01]  /*63560*/  LDL.LU R9, [R1+0x1fe4] ;  /* 0x001fe40001097983 */ /* 0x000f220000300800 */
[----:B------:R-:W4:Y:S03]  /*63570*/  LDL.LU R8, [R1+0x1fe8] ;  /* 0x001fe80001087983 */ /* 0x000f260000300800 */
[----:B------:R1:W-:Y:S01]  /*63580*/  LDGSTS.E [R44+0x11400], [R46.64], P1 ;  /* 0x114000002e2c7fae */ /* 0x0003e20008921844 */
[----:B---3--:R-:W-:-:S05]  /*63590*/  IADD3 R6, P3, R6, R242, RZ ;  /* 0x000000f206067210 */ /* 0x008fca0007f7e0ff */
[----:B--2---:R-:W-:Y:S02]  /*635a0*/  IMAD.X R7, R7, 0x1, R0, P3 ;  /* 0x0000000107077824 */ /* 0x004fe400018e0600 */
[----:B-1----:R-:W-:Y:S01]  /*635b0*/  IMAD.MOV.U32 R46, RZ, RZ, R6 ;  /* 0x000000ffff2e7224 */ /* 0x002fe200078e0006 */
[----:B------:R-:W-:Y:S01]  /*635c0*/  STL [R1+0x1b84], R6 ;  /* 0x001b840601007387 */ /* 0x000fe20000100800 */
[----:B------:R-:W-:Y:S01]  /*635d0*/  IMAD.MOV.U32 R47, RZ, RZ, R7 ;  /* 0x000000ffff2f7224 */ /* 0x000fe200078e0007 */
[----:B----4-:R-:W-:Y:S02]  /*635e0*/  IADD3 R4, P4, R4, R242, RZ ;  /* 0x000000f204047210 */ /* 0x010fe40007f9e0ff */
[----:B------:R1:W-:Y:S04]  /*635f0*/  STL [R1+0x1b78], R7 ;  /* 0x001b780701007387 */ /* 0x0003e80000100800 */
[----:B------:R2:W-:Y:S01]  /*63600*/  LDGSTS.E [R44+0x11600], [R46.64], P1 ;  /* 0x116000002e2c7fae */ /* 0x0005e20008921844 */
[----:B------:R-:W-:-:S03]  /*63610*/  IADD3.X R5, R5, R0, RZ, P4, !PT ;  /* 0x0000000005057210 */ /* 0x000fc600027fe4ff */
[----:B------:R-:W-:Y:S04]  /*63620*/  STL [R1+0x1ff0], R4 ;  /* 0x001ff00401007387 */ /* 0x000fe80000100800 */
[----:B------:R3:W-:Y:S01]  /*63630*/  STL [R1+0x1fec], R5 ;  /* 0x001fec0501007387 */ /* 0x0007e20000100800 */
[----:B-1----:R-:W4:Y:S02]  /*63640*/  LDL.LU R7, [R1+0x1b58] ;  /* 0x001b580001077983 */ /* 0x002f240000300800 */
[----:B------:R-:W4:Y:S01]  /*63650*/  LDL.LU R6, [R1+0x1b64] ;  /* 0x001b640001067983 */ /* 0x000f220000300800 */
[----:B--2---:R-:W-:Y:S01]  /*63660*/  MOV R47, R5 ;  /* 0x00000005002f7202 */ /* 0x004fe20000000f00 */
[----:B------:R-:W-:Y:S01]  /*63670*/  IMAD.MOV.U32 R46, RZ, RZ, R4 ;  /* 0x000000ffff2e7224 */ /* 0x000fe200078e0004 */
[----:B---3--:R-:W2:Y:S01]  /*63680*/  LDL.LU R5, [R1+0x1b50] ;  /* 0x001b500001057983 */ /* 0x008ea20000300800 */
[----:B------:R-:W3:Y:S01]  /*63690*/  LDL.LU R4, [R1+0x1b5c] ;  /* 0x001b5c0001047983 */ /* 0x000ee20000300800 */
[----:B------:R-:W-:-:S04]  /*636a0*/  ISETP.GT.AND P2, PT, R3, 0x26, PT ;  /* 0x000000260300780c */ /* 0x000fc80003f44270 */
[----:B------:R-:W-:-:S04]  /*636b0*/  SEL R45, RZ, 0x4, !P2 ;  /* 0x00000004ff2d7807 */ /* 0x000fc80005000000 */
[----:B------:R-:W-:-:S04]  /*636c0*/  SEL R45, R45, RZ, !P0 ;  /* 0x000000ff2d2d7207 */ /* 0x000fc80004000000 */
[----:B------:R-:W-:Y:S02]  /*636d0*/  ISETP.NE.U32.AND P2, PT, R45, RZ, PT ;  /* 0x000000ff2d00720c */ /* 0x000fe40003f45070 */
[----:B------:R-:W-:-:S11]  /*636e0*/  IADD3 R13, P1, R13, R242, RZ ;  /* 0x000000f20d0d7210 */ /* 0x000fd60007f3e0ff */
[----:B------:R1:W-:Y:S01]  /*636f0*/  LDGSTS.E [R44+0x13000], [R46.64], P2 ;  /* 0x130000002e2c7fae */ /* 0x0003e20009121844 */
[--C-:B------:R-:W-:Y:S01]  /*63700*/  IMAD.X R14, R14, 0x1, R0.reuse, P1 ;  /* 0x000000010e0e7824 */ /* 0x100fe200008e0600 */
[----:B------:R-:W-:Y:S02]  /*63710*/  IADD3 R11, P3, R11, R242, RZ ;  /* 0x000000f20b0b7210 */ /* 0x000fe40007f7e0ff */
[----:B------:R-:W-:Y:S02]  /*63720*/  STL [R1+0x1b7c], R13 ;  /* 0x001b7c0d01007387 */ /* 0x000fe40000100800 */
[----:B------:R1:W-:Y:S02]  /*63730*/  STL [R1+0x1b70], R14 ;  /* 0x001b700e01007387 */ /* 0x0003e40000100800 */
[----:B------:R-:W-:Y:S01]  /*63740*/  IMAD.X R12, R12, 0x1, R0, P3 ;  /* 0x000000010c0c7824 */ /* 0x000fe200018e0600 */
[----:B------:R-:W-:Y:S01]  /*63750*/  STL [R1+0x1b74], R11 ;  /* 0x001b740b01007387 */ /* 0x000fe20000100800 */
[----:B-1----:R-:W-:Y:S01]  /*63760*/  IMAD.MOV.U32 R46, RZ, RZ, R13 ;  /* 0x000000ffff2e7224 */ /* 0x002fe200078e000d */
[----:B------:R-:W-:-:S02]  /*63770*/  MOV R47, R14 ;  /* 0x0000000e002f7202 */ /* 0x000fc40000000f00 */
[----:B------:R-:W-:Y:S01]  /*63780*/  ISETP.GT.AND P1, PT, R3, 0x2a, PT ;  /* 0x0000002a0300780c */ /* 0x000fe20003f24270 */
[----:B------:R1:W-:Y:S01]  /*63790*/  STL [R1+0x1b68], R12 ;  /* 0x001b680c01007387 */ /* 0x0003e20000100800 */
[----:B------:R-:W2:Y:S02]  /*637a0*/  LDL.LU R14, [R1+0x1b48] ;  /* 0x001b4800010e7983 */ /* 0x000ea40000300800 */
[----:B------:R-:W2:Y:S01]  /*637b0*/  LDL.LU R13, [R1+0x1b54] ;  /* 0x001b5400010d7983 */ /* 0x000ea20000300800 */
[----:B------:R1:W-:Y:S01]  /*637c0*/  LDGSTS.E [R44+0x13200], [R46.64], P2 ;  /* 0x132000002e2c7fae */ /* 0x0003e20009121844 */
[----:B------:R-:W-:-:S04]  /*637d0*/  SEL R45, RZ, 0x4, !P1 ;  /* 0x00000004ff2d7807 */ /* 0x000fc80004800000 */
[----:B------:R-:W-:Y:S01]  /*637e0*/  SEL R45, R45, RZ, !P0 ;  /* 0x000000ff2d2d7207 */ /* 0x000fe20004000000 */
[----:B-1----:R-:W-:Y:S02]  /*637f0*/  IMAD.MOV.U32 R46, RZ, RZ, R11 ;  /* 0x000000ffff2e7224 */ /* 0x002fe400078e000b */
[----:B------:R-:W-:Y:S02]  /*63800*/  IMAD.MOV.U32 R47, RZ, RZ, R12 ;  /* 0x000000ffff2f7224 */ /* 0x000fe400078e000c */
[----:B------:R-:W2:Y:S01]  /*63810*/  LDL.LU R12, [R1+0x1fdc] ;  /* 0x001fdc00010c7983 */ /* 0x000ea20000300800 */
[----:B------:R-:W2:Y:S03]  /*63820*/  LDL.LU R11, [R1+0x1fe0] ;  /* 0x001fe000010b7983 */ /* 0x000ea60000300800 */
[----:B------:R1:W-:Y:S01]  /*63830*/  LDGSTS.E [R44+0x13400], [R46.64], P2 ;  /* 0x134000002e2c7fae */ /* 0x0003e20009121844 */
[----:B------:R-:W-:-:S02]  /*63840*/  ISETP.NE.U32.AND P1, PT, R45, RZ, PT ;  /* 0x000000ff2d00720c */ /* 0x000fc40003f25070 */
        /* <DEDUP_REMOVED lines=11> */
[----:B-1----:R-:W2:Y:S01]  /*63900*/  LDL.LU R48, [R1+0x1b40] ;  /* 0x001b400001307983 */ /* 0x002ea20000300800 */
[----:B------:R-:W2:Y:S01]  /*63910*/  LDL.LU R15, [R1+0x1b4c] ;  /* 0x001b4c00010f7983 */ /* 0x000ea20000300800 */
[----:B------:R-:W-:Y:S01]  /*63920*/  MOV R47, R9 ;  /* 0x00000009002f7202 */ /* 0x000fe20000000f00 */
[----:B------:R-:W-:Y:S01]  /*63930*/  IMAD.MOV.U32 R46, RZ, RZ, R8 ;  /* 0x000000ffff2e7224 */ /* 0x000fe200078e0008 */
[----:B------:R-:W2:Y:S01]  /*63940*/  LDL.LU R9, [R1+0x1b38] ;  /* 0x001b380001097983 */ /* 0x000ea20000300800 */
[----:B------:R-:W2:Y:S03]  /*63950*/  LDL.LU R8, [R1+0x1b44] ;  /* 0x001b440001087983 */ /* 0x000ea60000300800 */
[----:B------:R1:W-:Y:S01]  /*63960*/  LDGSTS.E [R44+0x15000], [R46.64], P1 ;  /* 0x150000002e2c7fae */ /* 0x0003e20008921844 */
[----:B----4-:R-:W-:-:S05]  /*63970*/  IADD3 R6, P2, R6, R242, RZ ;  /* 0x000000f206067210 */ /* 0x010fca0007f5e0ff */
[--C-:B------:R-:W-:Y:S01]  /*63980*/  IMAD.X R7, R7, 0x1, R0.reuse, P2 ;  /* 0x0000000107077824 */ /* 0x100fe200010e0600 */
[----:B---3--:R-:W-:Y:S01]  /*63990*/  IADD3 R4, P3, R4, R242, RZ ;  /* 0x000000f204047210 */ /* 0x008fe20007f7e0ff */
[----:B------:R-:W-:Y:S03]  /*639a0*/  STL [R1+0x1b64], R6 ;  /* 0x001b640601007387 */ /* 0x000fe60000100800 */
[----:B------:R3:W-:Y:S02]  /*639b0*/  STL [R1+0x1b58], R7 ;  /* 0x001b580701007387 */ /* 0x0007e40000100800 */
[----:B--2---:R-:W-:Y:S02]  /*639c0*/  IMAD.X R5, R5, 0x1, R0, P3 ;  /* 0x0000000105057824 */ /* 0x004fe400018e0600 */
[----:B-1----:R-:W-:Y:S01]  /*639d0*/  IMAD.MOV.U32 R46, RZ, RZ, R6 ;  /* 0x000000ffff2e7224 */ /* 0x002fe200078e0006 */
[----:B------:R-:W-:Y:S01]  /*639e0*/  MOV R47, R7 ;  /* 0x00000007002f7202 */ /* 0x000fe20000000f00 */
[----:B------:R-:W-:Y:S01]  /*639f0*/  STL [R1+0x1b5c], R4 ;  /* 0x001b5c0401007387 */ /* 0x000fe20000100800 */
[----:B------:R1:W-:Y:S03]  /*63a00*/  STL [R1+0x1b50], R5 ;  /* 0x001b500501007387 */ /* 0x0003e60000100800 */
[----:B---3--:R-:W2:Y:S01]  /*63a10*/  LDL.LU R7, [R1+0x1b30] ;  /* 0x001b300001077983 */ /* 0x008ea20000300800 */
        /* <DEDUP_REMOVED lines=15> */
[----:B------:R-:W-:Y:S02]  /*63b10*/  ISETP.NE.U32.AND P2, PT, R45, RZ, PT ;  /* 0x000000ff2d00720c */ /* 0x000fe40003f45070 */
[----:B------:R-:W-:Y:S01]  /*63b20*/  IADD3 R11, P4, R11, R242, RZ ;  /* 0x000000f20b0b7210 */ /* 0x000fe20007f9e0ff */
[----:B------:R1:W-:Y:S04]  /*63b30*/  STL [R1+0x1b48], R14 ;  /* 0x001b480e01007387 */ /* 0x0003e80000100800 */
[----:B------:R1:W-:Y:S01]  /*63b40*/  LDGSTS.E [R44+0x15600], [R46.64], P1 ;  /* 0x156000002e2c7fae */ /* 0x0003e20008921844 */
[----:B------:R-:W-:-:S03]  /*63b50*/  IADD3.X R12, R12, R0, RZ, P4, !PT ;  /* 0x000000000c0c7210 */ /* 0x000fc600027fe4ff */
        /* <DEDUP_REMOVED lines=23> */
[----:B------:R-:W-:Y:S02]  /*63cd0*/  IMAD.MOV.U32 R47, RZ, RZ, R9 ;  /* 0x000000ffff2f7224 */ /* 0x000fe400078e0009 */
        /* <DEDUP_REMOVED lines=30> */
[----:B------:R-:W-:Y:S02]  /*63ec0*/  IMAD.X R12, R12, 0x1, R0, P3 ;  /* 0x000000010c0c7824 */ /* 0x000fe400018e0600 */
[----:B-1----:R-:W-:Y:S01]  /*63ed0*/  IMAD.MOV.U32 R46, RZ, RZ, R13 ;  /* 0x000000ffff2e7224 */ /* 0x002fe200078e000d */
[----:B------:R-:W-:Y:S01]  /*63ee0*/  MOV R47, R14 ;  /* 0x0000000e002f7202 */ /* 0x000fe20000000f00 */
[----:B------:R-:W-:Y:S01]  /*63ef0*/  STL [R1+0x1b2c], R11 ;  /* 0x001b2c0b01007387 */ /* 0x000fe20000100800 */
[----:B------:R1:W-:Y:S02]  /*63f00*/  STL [R1+0x1b20], R12 ;  /* 0x001b200c01007387 */ /* 0x0003e40000100800 */
[----:B------:R-:W2:Y:S02]  /*63f10*/  LDL.LU R14, [R1+0x1b00] ;  /* 0x001b0000010e7983 */ /* 0x000ea40000300800 */
[----:B------:R-:W2:Y:S01]  /*63f20*/  LDL.LU R13, [R1+0x1b0c] ;  /* 0x001b0c00010d7983 */ /* 0x000ea20000300800 */
[----:B------:R1:W-:Y:S02]  /*63f30*/  LDGSTS.E [R44+0x19200], [R46.64], P1 ;  /* 0x192000002e2c7fae */ /* 0x0003e40008921844 */
[----:B-1----:R-:W-:-:S02]  /*63f40*/  IMAD.MOV.U32 R46, RZ, RZ, R11 ;  /* 0x000000ffff2e7224 */ /* 0x002fc400078e000b */
[----:B------:R-:W-:Y:S02]  /*63f50*/  IMAD.MOV.U32 R47, RZ, RZ, R12 ;  /* 0x000000ffff2f7224 */ /* 0x000fe400078e000c */
[----:B------:R-:W2:Y:S04]  /*63f60*/  LDL.LU R12, [R1+0x1fc4] ;  /* 0x001fc400010c7983 */ /* 0x000ea80000300800 */
[----:B------:R1:W-:Y:S01]  /*63f70*/  LDGSTS.E [R44+0x19400], [R46.64], P1 ;  /* 0x194000002e2c7fae */ /* 0x0003e20008921844 */
[----:B------:R-:W2:Y:S01]  /*63f80*/  LDL.LU R11, [R1+0x1fc8] ;  /* 0x001fc800010b7983 */ /* 0x000ea20000300800 */
[----:B------:R-:W-:-:S05]  /*63f90*/  IADD3 R15, P3, R15, R242, RZ ;  /* 0x000000f20f0f7210 */ /* 0x000fca0007f7e0ff */
[----:B------:R-:W-:Y:S02]  /*63fa0*/  IMAD.X R48, R48, 0x1, R0, P3 ;  /* 0x0000000130307824 */ /* 0x000fe400018e0600 */
[----:B-1----:R-:W-:Y:S01]  /*63fb0*/  IMAD.MOV.U32 R46, RZ, RZ, R15 ;  /* 0x000000ffff2e7224 */ /* 0x002fe200078e000f */
[----:B------:R-:W-:Y:S01]  /*63fc0*/  IADD3 R8, P4, R8, R242, RZ ;  /* 0x000000f208087210 */ /* 0x000fe20007f9e0ff */
[----:B------:R-:W-:Y:S01]  /*63fd0*/  IMAD.MOV.U32 R47, RZ, RZ, R48 ;  /* 0x000000ffff2f7224 */ /* 0x000fe200078e0030 */
[----:B------:R-:W-:Y:S02]  /*63fe0*/  STL [R1+0x1b24], R15 ;  /* 0x001b240f01007387 */ /* 0x000fe40000100800 */
[----:B------:R-:W-:Y:S01]  /*63ff0*/  IADD3.X R9, R9, R0, RZ, P4, !PT ;  /* 0x0000000009097210 */ /* 0x000fe200027fe4ff */
[----:B------:R1:W-:Y:S01]  /*64000*/  STL [R1+0x1b18], R48 ;  /* 0x001b183001007387 */ /* 0x0003e20000100800 */
[----:B------:R-:W-:Y:S04]  /*64010*/  STL [R1+0x1fd0], R8 ;  /* 0x001fd00801007387 */ /* 0x000fe80000100800 */
[----:B------:R1:W-:Y:S01]  /*64020*/  LDGSTS.E [R44+0x19600], [R46.64], P1 ;  /* 0x196000002e2c7fae */ /* 0x0003e20008921844 */
[----:B------:R1:W-:Y:S02]  /*64030*/  STL [R1+0x1fcc], R9 ;  /* 0x001fcc0901007387 */ /* 0x0003e40000100800 */
[----:B------:R-:W2:Y:S02]  /*64040*/  LDL.LU R50, [R1+0x1af8] ;  /* 0x001af80001327983 */ /* 0x000ea40000300800 */
[----:B------:R-:W2:Y:S01]  /*64050*/  LDL.LU R49, [R1+0x1b04] ;  /* 0x001b040001317983 */ /* 0x000ea20000300800 */
[----:B-1----:R-:W2:Y:S01]  /*64060*/  LDL.LU R48, [R1+0x1af0] ;  /* 0x001af00001307983 */ /* 0x002ea20000300800 */
[----:B------:R-:W2:Y:S01]  /*64070*/  LDL.LU R15, [R1+0x1afc] ;  /* 0x001afc00010f7983 */ /* 0x000ea20000300800 */
[----:B------:R-:W-:Y:S01]  /*64080*/  MOV R47, R9 ;  /* 0x00000009002f7202 */ /* 0x000fe20000000f00 */
[----:B------:R-:W-:Y:S01]  /*64090*/  IMAD.MOV.U32 R46, RZ, RZ, R8 ;  /* 0x000000ffff2e7224 */ /* 0x000fe200078e0008 */
[----:B------:R-:W-:-:S04]  /*640a0*/  ISETP.GT.AND P2, PT, R3, 0x36, PT ;  /* 0x000000360300780c */ /* 0x000fc80003f44270 */
[----:B------:R-:W-:-:S04]  /*640b0*/  SEL R45, RZ, 0x4, !P2 ;  /* 0x00000004ff2d7807 */ /* 0x000fc80005000000 */
[----:B------:R-:W-:-:S04]  /*640c0*/  SEL R45, R45, RZ, !P0 ;  /* 0x000000ff2d2d7207 */ /* 0x000fc80004000000 */
[----:B------:R-:W-:Y:S11]  /*640d0*/  ISETP.NE.U32.AND P2, PT, R45, RZ, PT ;  /* 0x000000ff2d00720c */ /* 0x000ff60003f45070 */
[----:B------:R-:W-:Y:S02]  /*640e0*/  @!UPT UIADD3 URZ, URZ, URZ, URZ ;  /* 0x0000003f3f3ff290 */ /* 0x000fe4000fffe03f */
[----:B------:R1:W-:Y:S01]  /*640f0*/  LDGSTS.E [R44+0x1b000], [R46.64], P2 ;  /* 0x1b0000002e2c7fae */ /* 0x0003e20009121844 */
[----:B----4-:R-:W-:-:S05]  /*64100*/  IADD3 R6, P1, R6, R242, RZ ;  /* 0x000000f206067210 */ /* 0x010fca0007f3e0ff */
[--C-:B------:R-:W-:Y:S01]  /*64110*/  IMAD.X R7, R7, 0x1, R0.reuse, P1 ;  /* 0x0000000107077824 */ /* 0x100fe200008e0600 */
[----:B---3--:R-:W-:Y:S01]  /*64120*/  IADD3 R4, P3, R4, R242, RZ ;  /* 0x000000f204047210 */ /* 0x008fe20007f7e0ff */
[----:B------:R3:W-:Y:S03]  /*64130*/  STL [R1+0x1b1c], R6 ;  /* 0x001b1c0601007387 */ /* 0x0007e60000100800 */
[----:B------:R-:W-:Y:S02]  /*64140*/  STL [R1+0x1b10], R7 ;  /* 0x001b100701007387 */ /* 0x000fe40000100800 */
[----:B--2---:R-:W-:Y:S01]  /*64150*/  IMAD.X R5, R5, 0x1, R0, P3 ;  /* 0x0000000105057824 */ /* 0x004fe200018e0600 */
[----:B------:R4:W-:Y:S04]  /*64160*/  STL [R1+0x1b14], R4 ;  /* 0x001b140401007387 */ /* 0x0009e80000100800 */
[----:B------:R4:W-:Y:S01]  /*64170*/  STL [R1+0x1b08], R5 ;  /* 0x001b080501007387 */ /* 0x0009e20000100800 */
[----:B------:R-:W2:Y:S02]  /*64180*/  LDL.LU R9, [R1+0x1ae8] ;  /* 0x001ae80001097983 */ /* 0x000ea40000300800 */
[----:B------:R-:W2:Y:S02]  /*64190*/  LDL.LU R8, [R1+0x1af4] ;  /* 0x001af40001087983 */ /* 0x000ea40000300800 */
[----:B-1----:R-:W-:Y:S01]  /*641a0*/  IMAD.MOV.U32 R46, RZ, RZ, R6 ;  /* 0x000000ffff2e7224 */ /* 0x002fe200078e0006 */
[----:B------:R-:W-:Y:S01]  /*641b0*/  MOV R47, R7 ;  /* 0x00000007002f7202 */ /* 0x000fe20000000f00 */
[----:B---3--:R-:W2:Y:S04]  /*641c0*/  LDL.LU R6, [R1+0x1fbc] ;  /* 0x001fbc0001067983 */ /* 0x008ea80000300800 */
[----:B------:R1:W-:Y:S02]  /*641d0*/  LDGSTS.E [R44+0x1b200], [R46.64], P2 ;  /* 0x1b2000002e2c7fae */ /* 0x0003e40009121844 */
[----:B-1----:R-:W-:-:S02]  /*641e0*/  IMAD.MOV.U32 R46, RZ, RZ, R4 ;  /* 0x000000ffff2e7224 */ /* 0x002fc400078e0004 */
[----:B----4-:R-:W4:Y:S01]  /*641f0*/  LDL.LU R4, [R1+0x1fc0] ;  /* 0x001fc00001047983 */ /* 0x010f220000300800 */
[----:B------:R-:W-:Y:S02]  /*64200*/  IMAD.MOV.U32 R47, RZ, RZ, R5 ;  /* 0x000000ffff2f7224 */ /* 0x000fe400078e0005 */
[----:B------:R-:W2:Y:S02]  /*64210*/  LDL.LU R7, [R1+0x1ae0] ;  /* 0x001ae00001077983 */ /* 0x000ea40000300800 */
[----:B------:R-:W2:Y:S01]  /*64220*/  LDL.LU R5, [R1+0x1aec] ;  /* 0x001aec0001057983 */ /* 0x000ea20000300800 */
[----:B------:R-:W-:Y:S01]  /*64230*/  ISETP.GT.AND P1, PT, R3, 0x3a, PT ;  /* 0x0000003a0300780c */ /* 0x000fe20003f24270 */
[----:B------:R1:W-:Y:S01]  /*64240*/  LDGSTS.E [R44+0x1b400], [R46.64], P2 ;  /* 0x1b4000002e2c7fae */ /* 0x0003e20009121844 */
[----:B------:R-:W-:Y:S02]  /*64250*/  IADD3 R13, P3, R13, R242, RZ ;  /* 0x000000f20d0d7210 */ /* 0x000fe40007f7e0ff */
[----:B------:R-:W-:-:S03]  /*64260*/  SEL R45, RZ, 0x4, !P1 ;  /* 0x00000004ff2d7807 */ /* 0x000fc60004800000 */
[----:B------:R-:W-:Y:S01]  /*64270*/  IMAD.X R14, R14, 0x1, R0, P3 ;  /* 0x000000010e0e7824 */ /* 0x000fe200018e0600 */
[----:B------:R-:W-:Y:S01]  /*64280*/  SEL R45, R45, RZ, !P0 ;  /* 0x000000ff2d2d7207 */ /* 0x000fe20004000000 */
[----:B-1----:R-:W-:Y:S02]  /*64290*/  IMAD.MOV.U32 R46, RZ, RZ, R13 ;  /* 0x000000ffff2e7224 */ /* 0x002fe400078e000d */
[----:B------:R-:W-:Y:S01]  /*642a0*/  IMAD.MOV.U32 R47, RZ, RZ, R14 ;  /* 0x000000ffff2f7224 */ /* 0x000fe200078e000e */
[----:B------:R-:W-:Y:S01]  /*642b0*/  ISETP.NE.U32.AND P1, PT, R45, RZ, PT ;  /* 0x000000ff2d00720c */ /* 0x000fe20003f25070 */
[----:B------:R-:W-:Y:S01]  /*642c0*/  STL [R1+0x1b0c], R13 ;  /* 0x001b0c0d01007387 */ /* 0x000fe20000100800 */
[----:B------:R-:W-:-:S03]  /*642d0*/  IADD3 R11, P4, R11, R242, RZ ;  /* 0x000000f20b0b7210 */ /* 0x000fc60007f9e0ff */
[----:B------:R1:W-:Y:S04]  /*642e0*/  STL [R1+0x1b00], R14 ;  /* 0x001b000e01007387 */ /* 0x0003e80000100800 */
[----:B------:R1:W-:Y:S01]  /*642f0*/  LDGSTS.E [R44+0x1b600], [R46.64], P2 ;  /* 0x1b6000002e2c7fae */ /* 0x0003e20009121844 */
[----:B------:R-:W-:-:S03]  /*64300*/  IADD3.X R12, R12, R0, RZ, P4, !PT ;  /* 0x000000000c0c7210 */ /* 0x000fc600027fe4ff */
[----:B------:R-:W-:Y:S04]  /*64310*/  STL [R1+0x1fc8], R11 ;  /* 0x001fc80b01007387 */ /* 0x000fe80000100800 */
[----:B------:R1:W-:Y:S02]  /*64320*/  STL [R1+0x1fc4], R12 ;  /* 0x001fc40c01007387 */ /* 0x0003e40000100800 */
[----:B-1----:R-:W2:Y:S02]  /*64330*/  LDL.LU R14, [R1+0x1ad8] ;  /* 0x001ad800010e7983 */ /* 0x002ea40000300800 */
[----:B------:R-:W2:Y:S01]  /*64340*/  LDL.LU R13, [R1+0x1ae4] ;  /* 0x001ae400010d7983 */ /* 0x000ea20000300800 */
[----:B------:R-:W-:Y:S01]  /*64350*/  IMAD.MOV.U32 R46, RZ, RZ, R11 ;  /* 0x000000ffff2e7224 */ /* 0x000fe200078e000b */
[----:B------:R-:W-:-:S02]  /*64360*/  MOV R47, R12 ;  /* 0x0000000c002f7202 */ /* 0x000fc40000000f00 */
[----:B------:R-:W2:Y:S01]  /*64370*/  LDL.LU R12, [R1+0x1ad4] ;  /* 0x001ad400010c7983 */ /* 0x000ea20000300800 */
[----:B------:R-:W2:Y:S03]  /*64380*/  LDL.LU R11, [R1+0x1adc] ;  /* 0x001adc00010b7983 */ /* 0x000ea60000300800 */
[----:B------:R1:W-:Y:S01]  /*64390*/  LDGSTS.E [R44+0x1d000], [R46.64], P1 ;  /* 0x1d0000002e2c7fae */ /* 0x0003e20008921844 */
[----:B------:R-:W-:-:S05]  /*643a0*/  IADD3 R49, P2, R49, R242, RZ ;  /* 0x000000f231317210 */ /* 0x000fca0007f5e0ff */
[----:B------:R-:W-:Y:S01]  /*643b0*/  IMAD.X R50, R50, 0x1, R0, P2 ;  /* 0x0000000132327824 */ /* 0x000fe200010e0600 */
[----:B------:R-:W-:Y:S01]  /*643c0*/  IADD3 R15, P3, R15, R242, RZ ;  /* 0x000000f20f0f7210 */ /* 0x000fe20007f7e0ff */
[----:B-1----:R-:W-:-:S03]  /*643d0*/  IMAD.MOV.U32 R46, RZ, RZ, R49 ;  /* 0x000000ffff2e7224 */ /* 0x002fc600078e0031 */
[----:B------:R-:W-:Y:S01]  /*643e0*/  MOV R47, R50 ;  /* 0x00000032002f7202 */ /* 0x000fe20000000f00 */
[----:B------:R-:W-:Y:S01]  /*643f0*/  IMAD.X R48, R48, 0x1, R0, P3 ;  /* 0x0000000130307824 */ /* 0x000fe200018e0600 */
[----:B------:R-:W-:Y:S04]  /*64400*/  STL [R1+0x1b04], R49 ;  /* 0x001b043101007387 */ /* 0x000fe80000100800 */
[----:B------:R1:W-:Y:S01]  /*64410*/  LDGSTS.E [R44+0x1d200], [R46.64], P1 ;  /* 0x1d2000002e2c7fae */ /* 0x0003e20008921844 */
[----:B------:R-:W-:Y:S02]  /*64420*/  STL [R1+0x1af8], R50 ;  /* 0x001af83201007387 */ /* 0x000fe40000100800 */
[----:B------:R-:W-:Y:S02]  /*64430*/  STL [R1+0x1afc], R15 ;  /* 0x001afc0f01007387 */ /* 0x000fe40000100800 */
[----:B------:R-:W-:Y:S02]  /*64440*/  STL [R1+0x1af0], R48 ;  /* 0x001af03001007387 */ /* 0x000fe40000100800 */
[----:B-1----:R-:W-:-:S02]  /*64450*/  IMAD.MOV.U32 R46, RZ, RZ, R15 ;  /* 0x000000ffff2e7224 */ /* 0x002fc400078e000f */
[----:B------:R-:W-:-:S05]  /*64460*/  IMAD.MOV.U32 R47, RZ, RZ, R48 ;  /* 0x000000ffff2f7224 */ /* 0x000fca00078e0030 */
[----:B------:R1:W-:Y:S01]  /*64470*/  LDGSTS.E [R44+0x1d400], [R46.64], P1 ;  /* 0x1d4000002e2c7fae */ /* 0x0003e20008921844 */
[----:B------:R-:W-:-:S04]  /*64480*/  ISETP.GT.AND P2, PT, R3, 0x3e, PT ;  /* 0x0000003e0300780c */ /* 0x000fc80003f44270 */
[----:B------:R-:W-:-:S04]  /*64490*/  SEL R45, RZ, 0x4, !P2 ;  /* 0x00000004ff2d7807 */ /* 0x000fc80005000000 */
[----:B------:R-:W-:-:S04]  /*644a0*/  SEL R45, R45, RZ, !P0 ;  /* 0x000000ff2d2d7207 */ /* 0x000fc80004000000 */
[----:B------:R-:W-:Y:S02]  /*644b0*/  ISETP.NE.U32.AND P2, PT, R45, RZ, PT ;  /* 0x000000ff2d00720c */ /* 0x000fe40003f45070 */
[----:B--2---:R-:W-:-:S05]  /*644c0*/  IADD3 R8, P3, R8, R242, RZ ;  /* 0x000000f208087210 */ /* 0x004fca0007f7e0ff */
[----:B------:R-:W-:Y:S01]  /*644d0*/  IMAD.X R9, R9, 0x1, R0, P3 ;  /* 0x0000000109097824 */ /* 0x000fe200018e0600 */
[----:B------:R-:W-:Y:S01]  /*644e0*/  STL [R1+0x1af4], R8 ;  /* 0x001af40801007387 */ /* 0x000fe20000100800 */
[----:B-1----:R-:W-:Y:S02]  /*644f0*/  MOV R46, R8 ;  /* 0x00000008002e7202 */ /* 0x002fe40000000f00 */
[----:B------:R-:W-:Y:S01]  /*64500*/  IMAD.MOV.U32 R47, RZ, RZ, R9 ;  /* 0x000000ffff2f7224 */ /* 0x000fe200078e0009 */
[----:B------:R1:W-:Y:S04]  /*64510*/  STL [R1+0x1ae8], R9 ;  /* 0x001ae80901007387 */ /* 0x0003e80000100800 */
[----:B------:R2:W-:Y:S04]  /*64520*/  LDGSTS.E [R44+0x1d600], [R46.64], P1 ;  /* 0x1d6000002e2c7fae */ /* 0x0005e80008921844 */
[----:B-1----:R-:W3:Y:S01]  /*64530*/  LDL.LU R9, [R1+0x1fb0] ;  /* 0x001fb00001097983 */ /* 0x002ee20000300800 */
[----:B------:R-:W3:Y:S01]  /*64540*/  LDL.LU R8, [R1+0x1fb8] ;  /* 0x001fb80001087983 */ /* 0x000ee20000300800 */
[----:B----4-:R-:W-:-:S02]  /*64550*/  IADD3 R4, P1, R4, R242, RZ ;  /* 0x000000f204047210 */ /* 0x010fc40007f3e0ff */
[----:B--2---:R-:W-:-:S03]  /*64560*/  IADD3 R5, P3, R5, R242, RZ ;  /* 0x000000f205057210 */ /* 0x004fc60007f7e0ff */
[--C-:B------:R-:W-:Y:S01]  /*64570*/  IMAD.X R6, R6, 0x1, R0.reuse, P1 ;  /* 0x0000000106067824 */ /* 0x100fe200008e0600 */
[----:B------:R-:W-:Y:S01]  /*64580*/  STL [R1+0x1fc0], R4 ;  /* 0x001fc00401007387 */ /* 0x000fe20000100800 */
[----:B------:R-:W-:Y:S01]  /*64590*/  IMAD.X R7, R7, 0x1, R0, P3 ;  /* 0x0000000107077824 */ /* 0x000fe200018e0600 */
[----:B------:R-:W-:Y:S01]  /*645a0*/  MOV R46, R4 ;  /* 0x00000004002e7202 */ /* 0x000fe20000000f00 */
[----:B------:R-:W-:Y:S01]  /*645b0*/  IMAD.MOV.U32 R47, RZ, RZ, R6 ;  /* 0x000000ffff2f7224 */ /* 0x000fe200078e0006 */
[----:B------:R1:W-:Y:S01]  /*645c0*/  STL [R1+0x1fbc], R6 ;  /* 0x001fbc0601007387 */ /* 0x0003e20000100800 */
[----:B------:R-:W-:Y:S03]  /*645d0*/  STL [R1+0x1aec], R5 ;  /* 0x001aec0501007387 */ /* 0x000fe60000100800 */
[----:B------:R2:W-:Y:S04]  /*645e0*/  LDGSTS.E [R44+0x1f000], [R46.64], P2 ;  /* 0x1f0000002e2c7fae */ /* 0x0005e80009121844 */
[----:B-1----:R-:W4:Y:S01]  /*645f0*/  LDL.LU R6, [R1+0x1ad0] ;  /* 0x001ad00001067983 */ /* 0x002f220000300800 */
[----:B------:R1:W-:Y:S02]  /*64600*/  STL [R1+0x1ae0], R7 ;  /* 0x001ae00701007387 */ /* 0x0003e40000100800 */
[----:B------:R-:W4:Y:S02]  /*64610*/  LDL.LU R4, [R1+0x1acc] ;  /* 0x001acc0001047983 */ /* 0x000f240000300800 */
[----:B--2---:R-:W-:-:S02]  /*64620*/  IMAD.MOV.U32 R47, RZ, RZ, R7 ;  /* 0x000000ffff2f7224 */ /* 0x004fc400078e0007 */
[----:B------:R-:W-:Y:S01]  /*64630*/  IMAD.MOV.U32 R46, RZ, RZ, R5 ;  /* 0x000000ffff2e7224 */ /* 0x000fe200078e0005 */
[----:B-1----:R-:W2:Y:S01]  /*64640*/  LDL.LU R7, [R1+0x1ac8] ;  /* 0x001ac80001077983 */ /* 0x002ea20000300800 */
[----:B------:R-:W2:Y:S03]  /*64650*/  LDL.LU R5, [R1+0x1ac0] ;  /* 0x001ac00001057983 */ /* 0x000ea60000300800 */
[----:B------:R1:W-:Y:S01]  /*64660*/  LDGSTS.E [R44+0x1f200], [R46.64], P2 ;  /* 0x1f2000002e2c7fae */ /* 0x0003e20009121844 */
[----:B------:R-:W-:-:S04]  /*64670*/  IADD3 R13, P1, R13, R242, RZ ;  /* 0x000000f20d0d7210 */ /* 0x000fc80007f3e0ff */
[----:B------:R-:W-:Y:S02]  /*64680*/  IADD3.X R14, R14, R0, RZ, P1, !PT ;  /* 0x000000000e0e7210 */ /* 0x000fe40000ffe4ff */
[----:B------:R-:W-:Y:S01]  /*64690*/  IADD3 R11, P3, R11, R242, RZ ;  /* 0x000000f20b0b7210 */ /* 0x000fe20007f7e0ff */
[----:B-1----:R-:W-:Y:S02]  /*646a0*/  IMAD.MOV.U32 R46, RZ, RZ, R13 ;  /* 0x000000ffff2e7224 */ /* 0x002fe400078e000d */
[----:B------:R-:W-:Y:S01]  /*646b0*/  IMAD.MOV.U32 R47, RZ, RZ, R14 ;  /* 0x000000ffff2f7224 */ /* 0x000fe200078e000e */
[----:B------:R-:W-:Y:S01]  /*646c0*/  STL [R1+0x1ae4], R13 ;  /* 0x001ae40d01007387 */ /* 0x000fe20000100800 */
[----:B------:R-:W-:Y:S02]  /*646d0*/  IMAD.X R12, R12, 0x1, R0, P3 ;  /* 0x000000010c0c7824 */ /* 0x000fe400018e0600 */
[----:B------:R1:W-:Y:S01]  /*646e0*/  STL [R1+0x1ad8], R14 ;  /* 0x001ad80e01007387 */ /* 0x0003e20000100800 */
[----:B------:R1:W-:Y:S04]  /*646f0*/  LDGSTS.E [R44+0x1f400], [R46.64], P2 ;  /* 0x1f4000002e2c7fae */ /* 0x0003e80009121844 */
[----:B------:R-:W-:Y:S01]  /*64700*/  STL [R1+0x1adc], R11 ;  /* 0x001adc0b01007387 */ /* 0x000fe20000100800 */
[----:B------:R1:W-:Y:S02]  /*64710*/  STL [R1+0x1ad4], R12 ;  /* 0x001ad40c01007387 */ /* 0x0003e40000100800 */
[----:B------:R-:W2:Y:S01]  /*64720*/  LDL.LU R15, [R1+0x1ab8] ;  /* 0x001ab800010f7983 */ /* 0x000ea20000300800 */
[----:B------:R-:W-:Y:S01]  /*64730*/  ISETP.GT.AND P1, PT, R3, 0x3, PT ;  /* 0x000000030300780c */ /* 0x000fe20003f24270 */
[----:B-1----:R-:W2:Y:S01]  /*64740*/  LDL.LU R14, [R1+0x1ac4] ;  /* 0x001ac400010e7983 */ /* 0x002ea20000300800 */
[----:B------:R-:W2:Y:S01]  /*64750*/  LDL.LU R13, [R1+0x1fa8] ;  /* 0x001fa800010d7983 */ /* 0x000ea20000300800 */
[----:B------:R-:W-:Y:S01]  /*64760*/  MOV R46, R11 ;  /* 0x0000000b002e7202 */ /* 0x000fe20000000f00 */
[----:B------:R-:W-:-:S02]  /*64770*/  IMAD.MOV.U32 R47, RZ, RZ, R12 ;  /* 0x000000ffff2f7224 */ /* 0x000fc400078e000c */
[----:B------:R-:W2:Y:S04]  /*64780*/  LDL.LU R12, [R1+0x1fb4] ;  /* 0x001fb400010c7983 */ /* 0x000ea80000300800 */
[----:B------:R1:W-:Y:S01]  /*64790*/  LDGSTS.E [R44+0x1f600], [R46.64], P2 ;  /* 0x1f6000002e2c7fae */ /* 0x0003e20009121844 */
[----:B------:R-:W-:Y:S02]  /*647a0*/  LOP3.LUT R10, R10, 0x60, RZ, 0x3c, !PT ;  /* 0x000000600a0a7812 */ /* 0x000fe400078e3cff */
[----:B-1----:R-:W-:-:S04]  /*647b0*/  SEL R44, RZ, 0x4, !P1 ;  /* 0x00000004ff2c7807 */ /* 0x002fc80004800000 */
[----:B------:R-:W-:-:S04]  /*647c0*/  SEL R44, R44, RZ, !P0 ;  /* 0x000000ff2c2c7207 */ /* 0x000fc80004000000 */
[----:B------:R-:W-:Y:S01]  /*647d0*/  ISETP.NE.U32.AND P1, PT, R44, RZ, PT ;  /* 0x000000ff2c00720c */ /* 0x000fe20003f25070 */
[----:B------:R-:W-:Y:S01]  /*647e0*/  IMAD R44, R252, 0x20000, R10 ;  /* 0x00020000fc2c7824 */ /* 0x000fe200078e020a */
[----:B---3--:R-:W-:-:S05]  /*647f0*/  IADD3 R8, P2, R8, R242, RZ ;  /* 0x000000f208087210 */ /* 0x008fca0007f5e0ff */
[----:B------:R-:W-:Y:S01]  /*64800*/  IMAD.X R9, R9, 0x1, R0, P2 ;  /* 0x0000000109097824 */ /* 0x000fe200010e0600 */
[----:B------:R-:W-:Y:S01]  /*64810*/  STL [R1+0x1fb8], R8 ;  /* 0x001fb80801007387 */ /* 0x000fe20000100800 */
[----:B------:R-:W-:-:S03]  /*64820*/  MOV R46, R8 ;  /* 0x00000008002e7202 */ /* 0x000fc60000000f00 */
[----:B------:R1:W-:Y:S01]  /*64830*/  STL [R1+0x1fb0], R9 ;  /* 0x001fb00901007387 */ /* 0x0003e20000100800 */
[----:B------:R-:W3:Y:S02]  /*64840*/  LDL.LU R11, [R1+0x1ab0] ;  /* 0x001ab000010b7983 */ /* 0x000ee40000300800 */
[----:B------:R-:W-:Y:S02]  /*64850*/  IMAD.MOV.U32 R47, RZ, RZ, R9 ;  /* 0x000000ffff2f7224 */ /* 0x000fe400078e0009 */
[----:B------:R-:W3:Y:S03]  /*64860*/  LDL.LU R10, [R1+0x1abc] ;  /* 0x001abc00010a7983 */ /* 0x000ee60000300800 */
[----:B------:R2:W-:Y:S04]  /*64870*/  LDGSTS.E [R44+0x1800], [R46.64], P1 ;  /* 0x018000002e2c7fae */ /* 0x0005e80008921844 */
[----:B-1----:R-:W3:Y:S01]  /*64880*/  LDL.LU R9, [R1+0x1aa8] ;  /* 0x001aa80001097983 */ /* 0x002ee20000300800 */
[----:B------:R-:W3:Y:S01]  /*64890*/  LDL.LU R8, [R1+0x1ab4] ;  /* 0x001ab40001087983 */ /* 0x000ee20000300800 */
[----:B----4-:R-:W-:-:S02]  /*648a0*/  IADD3 R6, P2, R6, R242, RZ ;  /* 0x000000f206067210 */ /* 0x010fc40007f5e0ff */
[----:B------:R-:W-:-:S03]  /*648b0*/  IADD3 R4, P3, R4, R242, RZ ;  /* 0x000000f204047210 */ /* 0x000fc60007f7e0ff */
[----:B------:R-:W-:Y:S01]  /*648c0*/  STL [R1+0x1ad0], R6 ;  /* 0x001ad00601007387 */ /* 0x000fe20000100800 */
[--C-:B--2---:R-:W-:Y:S02]  /*648d0*/  IMAD.X R7, R7, 0x1, R0.reuse, P2 ;  /* 0x0000000107077824 */ /* 0x104fe400010e0600 */
[----:B------:R-:W-:Y:S01]  /*648e0*/  IMAD.X R5, R5, 0x1, R0, P3 ;  /* 0x0000000105057824 */ /* 0x000fe200018e0600 */
[----:B------:R-:W-:Y:S01]  /*648f0*/  MOV R46, R6 ;  /* 0x00000006002e7202 */ /* 0x000fe20000000f00 */
[----:B------:R-:W-:Y:S01]  /*64900*/  IMAD.MOV.U32 R47, RZ, RZ, R7 ;  /* 0x000000ffff2f7224 */ /* 0x000fe200078e0007 */
[----:B------:R1:W-:Y:S01]  /*64910*/  STL [R1+0x1ac8], R7 ;  /* 0x001ac80701007387 */ /* 0x0003e20000100800 */
[----:B------:R-:W-:Y:S02]  /*64920*/  STL [R1+0x1acc], R4 ;  /* 0x001acc0401007387 */ /* 0x000fe40000100800 */
[----:B------:R2:W-:Y:S01]  /*64930*/  STL [R1+0x1ac0], R5 ;  /* 0x001ac00501007387 */ /* 0x0005e20000100800 */
[----:B------:R4:W-:Y:S04]  /*64940*/  LDGSTS.E [R44+0x1a00], [R46.64], P1 ;  /* 0x01a000002e2c7fae */ /* 0x0009e80008921844 */
[----:B-1----:R-:W3:Y:S01]  /*64950*/  LDL.LU R7, [R1+0x1aa0] ;  /* 0x001aa00001077983 */ /* 0x002ee20000300800 */
[----:B------:R-:W3:Y:S02]  /*64960*/  LDL.LU R6, [R1+0x1aac] ;  /* 0x001aac0001067983 */ /* 0x000ee40000300800 */
[----:B----4-:R-:W-:-:S02]  /*64970*/  IMAD.MOV.U32 R47, RZ, RZ, R5 ;  /* 0x000000ffff2f7224 */ /* 0x010fc400078e0005 */
[----:B------:R-:W-:Y:S01]  /*64980*/  IMAD.MOV.U32 R46, RZ, RZ, R4 ;  /* 0x000000ffff2e7224 */ /* 0x000fe200078e0004 */
[----:B--2---:R-:W4:Y:S01]  /*64990*/  LDL.LU R5, [R1+0x1fa0] ;  /* 0x001fa00001057983 */ /* 0x004f220000300800 */
[----:B------:R-:W4:Y:S01]  /*649a0*/  LDL.LU R4, [R1+0x1fac] ;  /* 0x001fac0001047983 */ /* 0x000f220000300800 */
[----:B------:R-:W-:Y:S02]  /*649b0*/  ISETP.GT.AND P2, PT, R3, 0x7, PT ;  /* 0x000000070300780c */ /* 0x000fe40003f44270 */
[----:B------:R1:W-:Y:S02]  /*649c0*/  LDGSTS.E [R44+0x1c00], [R46.64], P1 ;  /* 0x01c000002e2c7fae */ /* 0x0003e40008921844 */
[----:B------:R-:W-:Y:S02]  /*649d0*/  SEL R45, RZ, 0x4, !P2 ;  /* 0x00000004ff2d7807 */ /* 0x000fe40005000000 */
[----:B------:R-:W-:Y:S02]  /*649e0*/  IADD3 R14, P3, R14, R242, RZ ;  /* 0x000000f20e0e7210 */ /* 0x000fe40007f7e0ff */
[----:B------:R-:W-:-:S02]  /*649f0*/  SEL R45, R45, RZ, !P0 ;  /* 0x000000ff2d2d7207 */ /* 0x000fc40004000000 */
[----:B------:R-:W-:Y:S02]  /*64a00*/  IADD3.X R15, R15, R0, RZ, P3, !PT ;  /* 0x000000000f0f7210 */ /* 0x000fe40001ffe4ff */
[----:B------:R-:W-:Y:S01]  /*64a10*/  IADD3 R12, P4, R12, R242, RZ ;  /* 0x000000f20c0c7210 */ /* 0x000fe20007f9e0ff */
[----:B-1----:R-:W-:Y:S01]  /*64a20*/  IMAD.MOV.U32 R46, RZ, RZ, R14 ;  /* 0x000000ffff2e7224 */ /* 0x002fe200078e000e */
[----:B------:R-:W-:Y:S01]  /*64a30*/  ISETP.NE.U32.AND P2, PT, R45, RZ, PT ;  /* 0x000000ff2d00720c */ /* 0x000fe20003f45070 */
[----:B------:R-:W-:Y:S02]  /*64a40*/  IMAD.MOV.U32 R47, RZ, RZ, R15 ;  /* 0x000000ffff2f7224 */ /* 0x000fe400078e000f */
[----:B------:R-:W-:Y:S01]  /*64a50*/  IMAD.X R13, R13, 0x1, R0, P4 ;  /* 0x000000010d0d7824 */ /* 0x000fe200020e0600 */
[----:B------:R-:W-:Y:S01]  /*64a60*/  STL [R1+0x1ac4], R14 ;  /* 0x001ac40e01007387 */ /* 0x000fe20000100800 */
[----:B------:R1:W-:Y:S02]  /*64a70*/  STL [R1+0x1ab8], R15 ;  /* 0x001ab80f01007387 */ /* 0x0003e40000100800 */
[----:B------:R-:W-:Y:S01]  /*64a80*/  STL [R1+0x1fb4], R12 ;  /* 0x001fb40c01007387 */ /* 0x000fe20000100800 */
[----:B------:R1:W-:Y:S04]  /*64a90*/  LDGSTS.E [R44+0x1e00], [R46.64], P1 ;  /* 0x01e000002e2c7fae */ /* 0x0003e80008921844 */
[----:B------:R1:W-:Y:S04]  /*64aa0*/  STL [R1+0x1fa8], R13 ;  /* 0x001fa80d01007387 */ /* 0x0003e80000100800 */
[----:B-1----:R-:W4:Y:S01]  /*64ab0*/  LDL.LU R15, [R1+0x1a98] ;  /* 0x001a9800010f7983 */ /* 0x002f220000300800 */
[----:B------:R-:W4:Y:S02]  /*64ac0*/  LDL.LU R14, [R1+0x1aa4] ;  /* 0x001aa400010e7983 */ /* 0x000f240000300800 */
[----:B------:R-:W-:Y:S01]  /*64ad0*/  IMAD.MOV.U32 R47, RZ, RZ, R13 ;  /* 0x000000ffff2f7224 */ /* 0x000fe200078e000d */
[----:B------:R-:W-:Y:S01]  /*64ae0*/  MOV R46, R12 ;  /* 0x0000000c002e7202 */ /* 0x000fe20000000f00 */
[----:B------:R-:W4:Y:S01]  /*64af0*/  LDL.LU R13, [R1+0x1a90] ;  /* 0x001a9000010d7983 */ /* 0x000f220000300800 */
[----:B------:R-:W4:Y:S03]  /*64b00*/  LDL.LU R12, [R1+0x1a9c] ;  /* 0x001a9c00010c7983 */ /* 0x000f260000300800 */
[----:B------:R1:W-:Y:S01]  /*64b10*/  LDGSTS.E [R44+0x3800], [R46.64], P2 ;  /* 0x038000002e2c7fae */ /* 0x0003e20009121844 */
[----:B---3--:R-:W-:-:S02]  /*64b20*/  IADD3 R10, P1, R10, R242, RZ ;  /* 0x000000f20a0a7210 */ /* 0x008fc40007f3e0ff */
[----:B------:R-:W-:-:S03]  /*64b30*/  IADD3 R8, P3, R8, R242, RZ ;  /* 0x000000f208087210 */ /* 0x000fc60007f7e0ff */
[--C-:B------:R-:W-:Y:S01]  /*64b40*/  IMAD.X R11, R11, 0x1, R0.reuse, P1 ;  /* 0x000000010b0b7824 */ /* 0x100fe200008e0600 */
[----:B------:R-:W-:Y:S01]  /*64b50*/  STL [R1+0x1abc], R10 ;  /* 0x001abc0a01007387 */ /* 0x000fe20000100800 */
[----:B-1----:R-:W-:Y:S01]  /*64b60*/  MOV R46, R10 ;  /* 0x0000000a002e7202 */ /* 0x002fe20000000f00 */
[----:B------:R-:W-:Y:S02]  /*64b70*/  IMAD.X R9, R9, 0x1, R0, P3 ;  /* 0x0000000109097824 */ /* 0x000fe400018e0600 */
[----:B------:R-:W-:Y:S01]  /*64b80*/  IMAD.MOV.U32 R47, RZ, RZ, R11 ;  /* 0x000000ffff2f7224 */ /* 0x000fe200078e000b */
[----:B------:R1:W-:Y:S01]  /*64b90*/  STL [R1+0x1ab0], R11 ;  /* 0x001ab00b01007387 */ /* 0x0003e20000100800 */
[----:B------:R-:W-:Y:S02]  /*64ba0*/  STL [R1+0x1ab4], R8 ;  /* 0x001ab40801007387 */ /* 0x000fe40000100800 */
[----:B------:R3:W-:Y:S01]  /*64bb0*/  STL [R1+0x1aa8], R9 ;  /* 0x001aa80901007387 */ /* 0x0007e20000100800 */
[----:B------:R3:W-:Y:S04]  /*64bc0*/  LDGSTS.E [R44+0x3a00], [R46.64], P2 ;  /* 0x03a000002e2c7fae */ /* 0x0007e80009121844 */
[----:B-1----:R-:W2:Y:S01]  /*64bd0*/  LDL.LU R11, [R1+0x1a88] ;  /* 0x001a8800010b7983 */ /* 0x002ea20000300800 */
[----:B------:R-:W2:Y:S02]  /*64be0*/  LDL.LU R10, [R1+0x1a94] ;  /* 0x001a9400010a7983 */ /* 0x000ea40000300800 */
[----:B---3--:R-:W-:-:S02]  /*64bf0*/  IMAD.MOV.U32 R47, RZ, RZ, R9 ;  /* 0x000000ffff2f7224 */ /* 0x008fc400078e0009 */
[----:B------:R-:W-:Y:S01]  /*64c00*/  IMAD.MOV.U32 R46, RZ, RZ, R8 ;  /* 0x000000ffff2e7224 */ /* 0x000fe200078e0008 */
[----:B------:R-:W3:Y:S01]  /*64c10*/  LDL.LU R9, [R1+0x1f98] ;  /* 0x001f980001097983 */ /* 0x000ee20000300800 */
[----:B------:R-:W3:Y:S01]  /*64c20*/  LDL.LU R8, [R1+0x1fa4] ;  /* 0x001fa40001087983 */ /* 0x000ee20000300800 */
[----:B------:R-:W-:Y:S02]  /*64c30*/  IADD3 R6, P3, R6, R242, RZ ;  /* 0x000000f206067210 */ /* 0x000fe40007f7e0ff */
[----:B------:R1:W-:Y:S02]  /*64c40*/  LDGSTS.E [R44+0x3c00], [R46.64], P2 ;  /* 0x03c000002e2c7fae */ /* 0x0003e40009121844 */
[----:B------:R-:W-:Y:S02]  /*64c50*/  IADD3.X R7, R7, R0, RZ, P3, !PT ;  /* 0x0000000007077210 */ /* 0x000fe40001ffe4ff */
[----:B----4-:R-:W-:Y:S01]  /*64c60*/  IADD3 R4, P4, R4, R242, RZ ;  /* 0x000000f204047210 */ /* 0x010fe20007f9e0ff */
[----:B------:R-:W-:Y:S02]  /*64c70*/  STL [R1+0x1aac], R6 ;  /* 0x001aac0601007387 */ /* 0x000fe40000100800 */
[----:B------:R4:W-:Y:S02]  /*64c80*/  STL [R1+0x1aa0], R7 ;  /* 0x001aa00701007387 */ /* 0x0009e40000100800 */
[----:B------:R-:W-:-:S02]  /*64c90*/  IMAD.X R5, R5, 0x1, R0, P4 ;  /* 0x0000000105057824 */ /* 0x000fc400020e0600 */
[----:B-1----:R-:W-:Y:S02]  /*64ca0*/  IMAD.MOV.U32 R46, RZ, RZ, R6 ;  /* 0x000000ffff2e7224 */ /* 0x002fe400078e0006 */
[----:B------:R-:W-:Y:S01]  /*64cb0*/  IMAD.MOV.U32 R47, RZ, RZ, R7 ;  /* 0x000000ffff2f7224 */ /* 0x000fe200078e0007 */
[----:B------:R-:W-:Y:S01]  /*64cc0*/  STL [R1+0x1fac], R4 ;  /* 0x001fac0401007387 */ /* 0x000fe20000100800 */
[----:B------:R1:W-:Y:S03]  /*64cd0*/  STL [R1+0x1fa0], R5 ;  /* 0x001fa00501007387 */ /* 0x0003e60000100800 */
[----:B------:R1:W-:Y:S04]  /*64ce0*/  LDGSTS.E [R44+0x3e00], [R46.64], P2 ;  /* 0x03e000002e2c7fae */ /* 0x0003e80009121844 */
[----:B----4-:R-:W2:Y:S01]  /*64cf0*/  LDL.LU R7, [R1+0x1a80] ;  /* 0x001a800001077983 */ /* 0x010ea20000300800 */
[----:B------:R-:W2:Y:S02]  /*64d00*/  LDL.LU R6, [R1+0x1a8c] ;  /* 0x001a8c0001067983 */ /* 0x000ea40000300800 */
[----:B-1----:R-:W-:Y:S01]  /*64d10*/  IMAD.MOV.U32 R47, RZ, RZ, R5 ;  /* 0x000000ffff2f7224 */ /* 0x002fe200078e0005 */
[----:B------:R-:W-:Y:S01]  /*64d20*/  MOV R46, R4 ;  /* 0x00000004002e7202 */ /* 0x000fe20000000f00 */
[----:B------:R-:W2:Y:S01]  /*64d30*/  LDL.LU R5, [R1+0x1a78] ;  /* 0x001a780001057983 */ /* 0x000ea20000300800 */
[----:B------:R-:W2:Y:S01]  /*64d40*/  LDL.LU R4, [R1+0x1a84] ;  /* 0x001a840001047983 */ /* 0x000ea20000300800 */
[----:B------:R-:W-:-:S04]  /*64d50*/  ISETP.GT.AND P1, PT, R3, 0xb, PT ;  /* 0x0000000b0300780c */ /* 0x000fc80003f24270 */
[----:B------:R-:W-:-:S04]  /*64d60*/  SEL R45, RZ, 0x4, !P1 ;  /* 0x00000004ff2d7807 */ /* 0x000fc80004800000 */
[----:B------:R-:W-:-:S04]  /*64d70*/  SEL R45, R45, RZ, !P0 ;  /* 0x000000ff2d2d7207 */ /* 0x000fc80004000000 */
[----:B------:R-:W-:Y:S02]  /*64d80*/  ISETP.NE.U32.AND P1, PT, R45, RZ, PT ;  /* 0x000000ff2d00720c */ /* 0x000fe40003f25070 */
[-C--:B------:R-:W-:Y:S02]  /*64d90*/  IADD3 R14, P2, R14, R242.reuse, RZ ;  /* 0x000000f20e0e7210 */ /* 0x080fe40007f5e0ff */
[----:B------:R-:W-:-:S03]  /*64da0*/  IADD3 R12, P3, R12, R242, RZ ;  /* 0x000000f20c0c7210 */ /* 0x000fc60007f7e0ff */
[--C-:B------:R-:W-:Y:S02]  /*64db0*/  IMAD.X R15, R15, 0x1, R0.reuse, P2 ;  /* 0x000000010f0f7824 */ /* 0x100fe400010e0600 */
[----:B------:R-:W-:Y:S01]  /*64dc0*/  IMAD.X R13, R13, 0x1, R0, P3 ;  /* 0x000000010d0d7824 */ /* 0x000fe200018e0600 */
[----:B------:R-:W-:Y:S02]  /*64dd0*/  STL [R1+0x1aa4], R14 ;  /* 0x001aa40e01007387 */ /* 0x000fe40000100800 */
[----:B------:R1:W-:Y:S02]  /*64de0*/  STL [R1+0x1a98], R15 ;  /* 0x001a980f01007387 */ /* 0x0003e40000100800 */
[----:B------:R-:W-:Y:S01]  /*64df0*/  STL [R1+0x1a9c], R12 ;  /* 0x001a9c0c01007387 */ /* 0x000fe20000100800 */
[----:B------:R1:W-:Y:S04]  /*64e00*/  LDGSTS.E [R44+0x5800], [R46.64], P1 ;  /* 0x058000002e2c7fae */ /* 0x0003e80008921844 */
[----:B------:R1:W-:Y:S02]  /*64e10*/  STL [R1+0x1a90], R13 ;  /* 0x001a900d01007387 */ /* 0x0003e40000100800 */
[----:B-1----:R-:W-:Y:S01]  /*64e20*/  MOV R46, R14 ;  /* 0x0000000e002e7202 */ /* 0x002fe20000000f00 */
[----:B------:R-:W-:-:S02]  /*64e30*/  IMAD.MOV.U32 R47, RZ, RZ, R15 ;  /* 0x000000ffff2f7224 */ /* 0x000fc400078e000f */
[----:B------:R-:W2:Y:S04]  /*64e40*/  LDL.LU R15, [R1+0x1a70] ;  /* 0x001a7000010f7983 */ /* 0x000ea80000300800 */
[----:B------:R1:W-:Y:S01]  /*64e50*/  LDGSTS.E [R44+0x5a00], [R46.64], P1 ;  /* 0x05a000002e2c7fae */ /* 0x0003e20008921844 */
[----:B------:R-:W2:Y:S02]  /*64e60*/  LDL.LU R14, [R1+0x1a7c] ;  /* 0x001a7c00010e7983 */ /* 0x000ea40000300800 */
[----:B-1----:R-:W-:Y:S02]  /*64e70*/  IMAD.MOV.U32 R47, RZ, RZ, R13 ;  /* 0x000000ffff2f7224 */ /* 0x002fe400078e000d */
[----:B------:R-:W-:Y:S01]  /*64e80*/  IMAD.MOV.U32 R46, RZ, RZ, R12 ;  /* 0x000000ffff2e7224 */ /* 0x000fe200078e000c */
[----:B------:R-:W2:Y:S01]  /*64e90*/  LDL.LU R13, [R1+0x1f90] ;  /* 0x001f9000010d7983 */ /* 0x000ea20000300800 */
[----:B------:R-:W2:Y:S03]  /*64ea0*/  LDL.LU R12, [R1+0x1f9c] ;  /* 0x001f9c00010c7983 */ /* 0x000ea60000300800 */
[----:B------:R1:W-:Y:S01]  /*64eb0*/  LDGSTS.E [R44+0x5c00], [R46.64], P1 ;  /* 0x05c000002e2c7fae */ /* 0x0003e20008921844 */
[----:B------:R-:W-:-:S04]  /*64ec0*/  ISETP.GT.AND P2, PT, R3, 0xf, PT ;  /* 0x0000000f0300780c */ /* 0x000fc80003f44270 */
[----:B------:R-:W-:-:S04]  /*64ed0*/  SEL R45, RZ, 0x4, !P2 ;  /* 0x00000004ff2d7807 */ /* 0x000fc80005000000 */
[----:B------:R-:W-:-:S04]  /*64ee0*/  SEL R45, R45, RZ, !P0 ;  /* 0x000000ff2d2d7207 */ /* 0x000fc80004000000 */
[----:B------:R-:W-:Y:S02]  /*64ef0*/  ISETP.NE.U32.AND P2, PT, R45, RZ, PT ;  /* 0x000000ff2d00720c */ /* 0x000fe40003f45070 */
[----:B--2---:R-:W-:-:S04]  /*64f00*/  IADD3 R10, P3, R10, R242, RZ ;  /* 0x000000f20a0a7210 */ /* 0x004fc80007f7e0ff */
[----:B------:R-:W-:Y:S02]  /*64f10*/  IADD3.X R11, R11, R0, RZ, P3, !PT ;  /* 0x000000000b0b7210 */ /* 0x000fe40001ffe4ff */
[----:B---3--:R-:W-:Y:S01]  /*64f20*/  IADD3 R8, P4, R8, R242, RZ ;  /* 0x000000f208087210 */ /* 0x008fe20007f9e0ff */
[----:B-1----:R-:W-:Y:S02]  /*64f30*/  IMAD.MOV.U32 R46, RZ, RZ, R10 ;  /* 0x000000ffff2e7224 */ /* 0x002fe400078e000a */
[----:B------:R-:W-:Y:S01]  /*64f40*/  IMAD.MOV.U32 R47, RZ, RZ, R11 ;  /* 0x000000ffff2f7224 */ /* 0x000fe200078e000b */
[----:B------:R-:W-:Y:S01]  /*64f50*/  STL [R1+0x1a94], R10 ;  /* 0x001a940a01007387 */ /* 0x000fe20000100800 */
[----:B------:R-:W-:Y:S02]  /*64f60*/  IMAD.X R9, R9, 0x1, R0, P4 ;  /* 0x0000000109097824 */ /* 0x000fe400020e0600 */
[----:B------:R1:W-:Y:S01]  /*64f70*/  STL [R1+0x1a88], R11 ;  /* 0x001a880b01007387 */ /* 0x0003e20000100800 */
[----:B------:R-:W-:Y:S02]  /*64f80*/  STL [R1+0x1fa4], R8 ;  /* 0x001fa40801007387 */ /* 0x000fe40000100800 */
[----:B------:R2:W-:Y:S02]  /*64f90*/  STL [R1+0x1f98], R9 ;  /* 0x001f980901007387 */ /* 0x0005e40000100800 */
[----:B------:R3:W-:Y:S04]  /*64fa0*/  LDGSTS.E [R44+0x5e00], [R46.64], P1 ;  /* 0x05e000002e2c7fae */ /* 0x0007e80008921844 */
[----:B-1----:R-:W4:Y:S01]  /*64fb0*/  LDL.LU R11, [R1+0x1a68] ;  /* 0x001a6800010b7983 */ /* 0x002f220000300800 */
[----:B------:R-:W4:Y:S02]  /*64fc0*/  LDL.LU R10, [R1+0x1a74] ;  /* 0x001a7400010a7983 */ /* 0x000f240000300800 */
[----:B---3--:R-:W-:Y:S01]  /*64fd0*/  IMAD.MOV.U32 R47, RZ, RZ, R9 ;  /* 0x000000ffff2f7224 */ /* 0x008fe200078e0009 */
[----:B------:R-:W-:Y:S01]  /*64fe0*/  MOV R46, R8 ;  /* 0x00000008002e7202 */ /* 0x000fe20000000f00 */
[----:B--2---:R-:W2:Y:S01]  /*64ff0*/  LDL.LU R9, [R1+0x1a60] ;  /* 0x001a600001097983 */ /* 0x004ea20000300800 */
[----:B------:R-:W3:Y:S01]  /*65000*/  LDL.LU R8, [R1+0x1a6c] ;  /* 0x001a6c0001087983 */ /* 0x000ee20000300800 */
[----:B------:R-:W-:-:S02]  /*65010*/  IADD3 R6, P1, R6, R242, RZ ;  /* 0x000000f206067210 */ /* 0x000fc40007f3e0ff */
[----:B------:R1:W-:Y:S03]  /*65020*/  LDGSTS.E [R44+0x7800], [R46.64], P2 ;  /* 0x078000002e2c7fae */ /* 0x0003e60009121844 */
[--C-:B------:R-:W-:Y:S01]  /*65030*/  IMAD.X R7, R7, 0x1, R0.reuse, P1 ;  /* 0x0000000107077824 */ /* 0x100fe200008e0600 */
[----:B------:R-:W-:Y:S01]  /*65040*/  STL [R1+0x1a8c], R6 ;  /* 0x001a8c0601007387 */ /* 0x000fe20000100800 */
[----:B------:R-:W-:Y:S02]  /*65050*/  IADD3 R4, P3, R4, R242, RZ ;  /* 0x000000f204047210 */ /* 0x000fe40007f7e0ff */
[----:B-1----:R-:W-:Y:S01]  /*65060*/  MOV R46, R6 ;  /* 0x00000006002e7202 */ /* 0x002fe20000000f00 */
[----:B------:R-:W-:Y:S02]  /*65070*/  IMAD.MOV.U32 R47, RZ, RZ, R7 ;  /* 0x000000ffff2f7224 */ /* 0x000fe400078e0007 */
[----:B------:R-:W-:Y:S01]  /*65080*/  IMAD.X R5, R5, 0x1, R0, P3 ;  /* 0x0000000105057824 */ /* 0x000fe200018e0600 */
[----:B------:R1:W-:Y:S01]  /*65090*/  STL [R1+0x1a80], R7 ;  /* 0x001a800701007387 */ /* 0x0003e20000100800 */
[----:B------:R-:W-:Y:S03]  /*650a0*/  STL [R1+0x1a84], R4 ;  /* 0x001a840401007387 */ /* 0x000fe60000100800 */
[----:B------:R1:W-:Y:S04]  /*650b0*/  LDGSTS.E [R44+0x7a00], [R46.64], P2 ;  /* 0x07a000002e2c7fae */ /* 0x0003e80009121844 */
[----:B------:R1:W-:Y:S04]  /*650c0*/  STL [R1+0x1a78], R5 ;  /* 0x001a780501007387 */ /* 0x0003e80000100800 */
[----:B-1----:R-:W2:Y:S01]  /*650d0*/  LDL.LU R7, [R1+0x1a58] ;  /* 0x001a580001077983 */ /* 0x002ea20000300800 */
[----:B------:R-:W2:Y:S02]  /*650e0*/  LDL.LU R6, [R1+0x1a64] ;  /* 0x001a640001067983 */ /* 0x000ea40000300800 */
[----:B------:R-:W-:-:S02]  /*650f0*/  IMAD.MOV.U32 R47, RZ, RZ, R5 ;  /* 0x000000ffff2f7224 */ /* 0x000fc400078e0005 */
[----:B------:R-:W-:Y:S01]  /*65100*/  IMAD.MOV.U32 R46, RZ, RZ, R4 ;  /* 0x000000ffff2e7224 */ /* 0x000fe200078e0004 */
[----:B------:R-:W2:Y:S01]  /*65110*/  LDL.LU R5, [R1+0x1f88] ;  /* 0x001f880001057983 */ /* 0x000ea20000300800 */
[----:B------:R-:W2:Y:S01]  /*65120*/  LDL.LU R4, [R1+0x1f94] ;  /* 0x001f940001047983 */ /* 0x000ea20000300800 */
[----:B------:R-:W-:Y:S02]  /*65130*/  ISETP.GT.AND P1, PT, R3, 0x13, PT ;  /* 0x000000130300780c */ /* 0x000fe40003f24270 */
[----:B------:R1:W-:Y:S02]  /*65140*/  LDGSTS.E [R44+0x7c00], [R46.64], P2 ;  /* 0x07c000002e2c7fae */ /* 0x0003e40009121844 */
[----:B------:R-:W-:-:S04]  /*65150*/  SEL R45, RZ, 0x4, !P1 ;  /* 0x00000004ff2d7807 */ /* 0x000fc80004800000 */
[----:B------:R-:W-:Y:S02]  /*65160*/  SEL R45, R45, RZ, !P0 ;  /* 0x000000ff2d2d7207 */ /* 0x000fe40004000000 */
[----:B------:R-:W-:-:S04]  /*65170*/  IADD3 R14, P3, R14, R242, RZ ;  /* 0x000000f20e0e7210 */ /* 0x000fc80007f7e0ff */
[----:B------:R-:W-:Y:S01]  /*65180*/  IADD3.X R15, R15, R0, RZ, P3, !PT ;  /* 0x000000000f0f7210 */ /* 0x000fe20001ffe4ff */
[----:B-1----:R-:W-:Y:S01]  /*65190*/  IMAD.MOV.U32 R46, RZ, RZ, R14 ;  /* 0x000000ffff2e7224 */ /* 0x002fe200078e000e */
[----:B------:R-:W-:Y:S01]  /*651a0*/  ISETP.NE.U32.AND P1, PT, R45, RZ, PT ;  /* 0x000000ff2d00720c */ /* 0x000fe20003f25070 */
[----:B------:R-:W-:Y:S01]  /*651b0*/  STL [R1+0x1a7c], R14 ;  /* 0x001a7c0e01007387 */ /* 0x000fe20000100800 */
[----:B------:R-:W-:Y:S01]  /*651c0*/  IADD3 R12, P4, R12, R242, RZ ;  /* 0x000000f20c0c7210 */ /* 0x000fe20007f9e0ff */
[----:B------:R-:W-:Y:S02]  /*651d0*/  IMAD.MOV.U32 R47, RZ, RZ, R15 ;  /* 0x000000ffff2f7224 */ /* 0x000fe400078e000f */
[----:B------:R1:W-:Y:S02]  /*651e0*/  STL [R1+0x1a70], R15 ;  /* 0x001a700f01007387 */ /* 0x0003e40000100800 */
[----:B------:R-:W-:Y:S02]  /*651f0*/  IMAD.X R13, R13, 0x1, R0, P4 ;  /* 0x000000010d0d7824 */ /* 0x000fe400020e0600 */
[----:B------:R-:W-:Y:S04]  /*65200*/  STL [R1+0x1f9c], R12 ;  /* 0x001f9c0c01007387 */ /* 0x000fe80000100800 */
[----:B------:R1:W-:Y:S04]  /*65210*/  LDGSTS.E [R44+0x7e00], [R46.64], P2 ;  /* 0x07e000002e2c7fae */ /* 0x0003e80009121844 */
[----:B------:R1:W-:Y:S04]  /*65220*/  STL [R1+0x1f90], R13 ;  /* 0x001f900d01007387 */ /* 0x0003e80000100800 */
[----:B-1----:R-:W2:Y:S01]  /*65230*/  LDL.LU R15, [R1+0x1a50] ;  /* 0x001a5000010f7983 */ /* 0x002ea20000300800 */
[----:B------:R-:W2:Y:S02]  /*65240*/  LDL.LU R14, [R1+0x1a5c] ;  /* 0x001a5c00010e7983 */ /* 0x000ea40000300800 */
[----:B------:R-:W-:Y:S01]  /*65250*/  IMAD.MOV.U32 R47, RZ, RZ, R13 ;  /* 0x000000ffff2f7224 */ /* 0x000fe200078e000d */
[----:B------:R-:W-:Y:S01]  /*65260*/  MOV R46, R12 ;  /* 0x0000000c002e7202 */ /* 0x000fe20000000f00 */
[----:B------:R-:W2:Y:S01]  /*65270*/  LDL.LU R13, [R1+0x1a48] ;  /* 0x001a4800010d7983 */ /* 0x000ea20000300800 */
[----:B------:R-:W2:Y:S03]  /*65280*/  LDL.LU R12, [R1+0x1a54] ;  /* 0x001a5400010c7983 */ /* 0x000ea60000300800 */
[----:B------:R1:W-:Y:S01]  /*65290*/  LDGSTS.E [R44+0x9800], [R46.64], P1 ;  /* 0x098000002e2c7fae */ /* 0x0003e20008921844 */
[----:B----4-:R-:W-:-:S02]  /*652a0*/  IADD3 R10, P2, R10, R242, RZ ;  /* 0x000000f20a0a7210 */ /* 0x010fc40007f5e0ff */
[----:B---3--:R-:W-:-:S03]  /*652b0*/  IADD3 R8, P3, R8, R242, RZ ;  /* 0x000000f208087210 */ /* 0x008fc60007f7e0ff */
[--C-:B------:R-:W-:Y:S01]  /*652c0*/  IMAD.X R11, R11, 0x1, R0.reuse, P2 ;  /* 0x000000010b0b7824 */ /* 0x100fe200010e0600 */
[----:B------:R-:W-:Y:S01]  /*652d0*/  STL [R1+0x1a74], R10 ;  /* 0x001a740a01007387 */ /* 0x000fe20000100800 */
[----:B-1----:R-:W-:Y:S01]  /*652e0*/  MOV R46, R10 ;  /* 0x0000000a002e7202 */ /* 0x002fe20000000f00 */
[----:B--2---:R-:W-:Y:S02]  /*652f0*/  IMAD.X R9, R9, 0x1, R0, P3 ;  /* 0x0000000109097824 */ /* 0x004fe400018e0600 */
[----:B------:R-:W-:Y:S01]  /*65300*/  IMAD.MOV.U32 R47, RZ, RZ, R11 ;  /* 0x000000ffff2f7224 */ /* 0x000fe200078e000b */
[----:B------:R1:W-:Y:S01]  /*65310*/  STL [R1+0x1a68], R11 ;  /* 0x001a680b01007387 */ /* 0x0003e20000100800 */
[----:B------:R-:W-:Y:S02]  /*65320*/  STL [R1+0x1a6c], R8 ;  /* 0x001a6c0801007387 */ /* 0x000fe40000100800 */
[----:B------:R2:W-:Y:S01]  /*65330*/  STL [R1+0x1a60], R9 ;  /* 0x001a600901007387 */ /* 0x0005e20000100800 */
[----:B------:R3:W-:Y:S04]  /*65340*/  LDGSTS.E [R44+0x9a00], [R46.64], P1 ;  /* 0x09a000002e2c7fae */ /* 0x0007e80008921844 */
[----:B-1----:R-:W4:Y:S01]  /*65350*/  LDL.LU R11, [R1+0x1a40] ;  /* 0x001a4000010b7983 */ /* 0x002f220000300800 */
[----:B------:R-:W4:Y:S02]  /*65360*/  LDL.LU R10, [R1+0x1a4c] ;  /* 0x001a4c00010a7983 */ /* 0x000f240000300800 */
[----:B---3--:R-:W-:-:S02]  /*65370*/  IMAD.MOV.U32 R47, RZ, RZ, R9 ;  /* 0x000000ffff2f7224 */ /* 0x008fc400078e0009 */
[----:B------:R-:W-:Y:S01]  /*65380*/  IMAD.MOV.U32 R46, RZ, RZ, R8 ;  /* 0x000000ffff2e7224 */ /* 0x000fe200078e0008 */
[----:B--2---:R-:W2:Y:S01]  /*65390*/  LDL.LU R9, [R1+0x1f80] ;  /* 0x001f800001097983 */ /* 0x004ea20000300800 */
[----:B------:R-:W3:Y:S03]  /*653a0*/  LDL.LU R8, [R1+0x1f8c] ;  /* 0x001f8c0001087983 */ /* 0x000ee60000300800 */
[----:B------:R1:W-:Y:S01]  /*653b0*/  LDGSTS.E [R44+0x9c00], [R46.64], P1 ;  /* 0x09c000002e2c7fae */ /* 0x0003e20008921844 */
[----:B------:R-:W-:-:S04]  /*653c0*/  IADD3 R6, P3, R6, R242, RZ ;  /* 0x000000f206067210 */ /* 0x000fc80007f7e0ff */
[----:B------:R-:W-:Y:S02]  /*653d0*/  IADD3.X R7, R7, R0, RZ, P3, !PT ;  /* 0x0000000007077210 */ /* 0x000fe40001ffe4ff */
[----:B------:R-:W-:Y:S01]  /*653e0*/  IADD3 R4, P4, R4, R242, RZ ;  /* 0x000000f204047210 */ /* 0x000fe20007f9e0ff */
[----:B------:R-:W-:Y:S02]  /*653f0*/  STL [R1+0x1a64], R6 ;  /* 0x001a640601007387 */ /* 0x000fe40000100800 */
[----:B------:R1:W-:Y:S02]  /*65400*/  STL [R1+0x1a58], R7 ;  /* 0x001a580701007387 */ /* 0x0003e40000100800 */
[----:B-1----:R-:W-:Y:S02]  /*65410*/  IMAD.MOV.U32 R46, RZ, RZ, R6 ;  /* 0x000000ffff2e7224 */ /* 0x002fe400078e0006 */
[----:B------:R-:W-:Y:S02]  /*65420*/  IMAD.X R5, R5, 0x1, R0, P4 ;  /* 0x0000000105057824 */ /* 0x000fe400020e0600 */
[----:B------:R-:W-:Y:S01]  /*65430*/  IMAD.MOV.U32 R47, RZ, RZ, R7 ;  /* 0x000000ffff2f7224 */ /* 0x000fe200078e0007 */
[----:B------:R-:W-:Y:S02]  /*65440*/  STL [R1+0x1f94], R4 ;  /* 0x001f940401007387 */ /* 0x000fe40000100800 */
[----:B------:R1:W-:Y:S02]  /*65450*/  STL [R1+0x1f88], R5 ;  /* 0x001f880501007387 */ /* 0x0003e40000100800 */
[----:B------:R1:W-:Y:S04]  /*65460*/  LDGSTS.E [R44+0x9e00], [R46.64], P1 ;  /* 0x09e000002e2c7fae */ /* 0x0003e80008921844 */
[----:B------:R-:W2:Y:S01]  /*65470*/  LDL.LU R7, [R1+0x1a38] ;  /* 0x001a380001077983 */ /* 0x000ea20000300800 */
        /* <DEDUP_REMOVED lines=17> */
[----:B-1----:R-:W-:Y:S01]  /*65590*/  MOV R46, R14 ;  /* 0x0000000e002e7202 */ /* 0x002fe20000000f00 */
[----:B------:R-:W-:Y:S02]  /*655a0*/  IMAD.MOV.U32 R47, RZ, RZ, R15 ;  /* 0x000000ffff2f7224 */ /* 0x000fe400078e000f */
[----:B------:R1:W-:Y:S01]  /*655b0*/  STL [R1+0x1a48], R13 ;  /* 0x001a480d01007387 */ /* 0x0003e20000100800 */
[----:B------:R-:W2:Y:S02]  /*655c0*/  LDL.LU R15, [R1+0x1a28] ;  /* 0x001a2800010f7983 */ /* 0x000ea40000300800 */
[----:B------:R-:W2:Y:S01]  /*655d0*/  LDL.LU R14, [R1+0x1a34] ;  /* 0x001a3400010e7983 */ /* 0x000ea20000300800 */
[----:B------:R1:W-:Y:S02]  /*655e0*/  LDGSTS.E [R44+0xba00], [R46.64], P2 ;  /* 0x0ba000002e2c7fae */ /* 0x0003e40009121844 */
[----:B-1----:R-:W-:-:S02]  /*655f0*/  IMAD.MOV.U32 R47, RZ, RZ, R13 ;  /* 0x000000ffff2f7224 */ /* 0x002fc400078e000d */
        /* <DEDUP_REMOVED lines=8> */
[----:B----4-:R-:W-:-:S04]  /*65680*/  IADD3 R10, P3, R10, R242, RZ ;  /* 0x000000f20a0a7210 */ /* 0x010fc80007f7e0ff */
[----:B------:R-:W-:Y:S02]  /*65690*/  IADD3.X R11, R11, R0, RZ, P3, !PT ;  /* 0x000000000b0b7210 */ /* 0x000fe40001ffe4ff */
[----:B---3--:R-:W-:Y:S01]  /*656a0*/  IADD3 R8, P4, R8, R242, RZ ;  /* 0x000000f208087210 */ /* 0x008fe20007f9e0ff */
[----:B-1----:R-:W-:Y:S02]  /*656b0*/  IMAD.MOV.U32 R46, RZ, RZ, R10 ;  /* 0x000000ffff2e7224 */ /* 0x002fe400078e000a */
[----:B------:R-:W-:Y:S01]  /*656c0*/  IMAD.MOV.U32 R47, RZ, RZ, R11 ;  /* 0x000000ffff2f7224 */ /* 0x000fe200078e000b */
[----:B------:R-:W-:Y:S01]  /*656d0*/  STL [R1+0x1a4c], R10 ;  /* 0x001a4c0a01007387 */ /* 0x000fe20000100800 */
[----:B--2---:R-:W-:-:S03]  /*656e0*/  IMAD.X R9, R9, 0x1, R0, P4 ;  /* 0x0000000109097824 */ /* 0x004fc600020e0600 */
[----:B------:R1:W-:Y:S04]  /*656f0*/  STL [R1+0x1a40], R11 ;  /* 0x001a400b01007387 */ /* 0x0003e80000100800 */
[----:B------:R-:W-:Y:S01]  /*65700*/  STL [R1+0x1f8c], R8 ;  /* 0x001f8c0801007387 */ /* 0x000fe20000100800 */
[----:B------:R2:W-:Y:S03]  /*65710*/  STL [R1+0x1f80], R9 ;  /* 0x001f800901007387 */ /* 0x0005e60000100800 */
        /* <DEDUP_REMOVED lines=10> */
[----:B------:R-:W-:Y:S01]  /*657c0*/  IADD3 R4, P3, R4, R242, RZ ;  /* 0x000000f204047210 */ /* 0x000fe20007f7e0ff */
[----:B------:R-:W-:Y:S01]  /*657d0*/  STL [R1+0x1a44], R6 ;  /* 0x001a440601007387 */ /* 0x000fe20000100800 */
        /* <DEDUP_REMOVED lines=21> */
[----:B------:R-:W-:Y:S02]  /*65930*/  STL [R1+0x1a34], R14 ;  /* 0x001a340e01007387 */ /* 0x000fe40000100800 */
[----:B------:R-:W-:Y:S01]  /*65940*/  IMAD.MOV.U32 R47, RZ, RZ, R15 ;  /* 0x000000ffff2f7224 */ /* 0x000fe200078e000f */
[----:B------:R-:W-:Y:S01]  /*65950*/  IADD3 R12, P4, R12, R242, RZ ;  /* 0x000000f20c0c7210 */ /* 0x000fe20007f9e0ff */
[----:B------:R1:W-:Y:S04]  /*65960*/  STL [R1+0x1a28], R15 ;  /* 0x001a280f01007387 */ /* 0x0003e80000100800 */
[----:B------:R1:W-:Y:S01]  /*65970*/  LDGSTS.E [R44+0xde00], [R46.64], P1 ;  /* 0x0de000002e2c7fae */ /* 0x0003e20008921844 */
[----:B------:R-:W-:-:S03]  /*65980*/  IMAD.X R13, R13, 0x1, R0, P4 ;  /* 0x000000010d0d7824 */ /* 0x000fc600020e0600 */
        /* <DEDUP_REMOVED lines=9> */
[-C--:B----4-:R-:W-:Y:S02]  /*65a20*/  IADD3 R10, P1, R10, R242.reuse, RZ ;  /* 0x000000f20a0a7210 */ /* 0x090fe40007f3e0ff */
        /* <DEDUP_REMOVED lines=22> */
[----:B------:R-:W-:Y:S02]  /*65b90*/  IMAD.X R5, R5, 0x1, R0, P4 ;  /* 0x0000000105057824 */ /* 0x000fe400020e0600 */
[----:B-1----:R-:W-:Y:S02]  /*65ba0*/  IMAD.MOV.U32 R46, RZ, RZ, R6 ;  /* 0x000000ffff2e7224 */ /* 0x002fe400078e0006 */
[----:B------:R-:W-:Y:S01]  /*65bb0*/  IMAD.MOV.U32 R47, RZ, RZ, R7 ;  /* 0x000000ffff2f7224 */ /* 0x000fe200078e0007 */
[----:B------:R-:W-:Y:S01]  /*65bc0*/  STL [R1+0x1f7c], R4 ;  /* 0x001f7c0401007387 */ /* 0x000fe20000100800 */
[----:B------:R1:W-:Y:S03]  /*65bd0*/  STL [R1+0x1f70], R5 ;  /* 0x001f700501007387 */ /* 0x0003e60000100800 */
        /* <DEDUP_REMOVED lines=18> */
[----:B-1----:R-:W-:Y:S01]  /*65d00*/  MOV R46, R14 ;  /* 0x0000000e002e7202 */ /* 0x002fe20000000f00 */
[----:B------:R-:W-:Y:S01]  /*65d10*/  IMAD.MOV.U32 R47, RZ, RZ, R15 ;  /* 0x000000ffff2f7224 */ /* 0x000fe200078e000f */
[----:B------:R-:W-:Y:S02]  /*65d20*/  STL [R1+0x1a0c], R12 ;  /* 0x001a0c0c01007387 */ /* 0x000fe40000100800 */
[----:B------:R1:W-:Y:S02]  /*65d30*/  STL [R1+0x1a00], R13 ;  /* 0x001a000d01007387 */ /* 0x0003e40000100800 */
        /* <DEDUP_REMOVED lines=110> */
[--C-:B------:R-:W-:Y:S01]  /*66420*/  IMAD.X R15, R15, 0x1, R0.reuse, P1 ;  /* 0x000000010f0f7824 */ /* 0x100fe200008e0600 */
[----:B------:R-:W-:Y:S01]  /*66430*/  IADD3 R12, P3, R12, R242, RZ ;  /* 0x000000f20c0c7210 */ /* 0x000fe20007f7e0ff */
[----:B------:R-:W-:Y:S04]  /*66440*/  STL [R1+0x19cc], R14 ;  /* 0x0019cc0e01007387 */ /* 0x000fe80000100800 */
[----:B------:R1:W-:Y:S01]  /*66450*/  LDGSTS.E [R44+0x17800], [R46.64], P2 ;  /* 0x178000002e2c7fae */ /* 0x0003e20009121844 */
[----:B------:R-:W-:-:S03]  /*66460*/  IMAD.X R13, R13, 0x1, R0, P3 ;  /* 0x000000010d0d7824 */ /* 0x000fc600018e0600 */
[----:B------:R1:W-:Y:S01]  /*66470*/  STL [R1+0x19c0], R15 ;  /* 0x0019c00f01007387 */ /* 0x0003e20000100800 */
[----:B------:R-:W-:Y:S03]  /*66480*/  STL [R1+0x19c4], R12 ;  /* 0x0019c40c01007387 */ /* 0x000fe60000100800 */
[----:B------:R1:W-:Y:S02]  /*66490*/  STL [R1+0x19b8], R13 ;  /* 0x0019b80d01007387 */ /* 0x0003e40000100800 */
[----:B-1----:R-:W-:Y:S01]  /*664a0*/  MOV R46, R14 ;  /* 0x0000000e002e7202 */ /* 0x002fe20000000f00 */
[----:B------:R-:W-:Y:S02]  /*664b0*/  IMAD.MOV.U32 R47, RZ, RZ, R15 ;  /* 0x000000ffff2f7224 */ /* 0x000fe400078e000f */
[----:B------:R-:W2:Y:S01]  /*664c0*/  LDL.LU R15, [R1+0x1994] ;  /* 0x00199400010f7983 */ /* 0x000ea20000300800 */
[----:B------:R-:W2:Y:S03]  /*664d0*/  LDL.LU R14, [R1+0x19a0] ;  /* 0x0019a000010e7983 */ /* 0x000ea60000300800 */
[----:B------:R1:W-:Y:S02]  /*664e0*/  LDGSTS.E [R44+0x17a00], [R46.64], P2 ;  /* 0x17a000002e2c7fae */ /* 0x0003e40009121844 */
[----:B-1----:R-:W-:-:S02]  /*664f0*/  IMAD.MOV.U32 R46, RZ, RZ, R12 ;  /* 0x000000ffff2e7224 */ /* 0x002fc400078e000c */
[----:B------:R-:W-:Y:S02]  /*66500*/  IMAD.MOV.U32 R47, RZ, RZ, R13 ;  /* 0x000000ffff2f7224 */ /* 0x000fe400078e000d */
        /* <DEDUP_REMOVED lines=28> */
[----:B------:R-:W-:Y:S03]  /*666d0*/  STL [R1+0x19b4], R6 ;  /* 0x0019b40601007387 */ /* 0x000fe60000100800 */
[----:B------:R1:W-:Y:S02]  /*666e0*/  STL [R1+0x19a8], R7 ;  /* 0x0019a80701007387 */ /* 0x0003e40000100800 */
[----:B------:R-:W-:Y:S01]  /*666f0*/  IMAD.X R5, R5, 0x1, R0, P3 ;  /* 0x0000000105057824 */ /* 0x000fe200018e0600 */
[----:B-1----:R-:W-:Y:S01]  /*66700*/  MOV R46, R6 ;  /* 0x00000006002e7202 */ /* 0x002fe20000000f00 */
[----:B------:R-:W-:Y:S01]  /*66710*/  IMAD.MOV.U32 R47, RZ, RZ, R7 ;  /* 0x000000ffff2f7224 */ /* 0x000fe200078e0007 */
[----:B------:R-:W-:Y:S02]  /*66720*/  STL [R1+0x19ac], R4 ;  /* 0x0019ac0401007387 */ /* 0x000fe40000100800 */
[----:B------:R1:W-:Y:S02]  /*66730*/  STL [R1+0x199c], R5 ;  /* 0x00199c0501007387 */ /* 0x0003e40000100800 */
[----:B------:R-:W2:Y:S01]  /*66740*/  LDL.LU R7, [R1+0x197c] ;  /* 0x00197c0001077983 */ /* 0x000ea20000300800 */
[----:B------:R-:W2:Y:S03]  /*66750*/  LDL.LU R6, [R1+0x1988] ;  /* 0x0019880001067983 */ /* 0x000ea60000300800 */
[----:B------:R1:W-:Y:S02]  /*66760*/  LDGSTS.E [R44+0x19a00], [R46.64], P1 ;  /* 0x19a000002e2c7fae */ /* 0x0003e40008921844 */
[----:B-1----:R-:W-:-:S02]  /*66770*/  IMAD.MOV.U32 R47, RZ, RZ, R5 ;  /* 0x000000ffff2f7224 */ /* 0x002fc400078e0005 */
[----:B------:R-:W-:Y:S01]  /*66780*/  IMAD.MOV.U32 R46, RZ, RZ, R4 ;  /* 0x000000ffff2e7224 */ /* 0x000fe200078e0004 */
[----:B------:R-:W2:Y:S01]  /*66790*/  LDL.LU R5, [R1+0x1f44] ;  /* 0x001f440001057983 */ /* 0x000ea20000300800 */
[----:B------:R-:W2:Y:S03]  /*667a0*/  LDL.LU R4, [R1+0x1f48] ;  /* 0x001f480001047983 */ /* 0x000ea60000300800 */
[----:B------:R1:W-:Y:S01]  /*667b0*/  LDGSTS.E [R44+0x19c00], [R46.64], P1 ;  /* 0x19c000002e2c7fae */ /* 0x0003e20008921844 */
[----:B------:R-:W-:-:S04]  /*667c0*/  IADD3 R14, P3, R14, R242, RZ ;  /* 0x000000f20e0e7210 */ /* 0x000fc80007f7e0ff */
[----:B------:R-:W-:Y:S01]  /*667d0*/  IADD3.X R15, R15, R0, RZ, P3, !PT ;  /* 0x000000000f0f7210 */ /* 0x000fe20001ffe4ff */
[----:B-1----:R-:W-:Y:S01]  /*667e0*/  IMAD.MOV.U32 R46, RZ, RZ, R14 ;  /* 0x000000ffff2e7224 */ /* 0x002fe200078e000e */
[----:B------:R-:W-:Y:S03]  /*667f0*/  STL [R1+0x19a0], R14 ;  /* 0x0019a00e01007387 */ /* 0x000fe60000100800 */
[----:B------:R-:W-:Y:S01]  /*66800*/  IMAD.MOV.U32 R47, RZ, RZ, R15 ;  /* 0x000000ffff2f7224 */ /* 0x000fe200078e000f */
[----:B------:R-:W-:Y:S01]  /*66810*/  IADD3 R12, P4, R12, R242, RZ ;  /* 0x000000f20c0c7210 */ /* 0x000fe20007f9e0ff */
[----:B------:R1:W-:Y:S04]  /*66820*/  STL [R1+0x1994], R15 ;  /* 0x0019940f01007387 */ /* 0x0003e80000100800 */
[----:B------:R1:W-:Y:S01]  /*66830*/  LDGSTS.E [R44+0x19e00], [R46.64], P1 ;  /* 0x19e000002e2c7fae */ /* 0x0003e20008921844 */
[----:B------:R-:W-:-:S03]  /*66840*/  IMAD.X R13, R13, 0x1, R0, P4 ;  /* 0x000000010d0d7824 */ /* 0x000fc600020e0600 */
[----:B------:R-:W-:Y:S01]  /*66850*/  STL [R1+0x1f50], R12 ;  /* 0x001f500c01007387 */ /* 0x000fe20000100800 */
[----:B------:R-:W-:-:S03]  /*66860*/  ISETP.GT.AND P2, PT, R3, 0x37, PT ;  /* 0x000000370300780c */ /* 0x000fc60003f44270 */
[----:B------:R2:W-:Y:S01]  /*66870*/  STL [R1+0x1f4c], R13 ;  /* 0x001f4c0d01007387 */ /* 0x0005e20000100800 */
[----:B------:R-:W2:Y:S02]  /*66880*/  LDL.LU R49, [R1+0x1974] ;  /* 0x0019740001317983 */ /* 0x000ea40000300800 */
[----:B------:R-:W2:Y:S01]  /*66890*/  LDL.LU R48, [R1+0x1980] ;  /* 0x0019800001307983 */ /* 0x000ea20000300800 */
[----:B------:R-:W-:Y:S01]  /*668a0*/  SEL R45, RZ, 0x4, !P2 ;  /* 0x00000004ff2d7807 */ /* 0x000fe20005000000 */
[----:B-1----:R-:W2:Y:S01]  /*668b0*/  LDL.LU R15, [R1+0x196c] ;  /* 0x00196c00010f7983 */ /* 0x002ea20000300800 */
[----:B------:R-:W2:Y:S02]  /*668c0*/  LDL.LU R14, [R1+0x1978] ;  /* 0x00197800010e7983 */ /* 0x000ea40000300800 */
[----:B------:R-:W-:Y:S01]  /*668d0*/  SEL R45, R45, RZ, !P0 ;  /* 0x000000ff2d2d7207 */ /* 0x000fe20004000000 */
[----:B------:R-:W-:Y:S01]  /*668e0*/  IMAD.MOV.U32 R47, RZ, RZ, R13 ;  /* 0x000000ffff2f7224 */ /* 0x000fe200078e000d */
[----:B------:R-:W-:-:S02]  /*668f0*/  MOV R46, R12 ;  /* 0x0000000c002e7202 */ /* 0x000fc40000000f00 */
[----:B------:R-:W-:Y:S11]  /*66900*/  ISETP.NE.U32.AND P2, PT, R45, RZ, PT ;  /* 0x000000ff2d00720c */ /* 0x000ff60003f45070 */
[----:B------:R-:W-:Y:S02]  /*66910*/  @!UPT UIADD3 URZ, URZ, URZ, URZ ;  /* 0x0000003f3f3ff290 */ /* 0x000fe4000fffe03f */
[----:B------:R1:W-:Y:S01]  /*66920*/  LDGSTS.E [R44+0x1b800], [R46.64], P2 ;  /* 0x1b8000002e2c7fae */ /* 0x0003e20009121844 */
[-C--:B----4-:R-:W-:Y:S02]  /*66930*/  IADD3 R10, P1, R10, R242.reuse, RZ ;  /* 0x000000f20a0a7210 */ /* 0x090fe40007f3e0ff */
[----:B---3--:R-:W-:-:S03]  /*66940*/  IADD3 R8, P3, R8, R242, RZ ;  /* 0x000000f208087210 */ /* 0x008fc60007f7e0ff */
[--C-:B------:R-:W-:Y:S01]  /*66950*/  IMAD.X R11, R11, 0x1, R0.reuse, P1 ;  /* 0x000000010b0b7824 */ /* 0x100fe200008e0600 */
[----:B------:R-:W-:Y:S01]  /*66960*/  STL [R1+0x1998], R10 ;  /* 0x0019980a01007387 */ /* 0x000fe20000100800 */
[----:B--2---:R-:W-:-:S03]  /*66970*/  IMAD.X R9, R9, 0x1, R0, P3 ;  /* 0x0000000109097824 */ /* 0x004fc600018e0600 */
[----:B------:R2:W-:Y:S01]  /*66980*/  STL [R1+0x198c], R11 ;  /* 0x00198c0b01007387 */ /* 0x0005e20000100800 */
[----:B------:R-:W-:Y:S03]  /*66990*/  STL [R1+0x1990], R8 ;  /* 0x0019900801007387 */ /* 0x000fe60000100800 */
[----:B------:R3:W-:Y:S01]  /*669a0*/  STL [R1+0x1984], R9 ;  /* 0x0019840901007387 */ /* 0x0007e20000100800 */
[----:B------:R-:W4:Y:S02]  /*669b0*/  LDL.LU R13, [R1+0x1964] ;  /* 0x00196400010d7983 */ /* 0x000f240000300800 */
[----:B------:R-:W4:Y:S01]  /*669c0*/  LDL.LU R12, [R1+0x1970] ;  /* 0x00197000010c7983 */ /* 0x000f220000300800 */
[----:B-1----:R-:W-:Y:S01]  /*669d0*/  MOV R46, R10 ;  /* 0x0000000a002e7202 */ /* 0x002fe20000000f00 */
[----:B------:R-:W-:Y:S02]  /*669e0*/  IMAD.MOV.U32 R47, RZ, RZ, R11 ;  /* 0x000000ffff2f7224 */ /* 0x000fe400078e000b */
[----:B--2---:R-:W2:Y:S01]  /*669f0*/  LDL.LU R11, [R1+0x1f3c] ;  /* 0x001f3c00010b7983 */ /* 0x004ea20000300800 */
[----:B------:R-:W2:Y:S03]  /*66a00*/  LDL.LU R10, [R1+0x1f40] ;  /* 0x001f4000010a7983 */ /* 0x000ea60000300800 */
[----:B------:R1:W-:Y:S02]  /*66a10*/  LDGSTS.E [R44+0x1ba00], [R46.64], P2 ;  /* 0x1ba000002e2c7fae */ /* 0x0003e40009121844 */
[----:B-1----:R-:W-:-:S02]  /*66a20*/  IMAD.MOV.U32 R47, RZ, RZ, R9 ;  /* 0x000000ffff2f7224 */ /* 0x002fc400078e0009 */
[----:B------:R-:W-:Y:S01]  /*66a30*/  IMAD.MOV.U32 R46, RZ, RZ, R8 ;  /* 0x000000ffff2e7224 */ /* 0x000fe200078e0008 */
[----:B---3--:R-:W3:Y:S01]  /*66a40*/  LDL.LU R9, [R1+0x195c] ;  /* 0x00195c0001097983 */ /* 0x008ee20000300800 */
[----:B------:R-:W3:Y:S01]  /*66a50*/  LDL.LU R8, [R1+0x1968] ;  /* 0x0019680001087983 */ /* 0x000ee20000300800 */
[----:B------:R-:W-:Y:S02]  /*66a60*/  IADD3 R6, P3, R6, R242, RZ ;  /* 0x000000f206067210 */ /* 0x000fe40007f7e0ff */
[----:B------:R1:W-:Y:S02]  /*66a70*/  LDGSTS.E [R44+0x1bc00], [R46.64], P2 ;  /* 0x1bc000002e2c7fae */ /* 0x0003e40009121844 */
[----:B------:R-:W-:Y:S02]  /*66a80*/  IADD3.X R7, R7, R0, RZ, P3, !PT ;  /* 0x0000000007077210 */ /* 0x000fe40001ffe4ff */
[----:B------:R-:W-:Y:S01]  /*66a90*/  IADD3 R4, P4, R4, R242, RZ ;  /* 0x000000f204047210 */ /* 0x000fe20007f9e0ff */
[----:B------:R-:W-:Y:S02]  /*66aa0*/  STL [R1+0x1988], R6 ;  /* 0x0019880601007387 */ /* 0x000fe40000100800 */
[----:B------:R-:W-:Y:S02]  /*66ab0*/  STL [R1+0x197c], R7 ;  /* 0x00197c0701007387 */ /* 0x000fe40000100800 */
[----:B------:R-:W-:-:S02]  /*66ac0*/  IMAD.X R5, R5, 0x1, R0, P4 ;  /* 0x0000000105057824 */ /* 0x000fc400020e0600 */
[----:B-1----:R-:W-:Y:S02]  /*66ad0*/  IMAD.MOV.U32 R46, RZ, RZ, R6 ;  /* 0x000000ffff2e7224 */ /* 0x002fe400078e0006 */
[----:B------:R-:W-:Y:S01]  /*66ae0*/  IMAD.MOV.U32 R47, RZ, RZ, R7 ;  /* 0x000000ffff2f7224 */ /* 0x000fe200078e0007 */
[----:B------:R-:W-:Y:S01]  /*66af0*/  STL [R1+0x1f48], R4 ;  /* 0x001f480401007387 */ /* 0x000fe20000100800 */
[----:B------:R1:W-:Y:S03]  /*66b00*/  STL [R1+0x1f44], R5 ;  /* 0x001f440501007387 */ /* 0x0003e60000100800 */
[----:B------:R1:W-:Y:S02]  /*66b10*/  LDGSTS.E [R44+0x1be00], [R46.64], P2 ;  /* 0x1be000002e2c7fae */ /* 0x0003e40009121844 */
[----:B-1----:R-:W-:Y:S01]  /*66b20*/  IMAD.MOV.U32 R47, RZ, RZ, R5 ;  /* 0x000000ffff2f7224 */ /* 0x002fe200078e0005 */
[----:B------:R-:W-:Y:S01]  /*66b30*/  MOV R46, R4 ;  /* 0x00000004002e7202 */ /* 0x000fe20000000f00 */
[----:B------:R-:W3:Y:S01]  /*66b40*/  LDL.LU R5, [R1+0x1954] ;  /* 0x0019540001057983 */ /* 0x000ee20000300800 */
[----:B------:R-:W3:Y:S02]  /*66b50*/  LDL.LU R4, [R1+0x1960] ;  /* 0x0019600001047983 */ /* 0x000ee40000300800 */
[----:B------:R-:W3:Y:S02]  /*66b60*/  LDL.LU R7, [R1+0x1950] ;  /* 0x0019500001077983 */ /* 0x000ee40000300800 */
[----:B------:R-:W3:Y:S01]  /*66b70*/  LDL.LU R6, [R1+0x1958] ;  /* 0x0019580001067983 */ /* 0x000ee20000300800 */
[----:B------:R-:W-:-:S04]  /*66b80*/  ISETP.GT.AND P1, PT, R3, 0x3b, PT ;  /* 0x0000003b0300780c */ /* 0x000fc80003f24270 */
[----:B------:R-:W-:-:S04]  /*66b90*/  SEL R45, RZ, 0x4, !P1 ;  /* 0x00000004ff2d7807 */ /* 0x000fc80004800000 */
[----:B------:R-:W-:-:S04]  /*66ba0*/  SEL R45, R45, RZ, !P0 ;  /* 0x000000ff2d2d7207 */ /* 0x000fc80004000000 */
[----:B------:R-:W-:Y:S02]  /*66bb0*/  ISETP.NE.U32.AND P1, PT, R45, RZ, PT ;  /* 0x000000ff2d00720c */ /* 0x000fe40003f25070 */
[-C--:B------:R-:W-:Y:S02]  /*66bc0*/  IADD3 R48, P2, R48, R242.reuse, RZ ;  /* 0x000000f230307210 */ /* 0x080fe40007f5e0ff */
[----:B------:R-:W-:-:S03]  /*66bd0*/  IADD3 R14, P3, R14, R242, RZ ;  /* 0x000000f20e0e7210 */ /* 0x000fc60007f7e0ff */
[----:B------:R-:W-:-:S06]  /*66be0*/  IMAD.X R49, R49, 0x1, R0, P2 ;  /* 0x0000000131317824 */ /* 0x000fcc00010e0600 */
[----:B------:R1:W-:Y:S01]  /*66bf0*/  LDGSTS.E [R44+0x1d800], [R46.64], P1 ;  /* 0x1d8000002e2c7fae */ /* 0x0003e20008921844 */
[----:B------:R-:W-:Y:S01]  /*66c00*/  IMAD.X R15, R15, 0x1, R0, P3 ;  /* 0x000000010f0f7824 */ /* 0x000fe200018e0600 */
[----:B-1----:R-:W-:Y:S01]  /*66c10*/  MOV R46, R48 ;  /* 0x00000030002e7202 */ /* 0x002fe20000000f00 */
[----:B------:R-:W-:-:S05]  /*66c20*/  IMAD.MOV.U32 R47, RZ, RZ, R49 ;  /* 0x000000ffff2f7224 */ /* 0x000fca00078e0031 */
[----:B------:R1:W-:Y:S02]  /*66c30*/  LDGSTS.E [R44+0x1da00], [R46.64], P1 ;  /* 0x1da000002e2c7fae */ /* 0x0003e40008921844 */
[----:B-1----:R-:W-:Y:S02]  /*66c40*/  IMAD.MOV.U32 R46, RZ, RZ, R14 ;  /* 0x000000ffff2e7224 */ /* 0x002fe400078e000e */
[----:B------:R-:W-:-:S05]  /*66c50*/  IMAD.MOV.U32 R47, RZ, RZ, R15 ;  /* 0x000000ffff2f7224 */ /* 0x000fca00078e000f */
[----:B------:R1:W-:Y:S04]  /*66c60*/  LDGSTS.E [R44+0x1dc00], [R46.64], P1 ;  /* 0x1dc000002e2c7fae */ /* 0x0003e80008921844 */
[----:B------:R-:W-:Y:S01]  /*66c70*/  STL [R1+0x1980], R48 ;  /* 0x0019803001007387 */ /* 0x000fe20000100800 */
[----:B------:R1:W-:Y:S02]  /*66c80*/  STL [R1+0x1974], R49 ;  /* 0x0019743101007387 */ /* 0x0003e40000100800 */
[----:B------:R-:W-:Y:S02]  /*66c90*/  STL [R1+0x1978], R14 ;  /* 0x0019780e01007387 */ /* 0x000fe40000100800 */
[----:B------:R-:W-:Y:S01]  /*66ca0*/  STL [R1+0x196c], R15 ;  /* 0x00196c0f01007387 */ /* 0x000fe20000100800 */
[----:B------:R-:W-:-:S04]  /*66cb0*/  ISETP.GT.AND P2, PT, R3, 0x3f, PT ;  /* 0x0000003f0300780c */ /* 0x000fc80003f44270 */
[----:B------:R-:W-:-:S04]  /*66cc0*/  SEL R45, RZ, 0x4, !P2 ;  /* 0x00000004ff2d7807 */ /* 0x000fc80005000000 */
[----:B------:R-:W-:-:S04]  /*66cd0*/  SEL R45, R45, RZ, !P0 ;  /* 0x000000ff2d2d7207 */ /* 0x000fc80004000000 */
[----:B------:R-:W-:Y:S02]  /*66ce0*/  ISETP.NE.U32.AND P2, PT, R45, RZ, PT ;  /* 0x000000ff2d00720c */ /* 0x000fe40003f45070 */
[----:B----4-:R-:W-:-:S04]  /*66cf0*/  IADD3 R12, P3, R12, R242, RZ ;  /* 0x000000f20c0c7210 */ /* 0x010fc80007f7e0ff */
[----:B------:R-:W-:Y:S01]  /*66d00*/  IADD3.X R13, R13, R0, RZ, P3, !PT ;  /* 0x000000000d0d7210 */ /* 0x000fe20001ffe4ff */
[----:B-1----:R-:W-:-:S04]  /*66d10*/  IMAD.MOV.U32 R46, RZ, RZ, R12 ;  /* 0x000000ffff2e7224 */ /* 0x002fc800078e000c */
[----:B------:R-:W-:-:S05]  /*66d20*/  IMAD.MOV.U32 R47, RZ, RZ, R13 ;  /* 0x000000ffff2f7224 */ /* 0x000fca00078e000d */
[----:B------:R1:W-:Y:S01]  /*66d30*/  LDGSTS.E [R44+0x1de00], [R46.64], P1 ;  /* 0x1de000002e2c7fae */ /* 0x0003e20008921844 */
[----:B--2---:R-:W-:-:S03]  /*66d40*/  IADD3 R10, P1, R10, R242, RZ ;  /* 0x000000f20a0a7210 */ /* 0x004fc60007f3e0ff */
[----:B------:R-:W-:Y:S01]  /*66d50*/  STL [R1+0x1970], R12 ;  /* 0x0019700c01007387 */ /* 0x000fe20000100800 */
[----:B------:R2:W-:Y:S02]  /*66d60*/  STL [R1+0x1964], R13 ;  /* 0x0019640d01007387 */ /* 0x0005e40000100800 */
[----:B------:R-:W-:Y:S01]  /*66d70*/  IMAD.X R11, R11, 0x1, R0, P1 ;  /* 0x000000010b0b7824 */ /* 0x000fe200008e0600 */
[----:B---3--:R-:W-:Y:S01]  /*66d80*/  IADD3 R8, P3, R8, R242, RZ ;  /* 0x000000f208087210 */ /* 0x008fe20007f7e0ff */
[----:B------:R-:W-:Y:S03]  /*66d90*/  STL [R1+0x1f40], R10 ;  /* 0x001f400a01007387 */ /* 0x000fe60000100800 */
[----:B------:R3:W-:Y:S01]  /*66da0*/  STL [R1+0x1f3c], R11 ;  /* 0x001f3c0b01007387 */ /* 0x0007e20000100800 */
[----:B------:R-:W-:Y:S01]  /*66db0*/  IADD3.X R9, R9, R0, RZ, P3, !PT ;  /* 0x0000000009097210 */ /* 0x000fe20001ffe4ff */
[----:B------:R-:W-:Y:S01]  /*66dc0*/  STL [R1+0x1968], R8 ;  /* 0x0019680801007387 */ /* 0x000fe20000100800 */
[----:B------:R-:W4:Y:S03]  /*66dd0*/  LDL.LU.64 R50, [R1+0x1940] ;  /* 0x0019400001327983 */ /* 0x000f260000300a00 */
[----:B------:R3:W-:Y:S01]  /*66de0*/  STL [R1+0x195c], R9 ;  /* 0x00195c0901007387 */ /* 0x0007e20000100800 */
[----:B------:R-:W4:Y:S02]  /*66df0*/  LDL.LU.64 R48, [R1+0x1920] ;  /* 0x0019200001307983 */ /* 0x000f240000300a00 */
[----:B--2---:R-:W2:Y:S02]  /*66e00*/  LDL.LU.64 R12, [R1+0x1900] ;  /* 0x00190000010c7983 */ /* 0x004ea40000300a00 */
[----:B-1----:R-:W-:-:S02]  /*66e10*/  IMAD.MOV.U32 R46, RZ, RZ, R10 ;  /* 0x000000ffff2e7224 */ /* 0x002fc400078e000a */
[----:B------:R-:W-:Y:S02]  /*66e20*/  IMAD.MOV.U32 R47, RZ, RZ, R11 ;  /* 0x000000ffff2f7224 */ /* 0x000fe400078e000b */
[----:B---3--:R-:W3:Y:S01]  /*66e30*/  LDL.LU.64 R10, [R1+0x18e0] ;  /* 0x0018e000010a7983 */ /* 0x008ee20000300a00 */
[----:B------:R-:W2:Y:S03]  /*66e40*/  LDL.LU.64 R54, [R1+0x18c0] ;  /* 0x0018c00001367983 */ /* 0x000ea60000300a00 */
[----:B------:R1:W-:Y:S01]  /*66e50*/  LDGSTS.E [R44+0x1f800], [R46.64], P2 ;  /* 0x1f8000002e2c7fae */ /* 0x0003e20009121844 */
[-C--:B------:R-:W-:Y:S02]  /*66e60*/  IADD3 R4, P1, R4, R242.reuse, RZ ;  /* 0x000000f204047210 */ /* 0x080fe40007f3e0ff */
[----:B------:R-:W-:-:S03]  /*66e70*/  IADD3 R6, P3, R6, R242, RZ ;  /* 0x000000f206067210 */ /* 0x000fc60007f7e0ff */
[----:B------:R-:W-:Y:S01]  /*66e80*/  IMAD.X R5, R5, 0x1, R0, P1 ;  /* 0x0000000105057824 */ /* 0x000fe200008e0600 */
[----:B------:R-:W-:Y:S01]  /*66e90*/  STL [R1+0x1960], R4 ;  /* 0x0019600401007387 */ /* 0x000fe20000100800 */
[----:B------:R-:W-:Y:S02]  /*66ea0*/  STL [R1+0x1958], R6 ;  /* 0x0019580601007387 */ /* 0x000fe40000100800 */
[----:B-1----:R-:W-:Y:S01]  /*66eb0*/  IMAD.MOV.U32 R46, RZ, RZ, R8 ;  /* 0x000000ffff2e7224 */ /* 0x002fe200078e0008 */
[----:B------:R-:W-:Y:S01]  /*66ec0*/  MOV R47, R9 ;  /* 0x00000009002f7202 */ /* 0x000fe20000000f00 */
[----:B------:R1:W-:Y:S01]  /*66ed0*/  STL [R1+0x1954], R5 ;  /* 0x0019540501007387 */ /* 0x0003e20000100800 */
[----:B------:R-:W-:Y:S02]  /*66ee0*/  IMAD.X R7, R7, 0x1, R0, P3 ;  /* 0x0000000107077824 */ /* 0x000fe400018e0600 */
[----:B------:R-:W3:Y:S01]  /*66ef0*/  LDL.LU.64 R8, [R1+0x18a0] ;  /* 0x0018a00001087983 */ /* 0x000ee20000300a00 */
[----:B------:R1:W-:Y:S04]  /*66f00*/  LDGSTS.E [R44+0x1fa00], [R46.64], P2 ;  /* 0x1fa000002e2c7fae */ /* 0x0003e80009121844 */
[----:B------:R1:W-:Y:S02]  /*66f10*/  STL [R1+0x1950], R7 ;  /* 0x0019500701007387 */ /* 0x0003e40000100800 */
[----:B-1----:R-:W-:Y:S01]  /*66f20*/  IMAD.MOV.U32 R46, RZ, RZ, R4 ;  /* 0x000000ffff2e7224 */ /* 0x002fe200078e0004 */
[----:B------:R-:W-:-:S02]  /*66f30*/  MOV R47, R5 ;  /* 0x00000005002f7202 */ /* 0x000fc40000000f00 */
[----:B------:R-:W3:Y:S04]  /*66f40*/  LDL.LU.64 R4, [R1+0x1880] ;  /* 0x0018800001047983 */ /* 0x000ee80000300a00 */
[----:B------:R-:W1:Y:S04]  /*66f50*/  S2R R15, SR_TID.X ;  /* 0x00000000000f7919 */ /* 0x000e680000002100 */
[----:B------:R1:W-:Y:S01]  /*66f60*/  LDGSTS.E [R44+0x1fc00], [R46.64], P2 ;  /* 0x1fc000002e2c7fae */ /* 0x0003e20009121844 */
[----:B------:R-:W3:Y:S02]  /*66f70*/  LDL.LU.64 R60, [R1+0x1860] ;  /* 0x00186000013c7983 */ /* 0x000ee40000300a00 */
[----:B------:R-:W3:Y:S02]  /*66f80*/  LDL.LU.64 R62, [R1+0x1840] ;  /* 0x00184000013e7983 */ /* 0x000ee40000300a00 */
[----:B------:R-:W3:Y:S01]  /*66f90*/  LDL.LU.64 R64, [R1+0x1820] ;  /* 0x0018200001407983 */ /* 0x000ee20000300a00 */
[----:B------:R-:W3:Y:S01]  /*66fa0*/  LDL.LU.64 R66, [R1+0x1800] ;  /* 0x0018000001427983 */ /* 0x000ee20000300a00 */
[----:B------:R-:W3:Y:S02]  /*66fb0*/  LDL.LU.64 R68, [R1+0x17e0] ;  /* 0x0017e00001447983 */ /* 0x000ee40000300a00 */
[----:B-1----:R-:W-:-:S02]  /*66fc0*/  IMAD.MOV.U32 R46, RZ, RZ, R6 ;  /* 0x000000ffff2e7224 */ /* 0x002fc400078e0006 */
[----:B------:R-:W-:Y:S02]  /*66fd0*/  IMAD.MOV.U32 R6, RZ, RZ, c[0x0][0x18c] ;  /* 0x00006300ff067624 */ /* 0x000fe400078e00ff */
[----:B------:R-:W-:-:S03]  /*66fe0*/  IMAD.MOV.U32 R47, RZ, RZ, R7 ;  /* 0x000000ffff2f7224 */ /* 0x000fc600078e0007 */
[----:B------:R-:W-:Y:S02]  /*66ff0*/  SHF.L.U32 R6, R6, 0x6, RZ ;  /* 0x0000000606067819 */ /* 0x000fe400000006ff */
[----:B------:R4:W-:Y:S01]  /*67000*/  LDGSTS.E [R44+0x1fe00], [R46.64], P2 ;  /* 0x1fe000002e2c7fae */ /* 0x0009e20009121844 */
[C---:B------:R-:W-:Y:S08]  /*67010*/  HMMA.1688.F32.TF32 R16, R176.reuse, R18, R92 ;  /* 0x00000012b010723c */ /* 0x040ff0000008105c */
[C---:B------:R-:W-:Y:S08]  /*67020*/  HMMA.1688.F32.TF32 R24, R176.reuse, R26, R88 ;  /* 0x0000001ab018723c */ /* 0x040ff00000081058 */
[----:B------:R-:W-:Y:S01]  /*67030*/  HMMA.1688.F32.TF32 R28, R176, R30, R84 ;  /* 0x0000001eb01c723c */ /* 0x000fe20000081054 */
[----:B------:R-:W-:Y:S01]  /*67040*/  LOP3.LUT R14, R15, 0x3f, RZ, 0xc0, !PT ;  /* 0x0000003f0f0e7812 */ /* 0x000fe200078ec0ff */
[----:B------:R-:W-:-:S06]  /*67050*/  IMAD.SHL.U32 R6, R6, 0x4, RZ ;  /* 0x0000000406067824 */ /* 0x000fcc00078e00ff */
[----:B------:R-:W-:Y:S08]  /*67060*/  HMMA.1688.F32.TF32 R36, R176, R38, R80 ;  /* 0x00000026b024723c */ /* 0x000ff00000081050 */
[----:B------:R-:W-:Y:S01]  /*67070*/  HMMA.1688.F32.TF32 R152, R180, R22, R152 ;  /* 0x00000016b498723c */ /* 0x000fe20000081098 */
[----:B------:R-:W-:-:S07]  /*67080*/  ISETP.GE.AND P1, PT, R14, R3, PT ;  /* 0x000000030e00720c */ /* 0x000fce0003f26270 */
[----:B------:R-:W-:Y:S01]  /*67090*/  HMMA.1688.F32.TF32 R32, R176, R34, R164 ;  /* 0x00000022b020723c */ /* 0x000fe200000810a4 */
[----:B------:R-:W0:Y:S01]  /*670a0*/  LDGDEPBAR ;  /* 0x00000000000079af */ /* 0x000e220000000000 */
[----:B------:R-:W-:-:S04]  /*670b0*/  SEL R3, RZ, 0x4, P1 ;  /* 0x00000004ff037807 */ /* 0x000fc80000800000 */
[----:B------:R-:W-:-:S04]  /*670c0*/  SEL R3, R3, RZ, !P0 ;  /* 0x000000ff03037207 */ /* 0x000fc80004000000 */
[----:B------:R-:W-:Y:S02]  /*670d0*/  ISETP.NE.U32.AND P0, PT, R3, RZ, PT ;  /* 0x000000ff0300720c */ /* 0x000fe40003f05070 */
[----:B----4-:R-:W-:-:S05]  /*670e0*/  IADD3 R44, P1, R50, R6, RZ ;  /* 0x00000006322c7210 */ /* 0x010fca0007f3e0ff */
[----:B------:R-:W-:Y:S01]  /*670f0*/  IMAD.X R3, R51, 0x1, R2, P1 ;  /* 0x0000000133037824 */ /* 0x000fe200008e0602 */
[----:B------:R-:W-:-:S04]  /*67100*/  IADD3 R46, P1, R48, R6, RZ ;  /* 0x00000006302e7210 */ /* 0x000fc80007f3e0ff */
[----:B------:R-:W-:Y:S01]  /*67110*/  IADD3.X R45, R49, R2, RZ, P1, !PT ;  /* 0x00000002312d7210 */ /* 0x000fe20000ffe4ff */
[----:B--2---:R-:W-:-:S05]  /*67120*/  IADD3 R48, P1, R12, R6, RZ ;  /* 0x000000060c307210 */ /* 0x004fca0007f3e0ff */
[--C-:B------:R-:W-:Y:S01]  /*67130*/  IMAD.X R47, R13, 0x1, R2.reuse, P1 ;  /* 0x000000010d2f7824 */ /* 0x100fe200008e0602 */
[-C--:B---3--:R-:W-:Y:S01]  /*67140*/  IADD3 R50, P1, R10, R6.reuse, RZ ;  /* 0x000000060a327210 */ /* 0x088fe20007f3e0ff */
[----:B------:R-:W2:Y:S04]  /*67150*/  LDL.LU.64 R12, [R1+0x1548] ;  /* 0x00154800010c7983 */ /* 0x000ea80000300a00 */
[----:B------:R-:W-:Y:S01]  /*67160*/  IMAD.X R49, R11, 0x1, R2, P1 ;  /* 0x000000010b317824 */ /* 0x000fe200008e0602 */
[----:B------:R-:W-:Y:S01]  /*67170*/  IADD3 R52, P1, R54, R6, RZ ;  /* 0x0000000636347210 */ /* 0x000fe20007f3e0ff */
[----:B------:R-:W3:Y:S03]  /*67180*/  LDL.LU.64 R10, [R1+0x17a8] ;  /* 0x0017a800010a7983 */ /* 0x000ee60000300a00 */
[----:B------:R-:W-:-:S02]  /*67190*/  IADD3.X R51, R55, R2, RZ, P1, !PT ;  /* 0x0000000237337210 */ /* 0x000fc40000ffe4ff */
[----:B------:R-:W-:-:S05]  /*671a0*/  IADD3 R54, P1, R8, R6, RZ ;  /* 0x0000000608367210 */ /* 0x000fca0007f3e0ff */
[----:B------:R-:W-:Y:S02]  /*671b0*/  IMAD.X R53, R9, 0x1, R2, P1 ;  /* 0x0000000109357824 */ /* 0x000fe400008e0602 */
[----:B------:R-:W4:Y:S01]  /*671c0*/  LDL.LU.64 R8, [R1+0x1788] ;  /* 0x0017880001087983 */ /* 0x000f220000300a00 */
[----:B------:R-:W-:-:S05]  /*671d0*/  IADD3 R56, P1, R4, R6, RZ ;  /* 0x0000000604387210 */ /* 0x000fca0007f3e0ff */
[--C-:B------:R-:W-:Y:S02]  /*671e0*/  IMAD.X R55, R5, 0x1, R2.reuse, P1 ;  /* 0x0000000105377824 */ /* 0x100fe400008e0602 */
[----:B------:R-:W4:Y:S01]  /*671f0*/  LDL.LU.64 R4, [R1+0x1768] ;  /* 0x0017680001047983 */ /* 0x000f220000300a00 */
[----:B------:R-:W4:Y:S02]  /*67200*/  LDL.LU.64 R76, [R1+0x1748] ;  /* 0x00174800014c7983 */ /* 0x000f240000300a00 */
[----:B------:R-:W4:Y:S02]  /*67210*/  LDL.LU.64 R78, [R1+0x1728] ;  /* 0x00172800014e7983 */ /* 0x000f240000300a00 */
[----:B------:R-:W4:Y:S01]  /*67220*/  LDL.LU.64 R98, [R1+0x1708] ;  /* 0x0017080001627983 */ /* 0x000f220000300a00 */
[----:B------:R-:W4:Y:S01]  /*67230*/  LDL.LU.64 R96, [R1+0x1568] ;  /* 0x0015680001607983 */ /* 0x000f220000300a00 */
[----:B------:R-:W4:Y:S02]  /*67240*/  LDL.LU.64 R94, [R1+0x16e8] ;  /* 0x0016e800015e7983 */ /* 0x000f240000300a00 */
[----:B------:R-:W4:Y:S01]  /*67250*/  LDL.LU.64 R92, [R1+0x16c8] ;  /* 0x0016c800015c7983 */ /* 0x000f220000300a00 */
[----:B------:R-:W-:Y:S01]  /*67260*/  IADD3 R58, P1, R60, R6, RZ ;  /* 0x000000063c3a7210 */ /* 0x000fe20007f3e0ff */
[----:B------:R-:W4:Y:S01]  /*67270*/  LDL.LU.64 R90, [R1+0x16a8] ;  /* 0x0016a800015a7983 */ /* 0x000f220000300a00 */
[----:B------:R-:W4:Y:S02]  /*67280*/  LDL.LU.64 R88, [R1+0x1688] ;  /* 0x0016880001587983 */ /* 0x000f240000300a00 */
[----:B------:R-:W4:Y:S01]  /*67290*/  LDL.LU.64 R86, [R1+0x1668] ;  /* 0x0016680001567983 */ /* 0x000f220000300a00 */
[----:B------:R-:W-:Y:S01]  /*672a0*/  IADD3.X R57, R61, R2, RZ, P1, !PT ;  /* 0x000000023d397210 */ /* 0x000fe20000ffe4ff */
[-C--:B------:R-:W-:Y:S01]  /*672b0*/  IADD3 R60, P1, R62, R6.reuse, RZ ;  /* 0x000000063e3c7210 */ /* 0x080fe20007f3e0ff */
[----:B------:R-:W4:Y:S01]  /*672c0*/  LDL.LU.64 R84, [R1+0x1648] ;  /* 0x0016480001547983 */ /* 0x000f220000300a00 */
[----:B------:R-:W4:Y:S02]  /*672d0*/  LDL.LU.64 R82, [R1+0x1628] ;  /* 0x0016280001527983 */ /* 0x000f240000300a00 */
[----:B------:R-:W4:Y:S02]  /*672e0*/  LDL.LU.64 R80, [R1+0x1608] ;  /* 0x0016080001507983 */ /* 0x000f240000300a00 */
[----:B------:R-:W-:Y:S01]  /*672f0*/  IMAD.X R59, R63, 0x1, R2, P1 ;  /* 0x000000013f3b7824 */ /* 0x000fe200008e0602 */
[----:B------:R-:W-:-:S05]  /*67300*/  IADD3 R62, P1, R64, R6, RZ ;  /* 0x00000006403e7210 */ /* 0x000fca0007f3e0ff */
[----:B------:R-:W-:Y:S01]  /*67310*/  IMAD.X R61, R65, 0x1, R2, P1 ;  /* 0x00000001413d7824 */ /* 0x000fe200008e0602 */
[----:B------:R-:W-:-:S04]  /*67320*/  IADD3 R64, P1, R66, R6, RZ ;  /* 0x0000000642407210 */ /* 0x000fc80007f3e0ff */
[----:B------:R-:W-:Y:S01]  /*67330*/  IADD3.X R63, R67, R2, RZ, P1, !PT ;  /* 0x00000002433f7210 */ /* 0x000fe20000ffe4ff */
[----:B------:R-:W-:-:S05]  /*67340*/  IADD3 R66, P1, R68, R6, RZ ;  /* 0x0000000644427210 */ /* 0x000fca0007f3e0ff */
[----:B------:R-:W-:Y:S01]  /*67350*/  IMAD.X R65, R69, 0x1, R2, P1 ;  /* 0x0000000145417824 */ /* 0x000fe200008e0602 */
[----:B--2---:R-:W-:-:S05]  /*67360*/  IADD3 R240, P1, R12, R6, RZ ;  /* 0x000000060cf07210 */ /* 0x004fca0007f3e0ff */
[----:B------:R-:W-:Y:S01]  /*67370*/  IMAD.X R199, R13, 0x1, R2, P1 ;  /* 0x000000010dc77824 */ /* 0x000fe200008e0602 */
[----:B---3--:R-:W-:Y:S01]  /*67380*/  IADD3 R68, P1, R10, R6, RZ ;  /* 0x000000060a447210 */ /* 0x008fe20007f3e0ff */
[----:B------:R-:W2:Y:S03]  /*67390*/  LDL.LU.64 R12, [R1+0x15e8] ;  /* 0x0015e800010c7983 */ /* 0x000ea60000300a00 */
[----:B------:R-:W-:Y:S02]  /*673a0*/  IADD3.X R67, R11, R2, RZ, P1, !PT ;  /* 0x000000020b437210 */ /* 0x000fe40000ffe4ff */
[----:B------:R-:W3:Y:S01]  /*673b0*/  LDL.LU.64 R10, [R1+0x15c8] ;  /* 0x0015c800010a7983 */ /* 0x000ee20000300a00 */
[----:B----4-:R-:W-:-:S05]  /*673c0*/  IADD3 R70, P1, R8, R6, RZ ;  /* 0x0000000608467210 */ /* 0x010fca0007f3e0ff */
[----:B------:R-:W-:Y:S02]  /*673d0*/  IMAD.X R69, R9, 0x1, R2, P1 ;  /* 0x0000000109457824 */ /* 0x000fe400008e0602 */
[----:B------:R-:W4:Y:S01]  /*673e0*/  LDL.LU.64 R8, [R1+0x15a8] ;  /* 0x0015a80001087983 */ /* 0x000f220000300a00 */
[----:B------:R-:W-:-:S05]  /*673f0*/  IADD3 R72, P1, R4, R6, RZ ;  /* 0x0000000604487210 */ /* 0x000fca0007f3e0ff */
[----:B------:R-:W-:Y:S02]  /*67400*/  IMAD.X R71, R5, 0x1, R2, P1 ;  /* 0x0000000105477824 */ /* 0x000fe400008e0602 */
[----:B------:R-:W4:Y:S01]  /*67410*/  LDL.LU.64 R4, [R1+0x1588] ;  /* 0x0015880001047983 */ /* 0x000f220000300a00 */
[----:B------:R-:W-:-:S04]  /*67420*/  IADD3 R74, P1, R76, R6, RZ ;  /* 0x000000064c4a7210 */ /* 0x000fc80007f3e0ff */
[----:B------:R-:W-:Y:S01]  /*67430*/  IADD3.X R73, R77, R2, RZ, P1, !PT ;  /* 0x000000024d497210 */ /* 0x000fe20000ffe4ff */
[----:B------:R-:W-:-:S05]  /*67440*/  IADD3 R76, P1, R78, R6, RZ ;  /* 0x000000064e4c7210 */ /* 0x000fca0007f3e0ff */
[--C-:B------:R-:W-:Y:S01]  /*67450*/  IMAD.X R75, R79, 0x1, R2.reuse, P1 ;  /* 0x000000014f4b7824 */ /* 0x100fe200008e0602 */
[----:B------:R-:W-:Y:S01]  /*67460*/  IADD3 R78, P1, R98, R6, RZ ;  /* 0x00000006624e7210 */ /* 0x000fe20007f3e0ff */
[----:B------:R-:W-:Y:S04]  /*67470*/  HMMA.1688.F32.TF32 R20, R176, R22, R160 ;  /* 0x00000016b014723c */ /* 0x000fe800000810a0 */
[----:B------:R-:W-:-:S03]  /*67480*/  IMAD.X R77, R99, 0x1, R2, P1 ;  /* 0x00000001634d7824 */ /* 0x000fc600008e0602 */
[----:B------:R-:W-:-:S04]  /*67490*/  IADD3 R176, P1, R96, R6, RZ ;  /* 0x0000000660b07210 */ /* 0x000fc80007f3e0ff */
[----:B------:R-:W-:Y:S01]  /*674a0*/  IADD3.X R79, R97, R2, RZ, P1, !PT ;  /* 0x00000002614f7210 */ /* 0x000fe20000ffe4ff */
[----:B------:R-:W-:-:S05]  /*674b0*/  IADD3 R178, P1, R94, R6, RZ ;  /* 0x000000065eb27210 */ /* 0x000fca0007f3e0ff */
[----:B------:R-:W-:Y:S01]  /*674c0*/  IMAD.X R177, R95, 0x1, R2, P1 ;  /* 0x000000015fb17824 */ /* 0x000fe200008e0602 */
[----:B------:R-:W-:-:S05]  /*674d0*/  IADD3 R180, P1, R92, R6, RZ ;  /* 0x000000065cb47210 */ /* 0x000fca0007f3e0ff */
[----:B------:R-:W-:Y:S01]  /*674e0*/  IMAD.X R179, R93, 0x1, R2, P1 ;  /* 0x000000015db37824 */ /* 0x000fe200008e0602 */
        /* <DEDUP_REMOVED lines=10> */
[----:B------:R-:W-:Y:S01]  /*67590*/  IADD3 R192, P1, R80, R6, RZ ;  /* 0x0000000650c07210 */ /* 0x000fe20007f3e0ff */
[----:B------:R-:W-:Y:S02]  /*675a0*/  IMAD.MOV.U32 R106, RZ, RZ, R44 ;  /* 0x000000ffff6a7224 */ /* 0x000fe400078e002c */
[----:B------:R-:W-:Y:S01]  /*675b0*/  IMAD.MOV.U32 R107, RZ, RZ, R3 ;  /* 0x000000ffff6b7224 */ /* 0x000fe200078e0003 */
[----:B------:R-:W-:Y:S01]  /*675c0*/  MOV R96, R46 ;  /* 0x0000002e00607202 */ /* 0x000fe20000000f00 */
[----:B------:R-:W-:Y:S02]  /*675d0*/  IMAD.X R191, R81, 0x1, R2, P1 ;  /* 0x0000000151bf7824 */ /* 0x000fe400008e0602 */
[----:B------:R-:W-:Y:S02]  /*675e0*/  IMAD.MOV.U32 R97, RZ, RZ, R45 ;  /* 0x000000ffff617224 */ /* 0x000fe400078e002d */
[----:B------:R-:W-:Y:S01]  /*675f0*/  IMAD.MOV.U32 R46, RZ, RZ, R48 ;  /* 0x000000ffff2e7224 */ /* 0x000fe200078e0030 */
[----:B------:R-:W-:Y:S01]  /*67600*/  MOV R210, R50 ;  /* 0x0000003200d27202 */ /* 0x000fe20000000f00 */
[----:B------:R-:W-:-:S02]  /*67610*/  IMAD.MOV.U32 R211, RZ, RZ, R49 ;  /* 0x000000ffffd37224 */ /* 0x000fc400078e0031 */
[----:B------:R-:W-:Y:S01]  /*67620*/  IMAD.MOV.U32 R208, RZ, RZ, R52 ;  /* 0x000000ffffd07224 */ /* 0x000fe200078e0034 */
[----:B------:R-:W-:Y:S01]  /*67630*/  MOV R209, R51 ;  /* 0x0000003300d17202 */ /* 0x000fe20000000f00 */
[----:B------:R1:W-:Y:S01]  /*67640*/  STL.64 [R1+0x1940], R106 ;  /* 0x0019406a01007387 */ /* 0x0003e20000100a00 */
[----:B------:R-:W-:Y:S02]  /*67650*/  IMAD.MOV.U32 R202, RZ, RZ, R54 ;  /* 0x000000ffffca7224 */ /* 0x000fe400078e0036 */
[----:B------:R-:W-:Y:S02]  /*67660*/  IMAD.MOV.U32 R203, RZ, RZ, R53 ;  /* 0x000000ffffcb7224 */ /* 0x000fe400078e0035 */
[----:B------:R1:W-:Y:S01]  /*67670*/  STL.64 [R1+0x1920], R96 ;  /* 0x0019206001007387 */ /* 0x0003e20000100a00 */
[----:B------:R-:W-:Y:S01]  /*67680*/  MOV R200, R56 ;  /* 0x0000003800c87202 */ /* 0x000fe20000000f00 */
[----:B------:R-:W-:Y:S01]  /*67690*/  IMAD.MOV.U32 R201, RZ, RZ, R55 ;  /* 0x000000ffffc97224 */ /* 0x000fe200078e0037 */
[----:B------:R-:W-:Y:S01]  /*676a0*/  STL.64 [R1+0x1900], R46 ;  /* 0x0019002e01007387 */ /* 0x000fe20000100a00 */
[----:B------:R-:W-:Y:S01]  /*676b0*/  IMAD.MOV.U32 R174, RZ, RZ, R58 ;  /* 0x000000ffffae7224 */ /* 0x000fe200078e003a */
[----:B------:R-:W-:Y:S01]  /*676c0*/  MOV R175, R57 ;  /* 0x0000003900af7202 */ /* 0x000fe20000000f00 */
[----:B------:R-:W-:Y:S02]  /*676d0*/  STL.64 [R1+0x18e0], R210 ;  /* 0x0018e0d201007387 */ /* 0x000fe40000100a00 */
[----:B------:R-:W-:-:S02]  /*676e0*/  IMAD.MOV.U32 R172, RZ, RZ, R60 ;  /* 0x000000ffffac7224 */ /* 0x000fc400078e003c */
[----:B------:R-:W-:Y:S01]  /*676f0*/  IMAD.MOV.U32 R173, RZ, RZ, R59 ;  /* 0x000000ffffad7224 */ /* 0x000fe200078e003b */
[----:B------:R-:W-:Y:S01]  /*67700*/  SHF.R.S32.HI R15, RZ, 0x6, R15 ;  /* 0x00000006ff0f7819 */ /* 0x000fe2000001140f */
[----:B------:R-:W-:Y:S01]  /*67710*/  STL.64 [R1+0x18c0], R208 ;  /* 0x0018c0d001007387 */ /* 0x000fe20000100a00 */
[----:B------:R-:W-:Y:S01]  /*67720*/  MOV R170, R62 ;  /* 0x0000003e00aa7202 */ /* 0x000fe20000000f00 */
[----:B------:R-:W-:Y:S02]  /*67730*/  IMAD.MOV.U32 R171, RZ, RZ, R61 ;  /* 0x000000ffffab7224 */ /* 0x000fe400078e003d */
[----:B------:R-:W-:Y:S02]  /*67740*/  STL.64 [R1+0x18a0], R202 ;  /* 0x0018a0ca01007387 */ /* 0x000fe40000100a00 */
[----:B------:R-:W-:Y:S01]  /*67750*/  IMAD.MOV.U32 R168, RZ, RZ, R64 ;  /* 0x000000ffffa87224 */ /* 0x000fe200078e0040 */
[----:B------:R-:W-:Y:S01]  /*67760*/  MOV R169, R63 ;  /* 0x0000003f00a97202 */ /* 0x000fe20000000f00 */
[----:B------:R-:W-:Y:S01]  /*67770*/  STL.64 [R1+0x1880], R200 ;  /* 0x001880c801007387 */ /* 0x000fe20000100a00 */
[----:B------:R-:W-:-:S02]  /*67780*/  IMAD.MOV.U32 R166, RZ, RZ, R66 ;  /* 0x000000ffffa67224 */ /* 0x000fc400078e0042 */
[----:B------:R-:W-:Y:S02]  /*67790*/  IMAD.MOV.U32 R167, RZ, RZ, R65 ;  /* 0x000000ffffa77224 */ /* 0x000fe400078e0041 */
[----:B------:R-:W-:Y:S01]  /*677a0*/  IMAD.SHL.U32 R14, R14, 0x4, RZ ;  /* 0x000000040e0e7824 */ /* 0x000fe200078e00ff */
[----:B------:R-:W-:Y:S01]  /*677b0*/  STL.64 [R1+0x1860], R174 ;  /* 0x001860ae01007387 */ /* 0x000fe20000100a00 */
[----:B------:R-:W-:Y:S01]  /*677c0*/  MOV R164, R68 ;  /* 0x0000004400a47202 */ /* 0x000fe20000000f00 */
[----:B------:R-:W-:Y:S01]  /*677d0*/  IMAD.MOV.U32 R165, RZ, RZ, R67 ;  /* 0x000000ffffa57224 */ /* 0x000fe200078e0043 */
[----:B------:R-:W-:Y:S01]  /*677e0*/  SGXT R15, R15, 0x1 ;  /* 0x000000010f0f781a */ /* 0x000fe20000000200 */
[----:B------:R-:W-:Y:S01]  /*677f0*/  STL.64 [R1+0x1840], R172 ;  /* 0x001840ac01007387 */ /* 0x000fe20000100a00 */
[----:B------:R-:W-:Y:S01]  /*67800*/  IMAD.MOV.U32 R162, RZ, RZ, R70 ;  /* 0x000000ffffa27224 */ /* 0x000fe200078e0046 */
[----:B------:R-:W-:Y:S01]  /*67810*/  MOV R163, R69 ;  /* 0x0000004500a37202 */ /* 0x000fe20000000f00 */
[----:B------:R-:W-:Y:S01]  /*67820*/  STL.64 [R1+0x1820], R170 ;  /* 0x001820aa01007387 */ /* 0x000fe20000100a00 */
[----:B------:R-:W-:Y:S01]  /*67830*/  STL.64 [R1+0x1800], R168 ;  /* 0x001800a801007387 */ /* 0x000fe20000100a00 */
[----:B------:R-:W-:Y:S01]  /*67840*/  MOV R160, R74 ;  /* 0x0000004a00a07202 */ /* 0x000fe20000000f00 */
[----:B------:R-:W-:-:S02]  /*67850*/  IMAD.MOV.U32 R161, RZ, RZ, R73 ;  /* 0x000000ffffa17224 */ /* 0x000fc400078e0049 */
[----:B------:R-:W-:Y:S01]  /*67860*/  STL.64 [R1+0x17e0], R166 ;  /* 0x0017e0a601007387 */ /* 0x000fe20000100a00 */
[----:B------:R-:W-:Y:S01]  /*67870*/  LOP3.LUT R14, R14, 0x110, R15, 0x78, !PT ;  /* 0x000001100e0e7812 */ /* 0x000fe200078e780f */
[----:B------:R-:W-:Y:S01]  /*67880*/  STL.64 [R1+0x17a8], R164 ;  /* 0x0017a8a401007387 */ /* 0x000fe20000100a00 */
[----:B------:R-:W-:Y:S02]  /*67890*/  IMAD.MOV.U32 R158, RZ, RZ, R78 ;  /* 0x000000ffff9e7224 */ /* 0x000fe400078e004e */
[----:B------:R-:W-:Y:S02]  /*678a0*/  IMAD.MOV.U32 R159, RZ, RZ, R77 ;  /* 0x000000ffff9f7224 */ /* 0x000fe400078e004d */
[----:B------:R-:W-:Y:S01]  /*678b0*/  STL.64 [R1+0x1788], R162 ;  /* 0x001788a201007387 */ /* 0x000fe20000100a00 */
[----:B------:R-:W-:Y:S01]  /*678c0*/  MOV R80, R176 ;  /* 0x000000b000507202 */ /* 0x000fe20000000f00 */
[----:B------:R-:W-:Y:S02]  /*678d0*/  IMAD.MOV.U32 R81, RZ, RZ, R79 ;  /* 0x000000ffff517224 */ /* 0x000fe400078e004f */
[----:B------:R-:W-:Y:S01]  /*678e0*/  IMAD.MOV.U32 R156, RZ, RZ, R178 ;  /* 0x000000ffff9c7224 */ /* 0x000fe200078e00b2 */
[----:B------:R-:W-:-:S02]  /*678f0*/  MOV R157, R177 ;  /* 0x000000b1009d7202 */ /* 0x000fc40000000f00 */
[----:B------:R-:W-:Y:S01]  /*67900*/  MOV R98, R182 ;  /* 0x000000b600627202 */ /* 0x000fe20000000f00 */
[----:B------:R-:W-:Y:S02]  /*67910*/  IMAD.MOV.U32 R99, RZ, RZ, R181 ;  /* 0x000000ffff637224 */ /* 0x000fe400078e00b5 */
[----:B------:R-:W-:Y:S02]  /*67920*/  IMAD R3, R252, 0x10000, R14 ;  /* 0x00010000fc037824 */ /* 0x000fe400078e020e */
[----:B------:R-:W-:Y:S02]  /*67930*/  IMAD.MOV.U32 R94, RZ, RZ, R186 ;  /* 0x000000ffff5e7224 */ /* 0x000fe400078e00ba */
[----:B------:R-:W-:Y:S01]  /*67940*/  IMAD.MOV.U32 R95, RZ, RZ, R185 ;  /* 0x000000ffff5f7224 */ /* 0x000fe200078e00b9 */
[----:B------:R-:W-:Y:S01]  /*67950*/  MOV R92, R188 ;  /* 0x000000bc005c7202 */ /* 0x000fe20000000f00 */
[----:B------:R-:W-:Y:S02]  /*67960*/  IMAD.MOV.U32 R93, RZ, RZ, R187 ;  /* 0x000000ffff5d7224 */ /* 0x000fe400078e00bb */
[----:B------:R-:W-:Y:S01]  /*67970*/  IMAD.MOV.U32 R90, RZ, RZ, R190 ;  /* 0x000000ffff5a7224 */ /* 0x000fe200078e00be */
[----:B------:R-:W-:Y:S01]  /*67980*/  MOV R91, R189 ;  /* 0x000000bd005b7202 */ /* 0x000fe20000000f00 */
[----:B------:R-:W-:-:S02]  /*67990*/  IMAD.MOV.U32 R88, RZ, RZ, R192 ;  /* 0x000000ffff587224 */ /* 0x000fc400078e00c0 */
[----:B------:R-:W-:Y:S01]  /*679a0*/  IMAD.MOV.U32 R89, RZ, RZ, R191 ;  /* 0x000000ffff597224 */ /* 0x000fe200078e00bf */
[----:B------:R1:W-:Y:S01]  /*679b0*/  LDGSTS.E [R3+0x60000], [R106.64], P0 ;  /* 0x600000006a037fae */ /* 0x0003e20008121844 */
[----:B------:R1:W-:Y:S02]  /*679c0*/  LDGSTS.E [R3+0x60800], [R96.64], P0 ;  /* 0x6080000060037fae */ /* 0x0003e40008121844 */
[----:B------:R1:W-:Y:S02]  /*679d0*/  LDGSTS.E [R3+0x61000], [R46.64], P0 ;  /* 0x610000002e037fae */ /* 0x0003e40008121844 */
[----:B------:R1:W-:Y:S01]  /*679e0*/  LDGSTS.E [R3+0x61800], [R210.64], P0 ;  /* 0x61800000d2037fae */ /* 0x0003e20008121844 */
[----:B------:R1:W-:Y:S01]  /*679f0*/  LDGSTS.E [R3+0x62000], [R208.64], P0 ;  /* 0x62000000d0037fae */ /* 0x0003e20008121844 */
[----:B------:R-:W-:Y:S02]  /*67a00*/  IMAD.MOV.U32 R14, RZ, RZ, R240 ;  /* 0x000000ffff0e7224 */ /* 0x000fe400078e00f0 */
[----:B------:R-:W-:-:S02]  /*67a10*/  IMAD.MOV.U32 R15, RZ, RZ, R199 ;  /* 0x000000ffff0f7224 */ /* 0x000fc400078e00c7 */
[----:B------:R1:W-:Y:S01]  /*67a20*/  LDGSTS.E [R3+0x62800], [R202.64], P0 ;  /* 0x62800000ca037fae */ /* 0x0003e20008121844 */
[----:B------:R1:W-:Y:S01]  /*67a30*/  LDGSTS.E [R3+0x63000], [R200.64], P0 ;  /* 0x63000000c8037fae */ /* 0x0003e20008121844 */
[----:B------:R1:W-:Y:S02]  /*67a40*/  LDGSTS.E [R3+0x63800], [R174.64], P0 ;  /* 0x63800000ae037fae */ /* 0x0003e40008121844 */
[----:B------:R1:W-:Y:S02]  /*67a50*/  LDGSTS.E [R3+0x64000], [R172.64], P0 ;  /* 0x64000000ac037fae */ /* 0x0003e40008121844 */
[----:B------:R1:W-:Y:S01]  /*67a60*/  LDGSTS.E [R3+0x64800], [R170.64], P0 ;  /* 0x64800000aa037fae */ /* 0x0003e20008121844 */
[----:B------:R1:W-:Y:S01]  /*67a70*/  LDGSTS.E [R3+0x65000], [R168.64], P0 ;  /* 0x65000000a8037fae */ /* 0x0003e20008121844 */
[----:B------:R1:W-:Y:S02]  /*67a80*/  LDGSTS.E [R3+0x65800], [R166.64], P0 ;  /* 0x65800000a6037fae */ /* 0x0003e40008121844 */
[----:B------:R1:W-:Y:S02]  /*67a90*/  LDGSTS.E [R3+0x66000], [R14.64], P0 ;  /* 0x660000000e037fae */ /* 0x0003e40008121844 */
[----:B------:R1:W-:Y:S01]  /*67aa0*/  LDGSTS.E [R3+0x66800], [R164.64], P0 ;  /* 0x66800000a4037fae */ /* 0x0003e20008121844 */
[----:B------:R1:W-:Y:S01]  /*67ab0*/  LDGSTS.E [R3+0x67000], [R162.64], P0 ;  /* 0x67000000a2037fae */ /* 0x0003e20008121844 */
[----:B--2---:R-:W-:-:S04]  /*67ac0*/  IADD3 R194, P1, R12, R6, RZ ;  /* 0x000000060cc27210 */ /* 0x004fc80007f3e0ff */
[----:B------:R-:W-:Y:S01]  /*67ad0*/  IADD3.X R193, R13, R2, RZ, P1, !PT ;  /* 0x000000020dc17210 */ /* 0x000fe20000ffe4ff */
[----:B---3--:R-:W-:Y:S02]  /*67ae0*/  IADD3 R196, P1, R10, R6, RZ ;  /* 0x000000060ac47210 */ /* 0x008fe40007f3e0ff */
[----:B------:R-:W-:-:S03]  /*67af0*/  IMAD.MOV.U32 R12, RZ, RZ, R72 ;  /* 0x000000ffff0c7224 */ /* 0x000fc600078e0048 */
[----:B------:R-:W-:Y:S02]  /*67b00*/  IMAD.X R195, R11, 0x1, R2, P1 ;  /* 0x000000010bc37824 */ /* 0x000fe400008e0602 */
[----:B------:R-:W-:Y:S02]  /*67b10*/  IMAD.MOV.U32 R13, RZ, RZ, R71 ;  /* 0x000000ffff0d7224 */ /* 0x000fe400078e0047 */
[----:B------:R-:W-:Y:S01]  /*67b20*/  IMAD.MOV.U32 R10, RZ, RZ, R76 ;  /* 0x000000ffff0a7224 */ /* 0x000fe200078e004c */
[----:B------:R-:W-:Y:S02]  /*67b30*/  MOV R11, R75 ;  /* 0x0000004b000b7202 */ /* 0x000fe40000000f00 */
[----:B------:R-:W-:Y:S01]  /*67b40*/  STL.64 [R1+0x1768], R12 ;  /* 0x0017680c01007387 */ /* 0x000fe20000100a00 */
[----:B------:R-:W-:Y:S02]  /*67b50*/  STL.64 [R1+0x1748], R160 ;  /* 0x001748a001007387 */ /* 0x000fe40000100a00 */
[----:B------:R-:W-:Y:S02]  /*67b60*/  STL.64 [R1+0x1728], R10 ;  /* 0x0017280a01007387 */ /* 0x000fe40000100a00 */
[----:B------:R-:W-:Y:S01]  /*67b70*/  STL.64 [R1+0x1708], R158 ;  /* 0x0017089e01007387 */ /* 0x000fe20000100a00 */
[----:B----4-:R-:W-:Y:S01]  /*67b80*/  IADD3 R198, P1, R8, R6, RZ ;  /* 0x0000000608c67210 */ /* 0x010fe20007f3e0ff */
[----:B------:R-:W-:Y:S01]  /*67b90*/  IMAD.MOV.U32 R8, RZ, RZ, R180 ;  /* 0x000000ffff087224 */ /* 0x000fe200078e00b4 */
[----:B------:R-:W-:Y:S01]  /*67ba0*/  MOV R86, R194 ;  /* 0x000000c200567202 */ /* 0x000fe20000000f00 */
[----:B------:R-:W-:-:S02]  /*67bb0*/  IMAD.MOV.U32 R87, RZ, RZ, R193 ;  /* 0x000000ffff577224 */ /* 0x000fc400078e00c1 */
[----:B------:R-:W-:Y:S02]  /*67bc0*/  IMAD.MOV.U32 R84, RZ, RZ, R196 ;  /* 0x000000ffff547224 */ /* 0x000fe400078e00c4 */
[----:B------:R-:W-:Y:S02]  /*67bd0*/  IMAD.X R197, R9, 0x1, R2, P1 ;  /* 0x0000000109c57824 */ /* 0x000fe400008e0602 */
[----:B------:R-:W-:Y:S01]  /*67be0*/  IMAD.MOV.U32 R9, RZ, RZ, R179 ;  /* 0x000000ffff097224 */ /* 0x000fe200078e00b3 */
[----:B------:R-:W-:Y:S01]  /*67bf0*/  STL.64 [R1+0x1568], R80 ;  /* 0x0015685001007387 */ /* 0x000fe20000100a00 */
[----:B------:R-:W-:Y:S01]  /*67c00*/  STL.64 [R1+0x16e8], R156 ;  /* 0x0016e89c01007387 */ /* 0x000fe20000100a00 */
[----:B------:R-:W-:Y:S02]  /*67c10*/  MOV R85, R195 ;  /* 0x000000c300557202 */ /* 0x000fe40000000f00 */
[----:B------:R2:W-:Y:S01]  /*67c20*/  LDGSTS.E [R3+0x67800], [R12.64], P0 ;  /* 0x678000000c037fae */ /* 0x0005e20008121844 */
[----:B------:R-:W-:Y:S01]  /*67c30*/  IADD3 R7, P1, R4, R6, RZ ;  /* 0x0000000604077210 */ /* 0x000fe20007f3e0ff */
[----:B------:R-:W-:-:S02]  /*67c40*/  IMAD.MOV.U32 R4, RZ, RZ, R184 ;  /* 0x000000ffff047224 */ /* 0x000fc400078e00b8 */
[----:B------:R-:W-:Y:S01]  /*67c50*/  STL.64 [R1+0x16c8], R8 ;  /* 0x0016c80801007387 */ /* 0x000fe20000100a00 */
[----:B------:R-:W-:Y:S01]  /*67c60*/  IMAD.MOV.U32 R82, RZ, RZ, R198 ;  /* 0x000000ffff527224 */ /* 0x000fe200078e00c6 */
[----:B------:R-:W-:Y:S01]  /*67c70*/  IADD3.X R241, R5, R2, RZ, P1, !PT ;  /* 0x0000000205f17210 */ /* 0x000fe20000ffe4ff */
[----:B------:R-:W-:Y:S01]  /*67c80*/  MOV R5, R183 ;  /* 0x000000b700057202 */ /* 0x000fe20000000f00 */
[----:B------:R-:W-:Y:S01]  /*67c90*/  STL.64 [R1+0x16a8], R98 ;  /* 0x0016a86201007387 */ /* 0x000fe20000100a00 */
[----:B------:R-:W-:-:S03]  /*67ca0*/  MOV R83, R197 ;  /* 0x000000c500537202 */ /* 0x000fc60000000f00 */
[----:B------:R3:W-:Y:S04]  /*67cb0*/  LDGSTS.E [R3+0x68000], [R160.64], P0 ;  /* 0x68000000a0037fae */ /* 0x0007e80008121844 */
[----:B------:R-:W-:Y:S01]  /*67cc0*/  STL.64 [R1+0x1688], R4 ;  /* 0x0016880401007387 */ /* 0x000fe20000100a00 */
[----:B------:R-:W-:Y:S02]  /*67cd0*/  STL.64 [R1+0x1668], R94 ;  /* 0x0016685e01007387 */ /* 0x000fe40000100a00 */
[----:B------:R-:W-:Y:S02]  /*67ce0*/  STL.64 [R1+0x1648], R92 ;  /* 0x0016485c01007387 */ /* 0x000fe40000100a00 */
[----:B------:R-:W-:Y:S01]  /*67cf0*/  STL.64 [R1+0x1628], R90 ;  /* 0x0016285a01007387 */ /* 0x000fe20000100a00 */
[----:B------:R-:W-:Y:S01]  /*67d00*/  STL.64 [R1+0x1608], R88 ;  /* 0x0016085801007387 */ /* 0x000fe20000100a00 */
[----:B------:R-:W-:Y:S02]  /*67d10*/  STL.64 [R1+0x15e8], R86 ;  /* 0x0015e85601007387 */ /* 0x000fe40000100a00 */
[----:B------:R-:W-:Y:S01]  /*67d20*/  IMAD.MOV.U32 R44, RZ, RZ, R7 ;  /* 0x000000ffff2c7224 */ /* 0x000fe200078e0007 */
[----:B------:R-:W-:Y:S01]  /*67d30*/  MOV R45, R241 ;  /* 0x000000f1002d7202 */ /* 0x000fe20000000f00 */
[----:B------:R-:W-:Y:S01]  /*67d40*/  STL.64 [R1+0x15c8], R84 ;  /* 0x0015c85401007387 */ /* 0x000fe20000100a00 */
[----:B------:R-:W-:Y:S02]  /*67d50*/  STL.64 [R1+0x15a8], R82 ;  /* 0x0015a85201007387 */ /* 0x000fe40000100a00 */
[----:B-1----:R1:W5:Y:S02]  /*67d60*/  LDL.LU.64 R106, [R1+0x2270] ;  /* 0x00227000016a7983 */ /* 0x0023640000300a00 */
[----:B------:R4:W-:Y:S01]  /*67d70*/  STL.64 [R1+0x1548], R14 ;  /* 0x0015480e01007387 */ /* 0x0009e20000100a00 */
[----:B------:R1:W-:Y:S01]  /*67d80*/  STL.64 [R1+0x1588], R44 ;  /* 0x0015882c01007387 */ /* 0x0003e20000100a00 */
[----:B------:R1:W5:Y:S03]  /*67d90*/  LDL.LU.64 R96, [R1+0x2268] ;  /* 0x0022680001607983 */ /* 0x0003660000300a00 */
        /* <DEDUP_REMOVED lines=8> */
[----:B------:R3:W-:Y:S04]  /*67e20*/  LDGSTS.E [R3+0x6c800], [R90.64], P0 ;  /* 0x6c8000005a037fae */ /* 0x0007e80008121844 */
[----:B----4-:R-:W4:Y:S01]  /*67e30*/  LDL.LU.64 R14, [R1+0x1938] ;  /* 0x00193800010e7983 */ /* 0x010f220000300a00 */
[----:B------:R-:W4:Y:S02]  /*67e40*/  LDL.LU.64 R48, [R1+0x1918] ;  /* 0x0019180001307983 */ /* 0x000f240000300a00 */
[----:B--2---:R-:W2:Y:S02]  /*67e50*/  LDL.LU.64 R12, [R1+0x18f8] ;  /* 0x0018f800010c7983 */ /* 0x004ea40000300a00 */
[----:B-1----:R-:W2:Y:S01]  /*67e60*/  LDL.LU.64 R10, [R1+0x18d8] ;  /* 0x0018d800010a7983 */ /* 0x002ea20000300a00 */
[----:B------:R-:W2:Y:S01]  /*67e70*/  LDL.LU.64 R54, [R1+0x18b8] ;  /* 0x0018b80001367983 */ /* 0x000ea20000300a00 */
[----:B---3--:R-:W3:Y:S03]  /*67e80*/  LDL.LU.64 R8, [R1+0x1898] ;  /* 0x0018980001087983 */ /* 0x008ee60000300a00 */
[----:B------:R1:W-:Y:S04]  /*67e90*/  LDGSTS.E [R3+0x6d000], [R88.64], P0 ;  /* 0x6d00000058037fae */ /* 0x0003e80008121844 */
[----:B------:R-:W2:Y:S01]  /*67ea0*/  LDL.LU.64 R4, [R1+0x1878] ;  /* 0x0018780001047983 */ /* 0x000ea20000300a00 */
[----:B------:R-:W2:Y:S02]  /*67eb0*/  LDL.LU.64 R60, [R1+0x1858] ;  /* 0x00185800013c7983 */ /* 0x000ea40000300a00 */
[----:B------:R1:W-:Y:S02]  /*67ec0*/  LDGSTS.E [R3+0x6d800], [R86.64], P0 ;  /* 0x6d80000056037fae */ /* 0x0003e40008121844 */
[----:B------:R1:W-:Y:S01]  /*67ed0*/  LDGSTS.E [R3+0x6e000], [R84.64], P0 ;  /* 0x6e00000054037fae */ /* 0x0003e20008121844 */
[----:B------:R1:W-:Y:S01]  /*67ee0*/  LDGSTS.E [R3+0x6e800], [R82.64], P0 ;  /* 0x6e80000052037fae */ /* 0x0003e20008121844 */
[----:B------:R4:W-:Y:S03]  /*67ef0*/  LDGSTS.E [R3+0x6f000], [R44.64], P0 ;  /* 0x6f0000002c037fae */ /* 0x0009e60008121844 */
[----:B------:R-:W3:Y:S01]  /*67f00*/  LDL.LU.64 R62, [R1+0x1838] ;  /* 0x00183800013e7983 */ /* 0x000ee20000300a00 */
[----:B------:R-:W3:Y:S02]  /*67f10*/  LDL.LU.64 R64, [R1+0x1818] ;  /* 0x0018180001407983 */ /* 0x000ee40000300a00 */
[----:B------:R1:W-:Y:S02]  /*67f20*/  LDGSTS.E [R3+0x6f800], [R80.64], P0 ;  /* 0x6f80000050037fae */ /* 0x0003e40008121844 */
[----:B------:R-:W3:Y:S01]  /*67f30*/  LDL.LU.64 R66, [R1+0x17f8] ;  /* 0x0017f80001427983 */ /* 0x000ee20000300a00 */
[----:B----4-:R-:W-:-:S04]  /*67f40*/  IADD3 R44, P1, R14, R6, RZ ;  /* 0x000000060e2c7210 */ /* 0x010fc80007f3e0ff */
[----:B------:R-:W-:Y:S01]  /*67f50*/  IADD3.X R45, R15, R2, RZ, P1, !PT ;  /* 0x000000020f2d7210 */ /* 0x000fe20000ffe4ff */
[-C--:B------:R-:W-:Y:S01]  /*67f60*/  IADD3 R46, P1, R48, R6.reuse, RZ ;  /* 0x00000006302e7210 */ /* 0x080fe20007f3e0ff */
[----:B------:R-:W4:Y:S04]  /*67f70*/  LDL.LU.64 R14, [R1+0x17d8] ;  /* 0x0017d800010e7983 */ /* 0x000f280000300a00 */
[----:B-1----:R-:W-:Y:S01]  /*67f80*/  IMAD.X R3, R49, 0x1, R2, P1 ;  /* 0x0000000131037824 */ /* 0x002fe200008e0602 */
[----:B--2---:R-:W-:-:S05]  /*67f90*/  IADD3 R48, P1, R12, R6, RZ ;  /* 0x000000060c307210 */ /* 0x004fca0007f3e0ff */
[--C-:B------:R-:W-:Y:S01]  /*67fa0*/  IMAD.X R47, R13, 0x1, R2.reuse, P1 ;  /* 0x000000010d2f7824 */ /* 0x100fe200008e0602 */
[----:B------:R-:W-:Y:S01]  /*67fb0*/  IADD3 R50, P1, R10, R6, RZ ;  /* 0x000000060a327210 */ /* 0x000fe20007f3e0ff */
[----:B------:R-:W2:Y:S03]  /*67fc0*/  LDL.LU.64 R12, [R1+0x17c0] ;  /* 0x0017c000010c7983 */ /* 0x000ea60000300a00 */
[----:B------:R-:W-:Y:S01]  /*67fd0*/  IADD3.X R49, R11, R2, RZ, P1, !PT ;  /* 0x000000020b317210 */ /* 0x000fe20000ffe4ff */
[-C--:B------:R-:W-:Y:S01]  /*67fe0*/  IADD3 R52, P1, R54, R6.reuse, RZ ;  /* 0x0000000636347210 */ /* 0x080fe20007f3e0ff */
[----:B------:R-:W2:Y:S04]  /*67ff0*/  LDL.LU.64 R10, [R1+0x17a0] ;  /* 0x0017a000010a7983 */ /* 0x000ea80000300a00 */
[----:B------:R-:W-:Y:S01]  /*68000*/  IMAD.X R51, R55, 0x1, R2, P1 ;  /* 0x0000000137337824 */ /* 0x000fe200008e0602 */
[----:B---3--:R-:W-:-:S05]  /*68010*/  IADD3 R54, P1, R8, R6, RZ ;  /* 0x0000000608367210 */ /* 0x008fca0007f3e0ff */
[--C-:B------:R-:W-:Y:S01]  /*68020*/  IMAD.X R53, R9, 0x1, R2.reuse, P1 ;  /* 0x0000000109357824 */ /* 0x100fe200008e0602 */
[----:B------:R-:W-:Y:S01]  /*68030*/  IADD3 R56, P1, R4, R6, RZ ;  /* 0x0000000604387210 */ /* 0x000fe20007f3e0ff */
[----:B------:R-:W3:Y:S03]  /*68040*/  LDL.LU.64 R8, [R1+0x1780] ;  /* 0x0017800001087983 */ /* 0x000ee60000300a00 */
[----:B------:R-:W-:Y:S02]  /*68050*/  IADD3.X R55, R5, R2, RZ, P1, !PT ;  /* 0x0000000205377210 */ /* 0x000fe40000ffe4ff */
[----:B------:R-:W3:Y:S01]  /*68060*/  LDL.LU.64 R4, [R1+0x1760] ;  /* 0x0017600001047983 */ /* 0x000ee20000300a00 */
[----:B------:R-:W3:Y:S02]  /*68070*/  LDL.LU.64 R78, [R1+0x1740] ;  /* 0x00174000014e7983 */ /* 0x000ee40000300a00 */
[----:B------:R-:W3:Y:S02]  /*68080*/  LDL.LU.64 R156, [R1+0x1720] ;  /* 0x00172000019c7983 */ /* 0x000ee40000300a00 */
[----:B------:R-:W3:Y:S01]  /*68090*/  LDL.LU.64 R98, [R1+0x1700] ;  /* 0x0017000001627983 */ /* 0x000ee20000300a00 */
[----:B------:R-:W3:Y:S01]  /*680a0*/  LDL.LU.64 R94, [R1+0x16e0] ;  /* 0x0016e000015e7983 */ /* 0x000ee20000300a00 */
[----:B------:R-:W3:Y:S02]  /*680b0*/  LDL.LU.64 R92, [R1+0x16c0] ;  /* 0x0016c000015c7983 */ /* 0x000ee40000300a00 */
[----:B------:R-:W3:Y:S01]  /*680c0*/  LDL.LU.64 R90, [R1+0x16a0] ;  /* 0x0016a000015a7983 */ /* 0x000ee20000300a00 */
[-C--:B------:R-:W-:Y:S01]  /*680d0*/  IADD3 R58, P1, R60, R6.reuse, RZ ;  /* 0x000000063c3a7210 */ /* 0x080fe20007f3e0ff */
[----:B------:R-:W3:Y:S01]  /*680e0*/  LDL.LU.64 R88, [R1+0x1560] ;  /* 0x0015600001587983 */ /* 0x000ee20000300a00 */
[----:B------:R-:W3:Y:S02]  /*680f0*/  LDL.LU.64 R86, [R1+0x1680] ;  /* 0x0016800001567983 */ /* 0x000ee40000300a00 */
[----:B------:R-:W3:Y:S02]  /*68100*/  LDL.LU.64 R84, [R1+0x1660] ;  /* 0x0016600001547983 */ /* 0x000ee40000300a00 */
[----:B------:R-:W3:Y:S02]  /*68110*/  LDL.LU.64 R82, [R1+0x1640] ;  /* 0x0016400001527983 */ /* 0x000ee40000300a00 */
[--C-:B------:R-:W-:Y:S01]  /*68120*/  IMAD.X R57, R61, 0x1, R2.reuse, P1 ;  /* 0x000000013d397824 */ /* 0x100fe200008e0602 */
[-C--:B------:R-:W-:Y:S01]  /*68130*/  IADD3 R60, P1, R62, R6.reuse, RZ ;  /* 0x000000063e3c7210 */ /* 0x080fe20007f3e0ff */
[----:B------:R-:W3:Y:S04]  /*68140*/  LDL.LU.64 R80, [R1+0x1620] ;  /* 0x0016200001507983 */ /* 0x000ee80000300a00 */
[----:B------:R-:W-:Y:S01]  /*68150*/  IMAD.X R59, R63, 0x1, R2, P1 ;  /* 0x000000013f3b7824 */ /* 0x000fe200008e0602 */
[----:B------:R-:W-:-:S04]  /*68160*/  IADD3 R62, P1, R64, R6, RZ ;  /* 0x00000006403e7210 */ /* 0x000fc80007f3e0ff */
[----:B------:R-:W-:Y:S01]  /*68170*/  IADD3.X R61, R65, R2, RZ, P1, !PT ;  /* 0x00000002413d7210 */ /* 0x000fe20000ffe4ff */
[----:B------:R-:W-:-:S05]  /*68180*/  IADD3 R64, P1, R66, R6, RZ ;  /* 0x0000000642407210 */ /* 0x000fca0007f3e0ff */
[----:B------:R-:W-:Y:S01]  /*68190*/  IMAD.X R63, R67, 0x1, R2, P1 ;  /* 0x00000001433f7824 */ /* 0x000fe200008e0602 */
[----:B----4-:R-:W-:-:S05]  /*681a0*/  IADD3 R66, P1, R14, R6, RZ ;  /* 0x000000060e427210 */ /* 0x010fca0007f3e0ff */
[----:B------:R-:W-:Y:S02]  /*681b0*/  IMAD.X R65, R15, 0x1, R2, P1 ;  /* 0x000000010f417824 */ /* 0x000fe400008e0602 */
[----:B------:R-:W4:Y:S01]  /*681c0*/  LDL.LU.64 R14, [R1+0x1600] ;  /* 0x00160000010e7983 */ /* 0x000f220000300a00 */
[----:B--2---:R-:W-:-:S04]  /*681d0*/  IADD3 R68, P1, R12, R6, RZ ;  /* 0x000000060c447210 */ /* 0x004fc80007f3e0ff */
[----:B------:R-:W-:Y:S01]  /*681e0*/  IADD3.X R67, R13, R2, RZ, P1, !PT ;  /* 0x000000020d437210 */ /* 0x000fe20000ffe4ff */
[-C--:B------:R-:W-:Y:S01]  /*681f0*/  IADD3 R70, P1, R10, R6.reuse, RZ ;  /* 0x000000060a467210 */ /* 0x080fe20007f3e0ff */
[----:B------:R-:W2:Y:S04]  /*68200*/  LDL.LU.64 R12, [R1+0x15e0] ;  /* 0x0015e000010c7983 */ /* 0x000ea80000300a00 */
[----:B------:R-:W-:Y:S02]  /*68210*/  IMAD.X R69, R11, 0x1, R2, P1 ;  /* 0x000000010b457824 */ /* 0x000fe400008e0602 */
[----:B------:R-:W2:Y:S01]  /*68220*/  LDL.LU.64 R10, [R1+0x15c0] ;  /* 0x0015c000010a7983 */ /* 0x000ea20000300a00 */
[----:B---3--:R-:W-:-:S05]  /*68230*/  IADD3 R72, P1, R8, R6, RZ ;  /* 0x0000000608487210 */ /* 0x008fca0007f3e0ff */
[----:B------:R-:W-:Y:S01]  /*68240*/  IMAD.X R71, R9, 0x1, R2, P1 ;  /* 0x0000000109477824 */ /* 0x000fe200008e0602 */
[----:B------:R-:W-:Y:S01]  /*68250*/  IADD3 R74, P1, R4, R6, RZ ;  /* 0x00000006044a7210 */ /* 0x000fe20007f3e0ff */
[----:B------:R-:W3:Y:S03]  /*68260*/  LDL.LU.64 R8, [R1+0x15a0] ;  /* 0x0015a00001087983 */ /* 0x000ee60000300a00 */
[----:B------:R-:W-:Y:S02]  /*68270*/  IADD3.X R73, R5, R2, RZ, P1, !PT ;  /* 0x0000000205497210 */ /* 0x000fe40000ffe4ff */
[----:B------:R-:W3:Y:S01]  /*68280*/  LDL.LU.64 R4, [R1+0x1580] ;  /* 0x0015800001047983 */ /* 0x000ee20000300a00 */
[----:B------:R-:W3:Y:S01]  /*68290*/  LDL R242, [R1+0x216c] ;  /* 0x00216c0001f27983 */ /* 0x000ee20000100800 */
        /* <DEDUP_REMOVED lines=21> */
[----:B------:R-:W-:Y:S02]  /*683f0*/  IMAD.X R191, R81, 0x1, R2, P1 ;  /* 0x0000000151bf7824 */ /* 0x000fe400008e0602 */
[----:B------:R-:W-:Y:S01]  /*68400*/  IMAD.MOV.U32 R98, RZ, RZ, R44 ;  /* 0x000000ffff627224 */ /* 0x000fe200078e002c */
[----:B------:R-:W-:Y:S01]  /*68410*/  MOV R99, R45 ;  /* 0x0000002d00637202 */ /* 0x000fe20000000f00 */
        /* <DEDUP_REMOVED lines=8> */
[----:B------:R1:W-:Y:S01]  /*684a0*/  STL.64 [R1+0x1938], R98 ;  /* 0x0019386201007387 */ /* 0x0003e20000100a00 */
[----:B------:R-:W-:Y:S01]  /*684b0*/  MOV R210, R54 ;  /* 0x0000003600d27202 */ /* 0x000fe20000000f00 */
[----:B------:R-:W-:Y:S02]  /*684c0*/  IMAD.MOV.U32 R211, RZ, RZ, R53 ;  /* 0x000000ffffd37224 */ /* 0x000fe400078e0035 */
[----:B------:R1:W-:Y:S02]  /*684d0*/  STL.64 [R1+0x1918], R156 ;  /* 0x0019189c01007387 */ /* 0x0003e40000100a00 */
[----:B------:R-:W-:Y:S01]  /*684e0*/  IMAD.MOV.U32 R208, RZ, RZ, R56 ;  /* 0x000000ffffd07224 */ /* 0x000fe200078e0038 */
[----:B------:R-:W-:Y:S01]  /*684f0*/  MOV R209, R55 ;  /* 0x0000003700d17202 */ /* 0x000fe20000000f00 */
[----:B------:R1:W-:Y:S01]  /*68500*/  STL.64 [R1+0x18f8], R158 ;  /* 0x0018f89e01007387 */ /* 0x0003e20000100a00 */
[----:B------:R-:W-:-:S02]  /*68510*/  IMAD.MOV.U32 R202, RZ, RZ, R58 ;  /* 0x000000ffffca7224 */ /* 0x000fc400078e003a */
        /* <DEDUP_REMOVED lines=10> */
[----:B------:R-:W-:Y:S01]  /*685c0*/  STL.64 [R1+0x1878], R208 ;  /* 0x001878d001007387 */ /* 0x000fe20000100a00 */
[----:B------:R-:W-:Y:S01]  /*685d0*/  MOV R168, R66 ;  /* 0x0000004200a87202 */ /* 0x000fe20000000f00 */
[----:B------:R-:W-:Y:S02]  /*685e0*/  IMAD.MOV.U32 R169, RZ, RZ, R65 ;  /* 0x000000ffffa97224 */ /* 0x000fe400078e0041 */
[----:B------:R-:W-:Y:S01]  /*685f0*/  STL.64 [R1+0x1858], R202 ;  /* 0x001858ca01007387 */ /* 0x000fe20000100a00 */
[----:B------:R-:W-:Y:S01]  /*68600*/  STL.64 [R1+0x1838], R174 ;  /* 0x001838ae01007387 */ /* 0x000fe20000100a00 */
[----:B------:R-:W-:Y:S02]  /*68610*/  IMAD.MOV.U32 R166, RZ, RZ, R70 ;  /* 0x000000ffffa67224 */ /* 0x000fe400078e0046 */
[----:B------:R-:W-:Y:S02]  /*68620*/  IMAD.MOV.U32 R167, RZ, RZ, R69 ;  /* 0x000000ffffa77224 */ /* 0x000fe400078e0045 */
[----:B------:R-:W-:Y:S01]  /*68630*/  STL.64 [R1+0x1818], R172 ;  /* 0x001818ac01007387 */ /* 0x000fe20000100a00 */
[----:B------:R-:W-:Y:S01]  /*68640*/  MOV R164, R72 ;  /* 0x0000004800a47202 */ /* 0x000fe20000000f00 */
[----:B------:R-:W-:Y:S01]  /*68650*/  IMAD.MOV.U32 R165, RZ, RZ, R71 ;  /* 0x000000ffffa57224 */ /* 0x000fe200078e0047 */
[----:B------:R-:W-:Y:S01]  /*68660*/  STL.64 [R1+0x17f8], R170 ;  /* 0x0017f8aa01007387 */ /* 0x000fe20000100a00 */
[----:B------:R-:W-:Y:S02]  /*68670*/  STL.64 [R1+0x17d8], R168 ;  /* 0x0017d8a801007387 */ /* 0x000fe40000100a00 */
[----:B------:R-:W-:-:S02]  /*68680*/  IMAD.MOV.U32 R162, RZ, RZ, R76 ;  /* 0x000000ffffa27224 */ /* 0x000fc400078e004c */
[----:B------:R-:W-:Y:S02]  /*68690*/  IMAD.MOV.U32 R163, RZ, RZ, R75 ;  /* 0x000000ffffa37224 */ /* 0x000fe400078e004b */
[----:B------:R-:W-:Y:S01]  /*686a0*/  IMAD.MOV.U32 R160, RZ, RZ, R176 ;  /* 0x000000ffffa07224 */ /* 0x000fe200078e00b0 */
[----:B------:R-:W-:Y:S01]  /*686b0*/  MOV R161, R79 ;  /* 0x0000004f00a17202 */ /* 0x000fe20000000f00 */
[----:B------:R-:W-:Y:S02]  /*686c0*/  IMAD.MOV.U32 R94, RZ, RZ, R178 ;  /* 0x000000ffff5e7224 */ /* 0x000fe400078e00b2 */
[----:B------:R-:W-:Y:S02]  /*686d0*/  IMAD.MOV.U32 R95, RZ, RZ, R177 ;  /* 0x000000ffff5f7224 */ /* 0x000fe400078e00b1 */
[----:B------:R-:W-:Y:S01]  /*686e0*/  IMAD.MOV.U32 R92, RZ, RZ, R182 ;  /* 0x000000ffff5c7224 */ /* 0x000fe200078e00b6 */
[----:B------:R-:W-:Y:S01]  /*686f0*/  MOV R93, R181 ;  /* 0x000000b5005d7202 */ /* 0x000fe20000000f00 */
[----:B------:R-:W-:-:S02]  /*68700*/  IMAD.MOV.U32 R80, RZ, RZ, R184 ;  /* 0x000000ffff507224 */ /* 0x000fc400078e00b8 */
[----:B------:R-:W-:Y:S02]  /*68710*/  IMAD.MOV.U32 R81, RZ, RZ, R183 ;  /* 0x000000ffff517224 */ /* 0x000fe400078e00b7 */
[----:B------:R-:W-:Y:S01]  /*68720*/  IMAD.MOV.U32 R90, RZ, RZ, R188 ;  /* 0x000000ffff5a7224 */ /* 0x000fe200078e00bc */
[----:B------:R-:W-:Y:S01]  /*68730*/  MOV R91, R187 ;  /* 0x000000bb005b7202 */ /* 0x000fe20000000f00 */
[----:B------:R-:W-:Y:S02]  /*68740*/  IMAD.MOV.U32 R88, RZ, RZ, R190 ;  /* 0x000000ffff587224 */ /* 0x000fe400078e00be */
[----:B------:R-:W-:Y:S01]  /*68750*/  IMAD.MOV.U32 R89, RZ, RZ, R189 ;  /* 0x000000ffff597224 */ /* 0x000fe200078e00bd */
[----:B------:R-:W-:Y:S01]  /*68760*/  MOV R86, R192 ;  /* 0x000000c000567202 */ /* 0x000fe20000000f00 */
[----:B------:R-:W-:Y:S01]  /*68770*/  IMAD.MOV.U32 R87, RZ, RZ, R191 ;  /* 0x000000ffff577224 */ /* 0x000fe200078e00bf */
[----:B----4-:R-:W-:-:S04]  /*68780*/  IADD3 R194, P1, R14, R6, RZ ;  /* 0x000000060ec27210 */ /* 0x010fc80007f3e0ff */
[----:B------:R-:W-:Y:S02]  /*68790*/  IADD3.X R193, R15, R2, RZ, P1, !PT ;  /* 0x000000020fc17210 */ /* 0x000fe40000ffe4ff */
[----:B--2---:R-:W-:-:S05]  /*687a0*/  IADD3 R196, P1, R12, R6, RZ ;  /* 0x000000060cc47210 */ /* 0x004fca0007f3e0ff */
[----:B------:R-:W-:Y:S01]  /*687b0*/  IMAD.X R195, R13, 0x1, R2, P1 ;  /* 0x000000010dc37824 */ /* 0x000fe200008e0602 */
[----:B------:R-:W-:Y:S01]  /*687c0*/  IADD3 R198, P1, R10, R6, RZ ;  /* 0x000000060ac67210 */ /* 0x000fe20007f3e0ff */
[----:B------:R-:W-:Y:S01]  /*687d0*/  IMAD.MOV.U32 R14, RZ, RZ, R68 ;  /* 0x000000ffff0e7224 */ /* 0x000fe200078e0044 */
[----:B------:R-:W-:-:S03]  /*687e0*/  MOV R15, R67 ;  /* 0x00000043000f7202 */ /* 0x000fc60000000f00 */
[----:B------:R-:W-:Y:S02]  /*687f0*/  IMAD.X R197, R11, 0x1, R2, P1 ;  /* 0x000000010bc57824 */ /* 0x000fe400008e0602 */
[----:B------:R-:W-:Y:S01]  /*68800*/  IMAD.MOV.U32 R12, RZ, RZ, R74 ;  /* 0x000000ffff0c7224 */ /* 0x000fe200078e004a */
[----:B------:R-:W-:Y:S02]  /*68810*/  MOV R13, R73 ;  /* 0x00000049000d7202 */ /* 0x000fe40000000f00 */
[----:B---3--:R-:W-:Y:S01]  /*68820*/  IADD3 R240, P1, R8, R6, RZ ;  /* 0x0000000608f07210 */ /* 0x008fe20007f3e0ff */
[----:B------:R2:W-:Y:S01]  /*68830*/  STL.64 [R1+0x17c0], R14 ;  /* 0x0017c00e01007387 */ /* 0x0005e20000100a00 */
[----:B------:R-:W-:Y:S01]  /*68840*/  MOV R10, R78 ;  /* 0x0000004e000a7202 */ /* 0x000fe20000000f00 */
[----:B------:R-:W-:Y:S01]  /*68850*/  IMAD.MOV.U32 R11, RZ, RZ, R77 ;  /* 0x000000ffff0b7224 */ /* 0x000fe200078e004d */
[----:B------:R-:W-:Y:S01]  /*68860*/  IADD3.X R199, R9, R2, RZ, P1, !PT ;  /* 0x0000000209c77210 */ /* 0x000fe20000ffe4ff */
[----:B------:R-:W-:Y:S01]  /*68870*/  IADD3 R7, P1, R4, R6, RZ ;  /* 0x0000000604077210 */ /* 0x000fe20007f3e0ff */
[----:B------:R-:W-:Y:S01]  /*68880*/  STL.64 [R1+0x17a0], R166 ;  /* 0x0017a0a601007387 */ /* 0x000fe20000100a00 */
[----:B------:R-:W-:Y:S02]  /*68890*/  STL.64 [R1+0x1780], R164 ;  /* 0x001780a401007387 */ /* 0x000fe40000100a00 */
[----:B------:R3:W-:Y:S01]  /*688a0*/  STL.64 [R1+0x1760], R12 ;  /* 0x0017600c01007387 */ /* 0x0007e20000100a00 */
[----:B------:R-:W-:Y:S01]  /*688b0*/  MOV R8, R180 ;  /* 0x000000b400087202 */ /* 0x000fe20000000f00 */
[----:B------:R-:W-:Y:S01]  /*688c0*/  IMAD.MOV.U32 R9, RZ, RZ, R179 ;  /* 0x000000ffff097224 */ /* 0x000fe200078e00b3 */
[----:B------:R-:W-:Y:S01]  /*688d0*/  STL.64 [R1+0x1740], R162 ;  /* 0x001740a201007387 */ /* 0x000fe20000100a00 */
[----:B------:R-:W-:-:S02]  /*688e0*/  IMAD.X R241, R5, 0x1, R2, P1 ;  /* 0x0000000105f17824 */ /* 0x000fc400008e0602 */
[----:B------:R4:W-:Y:S02]  /*688f0*/  STL.64 [R1+0x1720], R10 ;  /* 0x0017200a01007387 */ /* 0x0009e40000100a00 */
[----:B------:R-:W-:Y:S01]  /*68900*/  STL.64 [R1+0x1700], R160 ;  /* 0x001700a001007387 */ /* 0x000fe20000100a00 */
[----:B------:R-:W-:Y:S01]  /*68910*/  MOV R4, R186 ;  /* 0x000000ba00047202 */ /* 0x000fe20000000f00 */
[----:B------:R-:W-:Y:S01]  /*68920*/  IMAD.MOV.U32 R5, RZ, RZ, R185 ;  /* 0x000000ffff057224 */ /* 0x000fe200078e00b9 */
[----:B------:R-:W-:Y:S01]  /*68930*/  LEA R3, R252, R242, 0x10 ;  /* 0x000000f2fc037211 */ /* 0x000fe200078e80ff */
[----:B------:R-:W-:Y:S01]  /*68940*/  STL.64 [R1+0x16e0], R94 ;  /* 0x0016e05e01007387 */ /* 0x000fe20000100a00 */
[----:B------:R1:W-:Y:S02]  /*68950*/  STL.64 [R1+0x16c0], R8 ;  /* 0x0016c00801007387 */ /* 0x0003e40000100a00 */
[----:B------:R-:W-:Y:S02]  /*68960*/  STL.64 [R1+0x16a0], R92 ;  /* 0x0016a05c01007387 */ /* 0x000fe40000100a00 */
[----:B------:R-:W-:Y:S02]  /*68970*/  STL.64 [R1+0x1560], R80 ;  /* 0x0015605001007387 */ /* 0x000fe40000100a00 */
[----:B------:R-:W-:Y:S01]  /*68980*/  IMAD.MOV.U32 R84, RZ, RZ, R194 ;  /* 0x000000ffff547224 */ /* 0x000fe200078e00c2 */
[----:B------:R-:W-:Y:S01]  /*68990*/  MOV R85, R193 ;  /* 0x000000c100557202 */ /* 0x000fe20000000f00 */
[----:B------:R1:W-:Y:S01]  /*689a0*/  STL.64 [R1+0x1680], R4 ;  /* 0x0016800401007387 */ /* 0x0003e20000100a00 */
[----:B------:R-:W-:-:S02]  /*689b0*/  IMAD.MOV.U32 R82, RZ, RZ, R196 ;  /* 0x000000ffff527224 */ /* 0x000fc400078e00c4 */
[----:B------:R-:W-:Y:S01]  /*689c0*/  IMAD.MOV.U32 R83, RZ, RZ, R195 ;  /* 0x000000ffff537224 */ /* 0x000fe200078e00c3 */
[----:B------:R1:W-:Y:S01]  /*689d0*/  LDGSTS.E [R3+0x60200], [R98.64], P0 ;  /* 0x6020000062037fae */ /* 0x0003e20008121844 */
[----:B------:R-:W-:Y:S02]  /*689e0*/  STL.64 [R1+0x1660], R90 ;  /* 0x0016605a01007387 */ /* 0x000fe40000100a00 */
[----:B------:R1:W-:Y:S02]  /*689f0*/  LDGSTS.E [R3+0x60a00], [R156.64], P0 ;  /* 0x60a000009c037fae */ /* 0x0003e40008121844 */
[----:B------:R-:W-:Y:S02]  /*68a00*/  STL.64 [R1+0x1640], R88 ;  /* 0x0016405801007387 */ /* 0x000fe40000100a00 */
[----:B------:R-:W-:Y:S02]  /*68a10*/  IMAD.MOV.U32 R50, RZ, RZ, R198 ;  /* 0x000000ffff327224 */ /* 0x000fe400078e00c6 */
[----:B------:R-:W-:Y:S01]  /*68a20*/  IMAD.MOV.U32 R51, RZ, RZ, R197 ;  /* 0x000000ffff337224 */ /* 0x000fe200078e00c5 */
[----:B------:R2:W-:Y:S04]  /*68a30*/  LDGSTS.E [R3+0x61200], [R158.64], P0 ;  /* 0x612000009e037fae */ /* 0x0005e80008121844 */
[----:B------:R-:W-:Y:S01]  /*68a40*/  STL.64 [R1+0x1620], R86 ;  /* 0x0016205601007387 */ /* 0x000fe20000100a00 */
[----:B------:R2:W-:Y:S02]  /*68a50*/  LDGSTS.E [R3+0x61a00], [R200.64], P0 ;  /* 0x61a00000c8037fae */ /* 0x0005e40008121844 */
[----:B------:R-:W-:Y:S01]  /*68a60*/  STL.64 [R1+0x1600], R84 ;  /* 0x0016005401007387 */ /* 0x000fe20000100a00 */
[----:B------:R-:W-:Y:S01]  /*68a70*/  MOV R46, R240 ;  /* 0x000000f0002e7202 */ /* 0x000fe20000000f00 */
[----:B------:R-:W-:Y:S01]  /*68a80*/  IMAD.MOV.U32 R47, RZ, RZ, R199 ;  /* 0x000000ffff2f7224 */ /* 0x000fe200078e00c7 */
[----:B------:R2:W-:Y:S04]  /*68a90*/  LDGSTS.E [R3+0x62200], [R48.64], P0 ;  /* 0x6220000030037fae */ /* 0x0005e80008121844 */
[----:B------:R-:W-:Y:S01]  /*68aa0*/  STL.64 [R1+0x15e0], R82 ;  /* 0x0015e05201007387 */ /* 0x000fe20000100a00 */
[----:B------:R3:W-:Y:S02]  /*68ab0*/  LDGSTS.E [R3+0x62a00], [R210.64], P0 ;  /* 0x62a00000d2037fae */ /* 0x0007e40008121844 */
[----:B------:R-:W-:Y:S01]  /*68ac0*/  IMAD.MOV.U32 R44, RZ, RZ, R7 ;  /* 0x000000ffff2c7224 */ /* 0x000fe200078e0007 */
[----:B------:R-:W-:Y:S01]  /*68ad0*/  MOV R45, R241 ;  /* 0x000000f1002d7202 */ /* 0x000fe20000000f00 */
[----:B-1----:R1:W5:Y:S04]  /*68ae0*/  LDL.LU.64 R98, [R1+0x2260] ;  /* 0x0022600001627983 */ /* 0x0023680000300a00 */
[----:B------:R1:W-:Y:S01]  /*68af0*/  LDGSTS.E [R3+0x63200], [R208.64], P0 ;  /* 0x63200000d0037fae */ /* 0x0003e20008121844 */
[----:B------:R-:W-:Y:S02]  /*68b00*/  STL.64 [R1+0x15c0], R50 ;  /* 0x0015c03201007387 */ /* 0x000fe40000100a00 */
[----:B------:R1:W-:Y:S02]  /*68b10*/  LDGSTS.E [R3+0x63a00], [R202.64], P0 ;  /* 0x63a00000ca037fae */ /* 0x0003e40008121844 */
[----:B------:R1:W5:Y:S01]  /*68b20*/  LDL.LU.64 R156, [R1+0x2258] ;  /* 0x00225800019c7983 */ /* 0x0003620000300a00 */
[----:B------:R1:W-:Y:S04]  /*68b30*/  LDGSTS.E [R3+0x64200], [R174.64], P0 ;  /* 0x64200000ae037fae */ /* 0x0003e80008121844 */
[----:B------:R-:W-:Y:S01]  /*68b40*/  STL.64 [R1+0x15a0], R46 ;  /* 0x0015a02e01007387 */ /* 0x000fe20000100a00 */
[----:B------:R1:W-:Y:S02]  /*68b50*/  LDGSTS.E [R3+0x64a00], [R172.64], P0 ;  /* 0x64a00000ac037fae */ /* 0x0003e40008121844 */
[----:B--2---:R4:W5:Y:S02]  /*68b60*/  LDL.LU.64 R158, [R1+0x2250] ;  /* 0x00225000019e7983 */ /* 0x0049640000300a00 */
[----:B------:R1:W-:Y:S01]  /*68b70*/  LDGSTS.E [R3+0x65200], [R170.64], P0 ;  /* 0x65200000aa037fae */ /* 0x0003e20008121844 */
[----:B------:R1:W-:Y:S04]  /*68b80*/  STL.64 [R1+0x1580], R44 ;  /* 0x0015802c01007387 */ /* 0x0003e80000100a00 */
[----:B------:R1:W-:Y:S01]  /*68b90*/  LDGSTS.E [R3+0x65a00], [R168.64], P0 ;  /* 0x65a00000a8037fae */ /* 0x0003e20008121844 */
[----:B------:R4:W5:Y:S02]  /*68ba0*/  LDL.LU.64 R200, [R1+0x2248] ;  /* 0x0022480001c87983 */ /* 0x0009640000300a00 */
[----:B------:R1:W-:Y:S02]  /*68bb0*/  LDGSTS.E [R3+0x66200], [R14.64], P0 ;  /* 0x662000000e037fae */ /* 0x0003e40008121844 */
        /* <DEDUP_REMOVED lines=10> */
[----:B-1----:R-:W2:Y:S01]  /*68c60*/  LDL.LU.64 R14, [R1+0x1930] ;  /* 0x00193000010e7983 */ /* 0x002ea20000300a00 */
[----:B------:R-:W2:Y:S02]  /*68c70*/  LDL.LU.64 R48, [R1+0x1910] ;  /* 0x0019100001307983 */ /* 0x000ea40000300a00 */
[----:B------:R1:W-:Y:S02]  /*68c80*/  LDGSTS.E [R3+0x6ba00], [R90.64], P0 ;  /* 0x6ba000005a037fae */ /* 0x0003e40008121844 */
[----:B------:R1:W-:Y:S01]  /*68c90*/  LDGSTS.E [R3+0x6c200], [R88.64], P0 ;  /* 0x6c20000058037fae */ /* 0x0003e20008121844 */
[----:B---3--:R-:W3:Y:S01]  /*68ca0*/  LDL.LU.64 R12, [R1+0x18f0] ;  /* 0x0018f000010c7983 */ /* 0x008ee20000300a00 */
[----:B----4-:R-:W4:Y:S03]  /*68cb0*/  LDL.LU.64 R10, [R1+0x18d0] ;  /* 0x0018d000010a7983 */ /* 0x010f260000300a00 */
[----:B------:R-:W3:Y:S04]  /*68cc0*/  LDL.LU.64 R54, [R1+0x18b0] ;  /* 0x0018b00001367983 */ /* 0x000ee80000300a00 */
[----:B------:R1:W-:Y:S04]  /*68cd0*/  LDGSTS.E [R3+0x6ca00], [R86.64], P0 ;  /* 0x6ca0000056037fae */ /* 0x0003e80008121844 */
[----:B------:R-:W3:Y:S01]  /*68ce0*/  LDL.LU.64 R8, [R1+0x1890] ;  /* 0x0018900001087983 */ /* 0x000ee20000300a00 */
[----:B------:R-:W3:Y:S02]  /*68cf0*/  LDL.LU.64 R4, [R1+0x1870] ;  /* 0x0018700001047983 */ /* 0x000ee40000300a00 */
[----:B------:R-:W3:Y:S02]  /*68d00*/  LDL.LU.64 R60, [R1+0x1850] ;  /* 0x00185000013c7983 */ /* 0x000ee40000300a00 */
[----:B------:R1:W-:Y:S01]  /*68d10*/  LDGSTS.E [R3+0x6d200], [R84.64], P0 ;  /* 0x6d20000054037fae */ /* 0x0003e20008121844 */
[----:B------:R1:W-:Y:S01]  /*68d20*/  LDGSTS.E [R3+0x6da00], [R82.64], P0 ;  /* 0x6da0000052037fae */ /* 0x0003e20008121844 */
[----:B------:R1:W-:Y:S02]  /*68d30*/  LDGSTS.E [R3+0x6e200], [R50.64], P0 ;  /* 0x6e20000032037fae */ /* 0x0003e40008121844 */
[----:B------:R1:W-:Y:S02]  /*68d40*/  LDGSTS.E [R3+0x6ea00], [R46.64], P0 ;  /* 0x6ea000002e037fae */ /* 0x0003e40008121844 */
[----:B------:R2:W-:Y:S01]  /*68d50*/  LDGSTS.E [R3+0x6f200], [R44.64], P0 ;  /* 0x6f2000002c037fae */ /* 0x0005e20008121844 */
[----:B------:R-:W4:Y:S01]  /*68d60*/  LDL.LU.64 R62, [R1+0x1830] ;  /* 0x00183000013e7983 */ /* 0x000f220000300a00 */
[----:B------:R-:W4:Y:S03]  /*68d70*/  LDL.LU.64 R64, [R1+0x1810] ;  /* 0x0018100001407983 */ /* 0x000f260000300a00 */
[----:B------:R1:W-:Y:S01]  /*68d80*/  LDGSTS.E [R3+0x6fa00], [R80.64], P0 ;  /* 0x6fa0000050037fae */ /* 0x0003e20008121844 */
[----:B------:R-:W4:Y:S01]  /*68d90*/  LDL.LU.64 R66, [R1+0x17f0] ;  /* 0x0017f00001427983 */ /* 0x000f220000300a00 */
[----:B--2---:R-:W-:-:S05]  /*68da0*/  IADD3 R44, P1, R14, R6, RZ ;  /* 0x000000060e2c7210 */ /* 0x004fca0007f3e0ff */
[--C-:B------:R-:W-:Y:S01]  /*68db0*/  IMAD.X R45, R15, 0x1, R2.reuse, P1 ;  /* 0x000000010f2d7824 */ /* 0x100fe200008e0602 */
[-C--:B-1----:R-:W-:Y:S01]  /*68dc0*/  IADD3 R46, P1, R48, R6.reuse, RZ ;  /* 0x00000006302e7210 */ /* 0x082fe20007f3e0ff */
[----:B------:R-:W2:Y:S04]  /*68dd0*/  LDL.LU.64 R14, [R1+0x17d0] ;  /* 0x0017d000010e7983 */ /* 0x000ea80000300a00 */
[----:B------:R-:W-:Y:S01]  /*68de0*/  IMAD.X R3, R49, 0x1, R2, P1 ;  /* 0x0000000131037824 */ /* 0x000fe200008e0602 */
[----:B---3--:R-:W-:-:S04]  /*68df0*/  IADD3 R48, P1, R12, R6, RZ ;  /* 0x000000060c307210 */ /* 0x008fc80007f3e0ff */
[----:B------:R-:W-:Y:S01]  /*68e00*/  IADD3.X R47, R13, R2, RZ, P1, !PT ;  /* 0x000000020d2f7210 */ /* 0x000fe20000ffe4ff */
[-C--:B----4-:R-:W-:Y:S01]  /*68e10*/  IADD3 R50, P1, R10, R6.reuse, RZ ;  /* 0x000000060a327210 */ /* 0x090fe20007f3e0ff */
[----:B------:R-:W3:Y:S04]  /*68e20*/  LDL.LU.64 R12, [R1+0x17b8] ;  /* 0x0017b800010c7983 */ /* 0x000ee80000300a00 */
[--C-:B------:R-:W-:Y:S01]  /*68e30*/  IMAD.X R49, R11, 0x1, R2.reuse, P1 ;  /* 0x000000010b317824 */ /* 0x100fe200008e0602 */
[-C--:B------:R-:W-:Y:S01]  /*68e40*/  IADD3 R52, P1, R54, R6.reuse, RZ ;  /* 0x0000000636347210 */ /* 0x080fe20007f3e0ff */
[----:B------:R-:W4:Y:S04]  /*68e50*/  LDL.LU.64 R10, [R1+0x1798] ;  /* 0x00179800010a7983 */ /* 0x000f280000300a00 */
[----:B------:R-:W-:Y:S01]  /*68e60*/  IMAD.X R51, R55, 0x1, R2, P1 ;  /* 0x0000000137337824 */ /* 0x000fe200008e0602 */
[----:B------:R-:W-:-:S04]  /*68e70*/  IADD3 R54, P1, R8, R6, RZ ;  /* 0x0000000608367210 */ /* 0x000fc80007f3e0ff */
[----:B------:R-:W-:Y:S01]  /*68e80*/  IADD3.X R53, R9, R2, RZ, P1, !PT ;  /* 0x0000000209357210 */ /* 0x000fe20000ffe4ff */
[-C--:B------:R-:W-:Y:S01]  /*68e90*/  IADD3 R56, P1, R4, R6.reuse, RZ ;  /* 0x0000000604387210 */ /* 0x080fe20007f3e0ff */
[----:B------:R-:W4:Y:S04]  /*68ea0*/  LDL.LU.64 R8, [R1+0x1778] ;  /* 0x0017780001087983 */ /* 0x000f280000300a00 */
        /* <DEDUP_REMOVED lines=8> */
[-C--:B------:R-:W-:Y:S01]  /*68f30*/  IADD3 R58, P1, R60, R6.reuse, RZ ;  /* 0x000000063c3a7210 */ /* 0x080fe20007f3e0ff */
[----:B------:R-:W4:Y:S01]  /*68f40*/  LDL.LU.64 R88, [R1+0x1678] ;  /* 0x0016780001587983 */ /* 0x000f220000300a00 */
[----:B------:R-:W4:Y:S02]  /*68f50*/  LDL.LU.64 R86, [R1+0x1658] ;  /* 0x0016580001567983 */ /* 0x000f240000300a00 */
[----:B------:R-:W4:Y:S02]  /*68f60*/  LDL.LU.64 R84, [R1+0x1638] ;  /* 0x0016380001547983 */ /* 0x000f240000300a00 */
[----:B------:R-:W4:Y:S02]  /*68f70*/  LDL.LU.64 R82, [R1+0x1618] ;  /* 0x0016180001527983 */ /* 0x000f240000300a00 */
[----:B------:R-:W-:Y:S01]  /*68f80*/  IMAD.X R57, R61, 0x1, R2, P1 ;  /* 0x000000013d397824 */ /* 0x000fe200008e0602 */
[----:B------:R-:W-:Y:S01]  /*68f90*/  IADD3 R60, P1, R62, R6, RZ ;  /* 0x000000063e3c7210 */ /* 0x000fe20007f3e0ff */
[----:B------:R-:W4:Y:S03]  /*68fa0*/  LDL.LU.64 R80, [R1+0x15f8] ;  /* 0x0015f80001507983 */ /* 0x000f260000300a00 */
[----:B------:R-:W-:Y:S01]  /*68fb0*/  IADD3.X R59, R63, R2, RZ, P1, !PT ;  /* 0x000000023f3b7210 */ /* 0x000fe20000ffe4ff */
[----:B------:R-:W-:-:S05]  /*68fc0*/  IADD3 R62, P1, R64, R6, RZ ;  /* 0x00000006403e7210 */ /* 0x000fca0007f3e0ff */
[----:B------:R-:W-:Y:S01]  /*68fd0*/  IMAD.X R61, R65, 0x1, R2, P1 ;  /* 0x00000001413d7824 */ /* 0x000fe200008e0602 */
[----:B------:R-:W-:-:S05]  /*68fe0*/  IADD3 R64, P1, R66, R6, RZ ;  /* 0x0000000642407210 */ /* 0x000fca0007f3e0ff */
[----:B------:R-:W-:Y:S01]  /*68ff0*/  IMAD.X R63, R67, 0x1, R2, P1 ;  /* 0x00000001433f7824 */ /* 0x000fe200008e0602 */
[----:B--2---:R-:W-:-:S04]  /*69000*/  IADD3 R66, P1, R14, R6, RZ ;  /* 0x000000060e427210 */ /* 0x004fc80007f3e0ff */
[----:B------:R-:W-:Y:S02]  /*69010*/  IADD3.X R65, R15, R2, RZ, P1, !PT ;  /* 0x000000020f417210 */ /* 0x000fe40000ffe4ff */
[----:B------:R-:W2:Y:S01]  /*69020*/  LDL.LU.64 R14, [R1+0x15d8] ;  /* 0x0015d800010e7983 */ /* 0x000ea20000300a00 */
[----:B---3--:R-:W-:-:S05]  /*69030*/  IADD3 R68, P1, R12, R6, RZ ;  /* 0x000000060c447210 */ /* 0x008fca0007f3e0ff */
[--C-:B------:R-:W-:Y:S01]  /*69040*/  IMAD.X R67, R13, 0x1, R2.reuse, P1 ;  /* 0x000000010d437824 */ /* 0x100fe200008e0602 */
[-C--:B----4-:R-:W-:Y:S01]  /*69050*/  IADD3 R70, P1, R10, R6.reuse, RZ ;  /* 0x000000060a467210 */ /* 0x090fe20007f3e0ff */
[----:B------:R-:W3:Y:S04]  /*69060*/  LDL.LU.64 R12, [R1+0x15b8] ;  /* 0x0015b800010c7983 */ /* 0x000ee80000300a00 */
[----:B------:R-:W-:Y:S02]  /*69070*/  IMAD.X R69, R11, 0x1, R2, P1 ;  /* 0x000000010b457824 */ /* 0x000fe400008e0602 */
[----:B------:R-:W4:Y:S01]  /*69080*/  LDL.LU.64 R10, [R1+0x1598] ;  /* 0x00159800010a7983 */ /* 0x000f220000300a00 */
[----:B------:R-:W-:-:S04]  /*69090*/  IADD3 R72, P1, R8, R6, RZ ;  /* 0x0000000608487210 */ /* 0x000fc80007f3e0ff */
[----:B------:R-:W-:Y:S02]  /*690a0*/  IADD3.X R71, R9, R2, RZ, P1, !PT ;  /* 0x0000000209477210 */ /* 0x000fe40000ffe4ff */
[-C--:B------:R-:W-:Y:S01]  /*690b0*/  IADD3 R74, P1, R4, R6.reuse, RZ ;  /* 0x00000006044a7210 */ /* 0x080fe20007f3e0ff */
[----:B------:R-:W4:Y:S04]  /*690c0*/  LDL.LU.64 R8, [R1+0x1578] ;  /* 0x0015780001087983 */ /* 0x000f280000300a00 */
[----:B------:R-:W-:Y:S02]  /*690d0*/  IMAD.X R73, R5, 0x1, R2, P1 ;  /* 0x0000000105497824 */ /* 0x000fe400008e0602 */
[----:B------:R-:W4:Y:S01]  /*690e0*/  LDL.LU.64 R4, [R1+0x1558] ;  /* 0x0015580001047983 */ /* 0x000f220000300a00 */
[----:B------:R-:W4:Y:S01]  /*690f0*/  LDL R242, [R1+0x2168] ;  /* 0x0021680001f27983 */ /* 0x000f220000100800 */
        /* <DEDUP_REMOVED lines=21> */
[----:B------:R-:W-:Y:S02]  /*69250*/  IADD3.X R191, R81, R2, RZ, P1, !PT ;  /* 0x0000000251bf7210 */ /* 0x000fe40000ffe4ff */
        /* <DEDUP_REMOVED lines=16> */
[----:B------:R1:W-:Y:S01]  /*69360*/  STL.64 [R1+0x18f0], R94 ;  /* 0x0018f05e01007387 */ /* 0x0003e20000100a00 */
[----:B------:R-:W-:Y:S01]  /*69370*/  IMAD.MOV.U32 R84, RZ, RZ, R58 ;  /* 0x000000ffff547224 */ /* 0x000fe200078e003a */
[----:B------:R-:W-:Y:S01]  /*69380*/  MOV R85, R57 ;  /* 0x0000003900557202 */ /* 0x000fe20000000f00 */
[----:B------:R1:W-:Y:S02]  /*69390*/  STL.64 [R1+0x18d0], R160 ;  /* 0x0018d0a001007387 */ /* 0x0003e40000100a00 */
        /* <DEDUP_REMOVED lines=14> */
[----:B------:R1:W-:Y:S01]  /*69480*/  STL.64 [R1+0x1830], R86 ;  /* 0x0018305601007387 */ /* 0x0003e20000100a00 */
[----:B------:R-:W-:Y:S01]  /*69490*/  IMAD.MOV.U32 R48, RZ, RZ, R70 ;  /* 0x000000ffff307224 */ /* 0x000fe200078e0046 */
[----:B------:R-:W-:Y:S01]  /*694a0*/  MOV R49, R69 ;  /* 0x0000004500317202 */ /* 0x000fe20000000f00 */
[----:B------:R-:W-:Y:S02]  /*694b0*/  STL.64 [R1+0x1810], R58 ;  /* 0x0018103a01007387 */ /* 0x000fe40000100a00 */
[----:B------:R-:W-:-:S02]  /*694c0*/  IMAD.MOV.U32 R210, RZ, RZ, R72 ;  /* 0x000000ffffd27224 */ /* 0x000fc400078e0048 */
[----:B------:R-:W-:Y:S01]  /*694d0*/  IMAD.MOV.U32 R211, RZ, RZ, R71 ;  /* 0x000000ffffd37224 */ /* 0x000fe200078e0047 */
[----:B------:R-:W-:Y:S01]  /*694e0*/  STL.64 [R1+0x17f0], R56 ;  /* 0x0017f03801007387 */ /* 0x000fe20000100a00 */
[----:B------:R-:W-:Y:S02]  /*694f0*/  STL.64 [R1+0x17d0], R54 ;  /* 0x0017d03601007387 */ /* 0x000fe40000100a00 */
[----:B------:R-:W-:Y:S01]  /*69500*/  IMAD.MOV.U32 R208, RZ, RZ, R76 ;  /* 0x000000ffffd07224 */ /* 0x000fe200078e004c */
[----:B------:R-:W-:Y:S01]  /*69510*/  MOV R209, R75 ;  /* 0x0000004b00d17202 */ /* 0x000fe20000000f00 */
[----:B------:R1:W-:Y:S01]  /*69520*/  STL.64 [R1+0x17b8], R46 ;  /* 0x0017b82e01007387 */ /* 0x0003e20000100a00 */
[----:B------:R1:W-:Y:S01]  /*69530*/  STL.64 [R1+0x1798], R48 ;  /* 0x0017983001007387 */ /* 0x0003e20000100a00 */
[----:B------:R-:W-:Y:S01]  /*69540*/  MOV R174, R176 ;  /* 0x000000b000ae7202 */ /* 0x000fe20000000f00 */
[----:B------:R-:W-:Y:S01]  /*69550*/  IMAD.MOV.U32 R175, RZ, RZ, R79 ;  /* 0x000000ffffaf7224 */ /* 0x000fe200078e004f */
[----:B------:R-:W-:Y:S01]  /*69560*/  STL.64 [R1+0x1778], R210 ;  /* 0x001778d201007387 */ /* 0x000fe20000100a00 */
[----:B------:R-:W-:Y:S01]  /*69570*/  IMAD.MOV.U32 R172, RZ, RZ, R178 ;  /* 0x000000ffffac7224 */ /* 0x000fe200078e00b2 */
[----:B------:R-:W-:-:S02]  /*69580*/  MOV R173, R177 ;  /* 0x000000b100ad7202 */ /* 0x000fc40000000f00 */
[----:B------:R-:W-:Y:S01]  /*69590*/  MOV R170, R182 ;  /* 0x000000b600aa7202 */ /* 0x000fe20000000f00 */
[----:B------:R-:W-:Y:S02]  /*695a0*/  IMAD.MOV.U32 R171, RZ, RZ, R181 ;  /* 0x000000ffffab7224 */ /* 0x000fe400078e00b5 */
[----:B------:R-:W-:Y:S02]  /*695b0*/  IMAD.MOV.U32 R168, RZ, RZ, R186 ;  /* 0x000000ffffa87224 */ /* 0x000fe400078e00ba */
[----:B------:R-:W-:Y:S02]  /*695c0*/  IMAD.MOV.U32 R169, RZ, RZ, R185 ;  /* 0x000000ffffa97224 */ /* 0x000fe400078e00b9 */
[----:B------:R-:W-:Y:S01]  /*695d0*/  IMAD.MOV.U32 R166, RZ, RZ, R190 ;  /* 0x000000ffffa67224 */ /* 0x000fe200078e00be */
[----:B------:R-:W-:Y:S01]  /*695e0*/  MOV R167, R189 ;  /* 0x000000bd00a77202 */ /* 0x000fe20000000f00 */
[----:B------:R-:W-:Y:S02]  /*695f0*/  IMAD.MOV.U32 R164, RZ, RZ, R192 ;  /* 0x000000ffffa47224 */ /* 0x000fe400078e00c0 */
[----:B------:R-:W-:Y:S01]  /*69600*/  IMAD.MOV.U32 R165, RZ, RZ, R191 ;  /* 0x000000ffffa57224 */ /* 0x000fe200078e00bf */
[----:B--2---:R-:W-:-:S05]  /*69610*/  IADD3 R194, P1, R14, R6, RZ ;  /* 0x000000060ec27210 */ /* 0x004fca0007f3e0ff */
[----:B------:R-:W-:Y:S01]  /*69620*/  IMAD.X R193, R15, 0x1, R2, P1 ;  /* 0x000000010fc17824 */ /* 0x000fe200008e0602 */
[----:B---3--:R-:W-:-:S05]  /*69630*/  IADD3 R196, P1, R12, R6, RZ ;  /* 0x000000060cc47210 */ /* 0x008fca0007f3e0ff */
[----:B------:R-:W-:Y:S01]  /*69640*/  IMAD.X R195, R13, 0x1, R2, P1 ;  /* 0x000000010dc37824 */ /* 0x000fe200008e0602 */
[----:B----4-:R-:W-:-:S04]  /*69650*/  IADD3 R198, P1, R10, R6, RZ ;  /* 0x000000060ac67210 */ /* 0x010fc80007f3e0ff */
[----:B------:R-:W-:Y:S02]  /*69660*/  IADD3.X R197, R11, R2, RZ, P1, !PT ;  /* 0x000000020bc57210 */ /* 0x000fe40000ffe4ff */
[----:B------:R-:W-:Y:S01]  /*69670*/  MOV R14, R74 ;  /* 0x0000004a000e7202 */ /* 0x000fe20000000f00 */
[----:B------:R-:W-:Y:S01]  /*69680*/  IMAD.MOV.U32 R15, RZ, RZ, R73 ;  /* 0x000000ffff0f7224 */ /* 0x000fe200078e0049 */
[-C--:B------:R-:W-:Y:S01]  /*69690*/  IADD3 R240, P1, R8, R6.reuse, RZ ;  /* 0x0000000608f07210 */ /* 0x080fe20007f3e0ff */
[----:B------:R-:W-:Y:S02]  /*696a0*/  IMAD.MOV.U32 R12, RZ, RZ, R78 ;  /* 0x000000ffff0c7224 */ /* 0x000fe400078e004e */
[----:B------:R-:W-:Y:S02]  /*696b0*/  IMAD.MOV.U32 R13, RZ, RZ, R77 ;  /* 0x000000ffff0d7224 */ /* 0x000fe400078e004d */
[----:B------:R-:W-:Y:S01]  /*696c0*/  IMAD.X R199, R9, 0x1, R2, P1 ;  /* 0x0000000109c77824 */ /* 0x000fe200008e0602 */
[----:B------:R-:W-:Y:S01]  /*696d0*/  IADD3 R7, P1, R4, R6, RZ ;  /* 0x0000000604077210 */ /* 0x000fe20007f3e0ff */
[----:B------:R2:W-:Y:S01]  /*696e0*/  STL.64 [R1+0x1758], R14 ;  /* 0x0017580e01007387 */ /* 0x0005e20000100a00 */
[----:B------:R-:W-:-:S02]  /*696f0*/  IMAD.MOV.U32 R10, RZ, RZ, R180 ;  /* 0x000000ffff0a7224 */ /* 0x000fc400078e00b4 */
[----:B------:R-:W-:Y:S02]  /*69700*/  IMAD.MOV.U32 R11, RZ, RZ, R179 ;  /* 0x000000ffff0b7224 */ /* 0x000fe400078e00b3 */
[----:B------:R-:W-:Y:S02]  /*69710*/  STL.64 [R1+0x1738], R208 ;  /* 0x001738d001007387 */ /* 0x000fe40000100a00 */
[----:B------:R-:W-:Y:S01]  /*69720*/  IMAD.X R241, R5, 0x1, R2, P1 ;  /* 0x0000000105f17824 */ /* 0x000fe200008e0602 */
[----:B------:R3:W-:Y:S01]  /*69730*/  STL.64 [R1+0x1718], R12 ;  /* 0x0017180c01007387 */ /* 0x0007e20000100a00 */
[----:B------:R-:W-:Y:S01]  /*69740*/  IMAD.MOV.U32 R4, RZ, RZ, R184 ;  /* 0x000000ffff047224 */ /* 0x000fe200078e00b8 */
[----:B------:R-:W-:Y:S01]  /*69750*/  MOV R5, R183 ;  /* 0x000000b700057202 */ /* 0x000fe20000000f00 */
[----:B------:R-:W-:Y:S01]  /*69760*/  STL.64 [R1+0x16f8], R174 ;  /* 0x0016f8ae01007387 */ /* 0x000fe20000100a00 */
[----:B------:R-:W-:Y:S01]  /*69770*/  STL.64 [R1+0x16d8], R172 ;  /* 0x0016d8ac01007387 */ /* 0x000fe20000100a00 */
[----:B------:R-:W-:Y:S01]  /*69780*/  MOV R8, R188 ;  /* 0x000000bc00087202 */ /* 0x000fe20000000f00 */
[----:B------:R-:W-:-:S02]  /*69790*/  IMAD.MOV.U32 R9, RZ, RZ, R187 ;  /* 0x000000ffff097224 */ /* 0x000fc400078e00bb */
[----:B------:R4:W-:Y:S01]  /*697a0*/  STL.64 [R1+0x16b8], R10 ;  /* 0x0016b80a01007387 */ /* 0x0009e20000100a00 */
[----:B------:R-:W-:Y:S01]  /*697b0*/  STL.64 [R1+0x1698], R170 ;  /* 0x001698aa01007387 */ /* 0x000fe20000100a00 */
[----:B------:R1:W-:Y:S01]  /*697c0*/  STL.64 [R1+0x1678], R4 ;  /* 0x0016780401007387 */ /* 0x0003e20000100a00 */
[----:B------:R-:W-:Y:S01]  /*697d0*/  MOV R82, R194 ;  /* 0x000000c200527202 */ /* 0x000fe20000000f00 */
[----:B------:R-:W-:Y:S01]  /*697e0*/  IMAD.MOV.U32 R83, RZ, RZ, R193 ;  /* 0x000000ffff537224 */ /* 0x000fe200078e00c1 */
[----:B------:R-:W-:Y:S01]  /*697f0*/  STL.64 [R1+0x1658], R168 ;  /* 0x001658a801007387 */ /* 0x000fe20000100a00 */
[----:B------:R-:W-:Y:S01]  /*69800*/  IMAD.MOV.U32 R80, RZ, RZ, R196 ;  /* 0x000000ffff507224 */ /* 0x000fe200078e00c4 */
[----:B------:R-:W-:Y:S01]  /*69810*/  MOV R81, R195 ;  /* 0x000000c300517202 */ /* 0x000fe20000000f00 */
[----:B------:R-:W-:Y:S01]  /*69820*/  IMAD R3, R252, 0x10000, R242 ;  /* 0x00010000fc037824 */ /* 0x000fe200078e02f2 */
[----:B------:R1:W-:Y:S01]  /*69830*/  STL.64 [R1+0x1638], R8 ;  /* 0x0016380801007387 */ /* 0x0003e20000100a00 */
[----:B------:R-:W-:Y:S02]  /*69840*/  STL.64 [R1+0x1618], R166 ;  /* 0x001618a601007387 */ /* 0x000fe40000100a00 */
[----:B------:R-:W-:Y:S01]  /*69850*/  IMAD.MOV.U32 R52, RZ, RZ, R198 ;  /* 0x000000ffff347224 */ /* 0x000fe200078e00c6 */
[----:B------:R-:W-:Y:S01]  /*69860*/  MOV R53, R197 ;  /* 0x000000c500357202 */ /* 0x000fe20000000f00 */
[----:B------:R-:W-:Y:S01]  /*69870*/  STL.64 [R1+0x15f8], R164 ;  /* 0x0015f8a401007387 */ /* 0x000fe20000100a00 */
[----:B------:R-:W-:Y:S02]  /*69880*/  STL.64 [R1+0x15d8], R82 ;  /* 0x0015d85201007387 */ /* 0x000fe40000100a00 */
[----:B------:R-:W-:-:S02]  /*69890*/  IMAD.MOV.U32 R50, RZ, RZ, R240 ;  /* 0x000000ffff327224 */ /* 0x000fc400078e00f0 */
[----:B------:R-:W-:Y:S01]  /*698a0*/  IMAD.MOV.U32 R51, RZ, RZ, R199 ;  /* 0x000000ffff337224 */ /* 0x000fe200078e00c7 */
[----:B------:R-:W-:Y:S04]  /*698b0*/  STL.64 [R1+0x15b8], R80 ;  /* 0x0015b85001007387 */ /* 0x000fe80000100a00 */
[----:B------:R1:W-:Y:S01]  /*698c0*/  LDGSTS.E [R3+0x60400], [R202.64], P0 ;  /* 0x60400000ca037fae */ /* 0x0003e20008121844 */
[----:B------:R-:W-:Y:S01]  /*698d0*/  MOV R44, R7 ;  /* 0x00000007002c7202 */ /* 0x000fe20000000f00 */
[----:B------:R-:W-:Y:S02]  /*698e0*/  IMAD.MOV.U32 R45, RZ, RZ, R241 ;  /* 0x000000ffff2d7224 */ /* 0x000fe400078e00f1 */
        /* <DEDUP_REMOVED lines=9> */
[----:B-1----:R1:W5:Y:S01]  /*69980*/  LDL.LU.64 R202, [R1+0x2240] ;  /* 0x0022400001ca7983 */ /* 0x0023620000300a00 */
[----:B------:R-:W-:Y:S02]  /*69990*/  STL.64 [R1+0x1598], R52 ;  /* 0x0015983401007387 */ /* 0x000fe40000100a00 */
[----:B--2---:R1:W5:Y:S02]  /*699a0*/  LDL.LU.64 R92, [R1+0x2238] ;  /* 0x00223800015c7983 */ /* 0x0043640000300a00 */
[----:B------:R-:W-:Y:S01]  /*699b0*/  STL.64 [R1+0x1578], R50 ;  /* 0x0015783201007387 */ /* 0x000fe20000100a00 */
[----:B---3--:R1:W5:Y:S01]  /*699c0*/  LDL.LU.64 R94, [R1+0x2230] ;  /* 0x00223000015e7983 */ /* 0x0083620000300a00 */
[----:B------:R2:W-:Y:S02]  /*699d0*/  STL.64 [R1+0x1558], R44 ;  /* 0x0015582c01007387 */ /* 0x0005e40000100a00 */
[----:B----4-:R1:W5:Y:S01]  /*699e0*/  LDL.LU.64 R160, [R1+0x2228] ;  /* 0x0022280001a07983 */ /* 0x0103620000300a00 */
[----:B------:R1:W5:Y:S04]  /*699f0*/  LDL.LU.64 R162, [R1+0x2220] ;  /* 0x0022200001a27983 */ /* 0x0003680000300a00 */
[----:B------:R1:W5:Y:S01]  /*69a00*/  LDL.LU.64 R88, [R1+0x2218] ;  /* 0x0022180001587983 */ /* 0x0003620000300a00 */
[----:B------:R1:W5:Y:S03]  /*69a10*/  LDL.LU.64 R90, [R1+0x2210] ;  /* 0x00221000015a7983 */ /* 0x0003660000300a00 */
[----:B------:R3:W-:Y:S01]  /*69a20*/  LDGSTS.E [R3+0x65400], [R56.64], P0 ;  /* 0x6540000038037fae */ /* 0x0007e20008121844 */
[----:B------:R1:W5:Y:S02]  /*69a30*/  LDL.LU.64 R84, [R1+0x2208] ;  /* 0x0022080001547983 */ /* 0x0003640000300a00 */
[----:B------:R3:W-:Y:S02]  /*69a40*/  LDGSTS.E [R3+0x65c00], [R54.64], P0 ;  /* 0x65c0000036037fae */ /* 0x0007e40008121844 */
[----:B------:R1:W5:Y:S01]  /*69a50*/  LDL.LU.64 R86, [R1+0x2200] ;  /* 0x0022000001567983 */ /* 0x0003620000300a00 */
        /* <DEDUP_REMOVED lines=12> */
[----:B-1----:R-:W4:Y:S01]  /*69b20*/  LDL.LU.64 R46, [R1+0x1928] ;  /* 0x00192800012e7983 */ /* 0x002f220000300a00 */
[----:B--2---:R-:W2:Y:S02]  /*69b30*/  LDL.LU.64 R48, [R1+0x1908] ;  /* 0x0019080001307983 */ /* 0x004ea40000300a00 */
[----:B---3--:R-:W3:Y:S01]  /*69b40*/  LDL.LU.64 R14, [R1+0x18e8] ;  /* 0x0018e800010e7983 */ /* 0x008ee20000300a00 */
[----:B------:R1:W-:Y:S04]  /*69b50*/  LDGSTS.E [R3+0x6c400], [R8.64], P0 ;  /* 0x6c40000008037fae */ /* 0x0003e80008121844 */
[----:B------:R-:W2:Y:S01]  /*69b60*/  LDL.LU.64 R12, [R1+0x18c8] ;  /* 0x0018c800010c7983 */ /* 0x000ea20000300a00 */
[----:B------:R-:W2:Y:S02]  /*69b70*/  LDL.LU.64 R54, [R1+0x18a8] ;  /* 0x0018a80001367983 */ /* 0x000ea40000300a00 */
[----:B------:R2:W-:Y:S02]  /*69b80*/  LDGSTS.E [R3+0x6cc00], [R166.64], P0 ;  /* 0x6cc00000a6037fae */ /* 0x0005e40008121844 */
[----:B------:R2:W-:Y:S01]  /*69b90*/  LDGSTS.E [R3+0x6d400], [R164.64], P0 ;  /* 0x6d400000a4037fae */ /* 0x0005e20008121844 */
[----:B------:R-:W3:Y:S01]  /*69ba0*/  LDL.LU.64 R10, [R1+0x1888] ;  /* 0x00188800010a7983 */ /* 0x000ee20000300a00 */
[----:B------:R-:W3:Y:S03]  /*69bb0*/  LDL.LU.64 R4, [R1+0x1868] ;  /* 0x0018680001047983 */ /* 0x000ee60000300a00 */
[----:B------:R2:W-:Y:S01]  /*69bc0*/  LDGSTS.E [R3+0x6dc00], [R82.64], P0 ;  /* 0x6dc0000052037fae */ /* 0x0005e20008121844 */
[----:B------:R2:W-:Y:S02]  /*69bd0*/  LDGSTS.E [R3+0x6e400], [R80.64], P0 ;  /* 0x6e40000050037fae */ /* 0x0005e40008121844 */
[----:B------:R2:W-:Y:S02]  /*69be0*/  LDGSTS.E [R3+0x6ec00], [R52.64], P0 ;  /* 0x6ec0000034037fae */ /* 0x0005e40008121844 */
[----:B------:R2:W-:Y:S01]  /*69bf0*/  LDGSTS.E [R3+0x6f400], [R50.64], P0 ;  /* 0x6f40000032037fae */ /* 0x0005e20008121844 */
[----:B------:R4:W-:Y:S04]  /*69c00*/  LDGSTS.E [R3+0x6fc00], [R44.64], P0 ;  /* 0x6fc000002c037fae */ /* 0x0009e80008121844 */
[----:B-1----:R-:W3:Y:S01]  /*69c10*/  LDL.LU.64 R8, [R1+0x1848] ;  /* 0x0018480001087983 */ /* 0x002ee20000300a00 */
[----:B------:R-:W3:Y:S02]  /*69c20*/  LDL.LU.64 R62, [R1+0x1828] ;  /* 0x00182800013e7983 */ /* 0x000ee40000300a00 */
[----:B------:R-:W3:Y:S02]  /*69c30*/  LDL.LU.64 R64, [R1+0x1808] ;  /* 0x0018080001407983 */ /* 0x000ee40000300a00 */
[----:B------:R-:W3:Y:S01]  /*69c40*/  LDL.LU.64 R66, [R1+0x17e8] ;  /* 0x0017e80001427983 */ /* 0x000ee20000300a00 */
[----:B------:R-:W3:Y:S01]  /*69c50*/  LDL.LU.64 R68, [R1+0x17c8] ;  /* 0x0017c80001447983 */ /* 0x000ee20000300a00 */
[----:B----4-:R-:W-:-:S05]  /*69c60*/  IADD3 R44, P1, R46, R6, RZ ;  /* 0x000000062e2c7210 */ /* 0x010fca0007f3e0ff */
[----:B------:R-:W-:Y:S01]  /*69c70*/  IMAD.X R45, R47, 0x1, R2, P1 ;  /* 0x000000012f2d7824 */ /* 0x000fe200008e0602 */
[----:B--2---:R-:W-:-:S04]  /*69c80*/  IADD3 R46, P1, R48, R6, RZ ;  /* 0x00000006302e7210 */ /* 0x004fc80007f3e0ff */
[----:B------:R-:W-:Y:S01]  /*69c90*/  IADD3.X R3, R49, R2, RZ, P1, !PT ;  /* 0x0000000231037210 */ /* 0x000fe20000ffe4ff */
[----:B---3--:R-:W-:-:S05]  /*69ca0*/  IADD3 R48, P1, R14, R6, RZ ;  /* 0x000000060e307210 */ /* 0x008fca0007f3e0ff */
[--C-:B------:R-:W-:Y:S01]  /*69cb0*/  IMAD.X R47, R15, 0x1, R2.reuse, P1 ;  /* 0x000000010f2f7824 */ /* 0x100fe200008e0602 */
[-C--:B------:R-:W-:Y:S01]  /*69cc0*/  IADD3 R50, P1, R12, R6.reuse, RZ ;  /* 0x000000060c327210 */ /* 0x080fe20007f3e0ff */
[----:B------:R-:W2:Y:S04]  /*69cd0*/  LDL.LU.64 R14, [R1+0x17b0] ;  /* 0x0017b000010e7983 */ /* 0x000ea80000300a00 */
[----:B------:R-:W-:Y:S01]  /*69ce0*/  IMAD.X R49, R13, 0x1, R2, P1 ;  /* 0x000000010d317824 */ /* 0x000fe200008e0602 */
[----:B------:R-:W-:Y:S01]  /*69cf0*/  IADD3 R52, P1, R54, R6, RZ ;  /* 0x0000000636347210 */ /* 0x000fe20007f3e0ff */
[----:B------:R-:W3:Y:S03]  /*69d00*/  LDL.LU.64 R12, [R1+0x1790] ;  /* 0x00179000010c7983 */ /* 0x000ee60000300a00 */
[----:B------:R-:W-:Y:S01]  /*69d10*/  IADD3.X R51, R55, R2, RZ, P1, !PT ;  /* 0x0000000237337210 */ /* 0x000fe20000ffe4ff */
[----:B------:R-:W-:-:S05]  /*69d20*/  IADD3 R54, P1, R10, R6, RZ ;  /* 0x000000060a367210 */ /* 0x000fca0007f3e0ff */
[--C-:B------:R-:W-:Y:S01]  /*69d30*/  IMAD.X R53, R11, 0x1, R2.reuse, P1 ;  /* 0x000000010b357824 */ /* 0x100fe200008e0602 */
[-C--:B------:R-:W-:Y:S01]  /*69d40*/  IADD3 R56, P1, R4, R6.reuse, RZ ;  /* 0x0000000604387210 */ /* 0x080fe20007f3e0ff */
[----:B------:R-:W4:Y:S04]  /*69d50*/  LDL.LU.64 R10, [R1+0x1770] ;  /* 0x00177000010a7983 */ /* 0x000f280000300a00 */
[----:B------:R-:W-:Y:S01]  /*69d60*/  IMAD.X R55, R5, 0x1, R2, P1 ;  /* 0x0000000105377824 */ /* 0x000fe200008e0602 */
[----:B------:R-:W-:Y:S01]  /*69d70*/  IADD3 R58, P1, R8, R6, RZ ;  /* 0x00000006083a7210 */ /* 0x000fe20007f3e0ff */
[----:B------:R-:W4:Y:S03]  /*69d80*/  LDL.LU.64 R4, [R1+0x1750] ;  /* 0x0017500001047983 */ /* 0x000f260000300a00 */
[----:B------:R-:W-:-:S02]  /*69d90*/  IADD3.X R57, R9, R2, RZ, P1, !PT ;  /* 0x0000000209397210 */ /* 0x000fc40000ffe4ff */
[----:B------:R-:W4:Y:S01]  /*69da0*/  LDL.LU.64 R8, [R1+0x1730] ;  /* 0x0017300001087983 */ /* 0x000f220000300a00 */
[----:B------:R-:W4:Y:S02]  /*69db0*/  LDL.LU.64 R176, [R1+0x1710] ;  /* 0x0017100001b07983 */ /* 0x000f240000300a00 */
[----:B------:R-:W4:Y:S02]  /*69dc0*/  LDL.LU.64 R178, [R1+0x16f0] ;  /* 0x0016f00001b27983 */ /* 0x000f240000300a00 */
[----:B------:R-:W4:Y:S01]  /*69dd0*/  LDL.LU.64 R174, [R1+0x16d0] ;  /* 0x0016d00001ae7983 */ /* 0x000f220000300a00 */
[----:B------:R-:W4:Y:S01]  /*69de0*/  LDL.LU.64 R172, [R1+0x16b0] ;  /* 0x0016b00001ac7983 */ /* 0x000f220000300a00 */
[----:B------:R-:W4:Y:S02]  /*69df0*/  LDL.LU.64 R170, [R1+0x1690] ;  /* 0x0016900001aa7983 */ /* 0x000f240000300a00 */
[----:B------:R-:W4:Y:S02]  /*69e00*/  LDL.LU.64 R168, [R1+0x1670] ;  /* 0x0016700001a87983 */ /* 0x000f240000300a00 */
[----:B------:R-:W4:Y:S01]  /*69e10*/  LDL.LU.64 R166, [R1+0x1650] ;  /* 0x0016500001a67983 */ /* 0x000f220000300a00 */
[----:B------:R-:W4:Y:S01]  /*69e20*/  LDL.LU.64 R164, [R1+0x1630] ;  /* 0x0016300001a47983 */ /* 0x000f220000300a00 */
[-C--:B------:R-:W-:Y:S01]  /*69e30*/  IADD3 R60, P1, R62, R6.reuse, RZ ;  /* 0x000000063e3c7210 */ /* 0x080fe20007f3e0ff */
        /* <DEDUP_REMOVED lines=16> */
[--C-:B------:R-:W-:Y:S01]  /*69f40*/  IMAD.X R71, R11, 0x1, R2.reuse, P1 ;  /* 0x000000010b477824 */ /* 0x100fe200008e0602 */
[-C--:B------:R-:W-:Y:S01]  /*69f50*/  IADD3 R74, P1, R4, R6.reuse, RZ ;  /* 0x00000006044a7210 */ /* 0x080fe20007f3e0ff */
[----:B------:R-:W4:Y:S04]  /*69f60*/  LDL.LU.64 R10, [R1+0x1590] ;  /* 0x00159000010a7983 */ /* 0x000f280000300a00 */
[--C-:B------:R-:W-:Y:S01]  /*69f70*/  IMAD.X R73, R5, 0x1, R2.reuse, P1 ;  /* 0x0000000105497824 */ /* 0x100fe200008e0602 */
[----:B------:R-:W-:Y:S01]  /*69f80*/  IADD3 R76, P1, R8, R6, RZ ;  /* 0x00000006084c7210 */ /* 0x000fe20007f3e0ff */
[----:B------:R-:W4:Y:S03]  /*69f90*/  LDL.LU.64 R4, [R1+0x1550] ;  /* 0x0015500001047983 */ /* 0x000f260000300a00 */
[----:B------:R-:W-:Y:S01]  /*69fa0*/  IADD3.X R75, R9, R2, RZ, P1, !PT ;  /* 0x00000002094b7210 */ /* 0x000fe20000ffe4ff */
[-C--:B------:R-:W-:Y:S01]  /*69fb0*/  IADD3 R78, P1, R176, R6.reuse, RZ ;  /* 0x00000006b04e7210 */ /* 0x080fe20007f3e0ff */
[----:B------:R-:W4:Y:S04]  /*69fc0*/  LDL.LU.64 R8, [R1+0x1570] ;  /* 0x0015700001087983 */ /* 0x000f280000300a00 */
        /* <DEDUP_REMOVED lines=15> */
[----:B------:R-:W-:Y:S02]  /*6a0c0*/  IMAD.MOV.U32 R165, RZ, RZ, R45 ;  /* 0x000000ffffa57224 */ /* 0x000fe400078e002d */
[----:B------:R-:W4:Y:S01]  /*6a0d0*/  LDL R45, [R1+0x2154] ;  /* 0x00215400012d7983 */ /* 0x000f220000100800 */
[----:B------:R-:W-:-:S04]  /*6a0e0*/  IADD3 R190, P1, R82, R6, RZ ;  /* 0x0000000652be7210 */ /* 0x000fc80007f3e0ff */
[----:B------:R-:W-:Y:S01]  /*6a0f0*/  IADD3.X R189, R83, R2, RZ, P1, !PT ;  /* 0x0000000253bd7210 */ /* 0x000fe20000ffe4ff */
        /* <DEDUP_REMOVED lines=9> */
[----:B------:R1:W-:Y:S01]  /*6a190*/  STL.64 [R1+0x1928], R164 ;  /* 0x001928a401007387 */ /* 0x0003e20000100a00 */
[----:B------:R1:W-:Y:S02]  /*6a1a0*/  STL.64 [R1+0x1908], R166 ;  /* 0x001908a601007387 */ /* 0x0003e40000100a00 */
[----:B------:R-:W-:-:S02]  /*6a1b0*/  IMAD.MOV.U32 R168, RZ, RZ, R56 ;  /* 0x000000ffffa87224 */ /* 0x000fc400078e0038 */
[----:B------:R-:W-:Y:S01]  /*6a1c0*/  IMAD.MOV.U32 R169, RZ, RZ, R55 ;  /* 0x000000ffffa97224 */ /* 0x000fe200078e0037 */
[----:B------:R1:W-:Y:S01]  /*6a1d0*/  STL.64 [R1+0x18e8], R80 ;  /* 0x0018e85001007387 */ /* 0x0003e20000100a00 */
[----:B------:R-:W-:Y:S01]  /*6a1e0*/  MOV R170, R58 ;  /* 0x0000003a00aa7202 */ /* 0x000fe20000000f00 */
[----:B------:R-:W-:Y:S02]  /*6a1f0*/  IMAD.MOV.U32 R171, RZ, RZ, R57 ;  /* 0x000000ffffab7224 */ /* 0x000fe400078e0039 */
[----:B------:R1:W-:Y:S01]  /*6a200*/  STL.64 [R1+0x18c8], R82 ;  /* 0x0018c85201007387 */ /* 0x0003e20000100a00 */
[----:B------:R-:W-:Y:S01]  /*6a210*/  MOV R7, R65 ;  /* 0x0000004100077202 */ /* 0x000fe20000000f00 */
[----:B------:R-:W-:Y:S02]  /*6a220*/  IMAD.MOV.U32 R172, RZ, RZ, R68 ;  /* 0x000000ffffac7224 */ /* 0x000fe400078e0044 */
[----:B------:R-:W-:Y:S01]  /*6a230*/  IMAD.MOV.U32 R173, RZ, RZ, R67 ;  /* 0x000000ffffad7224 */ /* 0x000fe200078e0043 */
[----:B------:R-:W-:Y:S01]  /*6a240*/  MOV R174, R70 ;  /* 0x0000004600ae7202 */ /* 0x000fe20000000f00 */
[----:B------:R-:W-:-:S02]  /*6a250*/  IMAD.MOV.U32 R175, RZ, RZ, R69 ;  /* 0x000000ffffaf7224 */ /* 0x000fc400078e0045 */
        /* <DEDUP_REMOVED lines=14> */
[----:B------:R-:W-:Y:S01]  /*6a340*/  IMAD.MOV.U32 R56, RZ, RZ, R190 ;  /* 0x000000ffff387224 */ /* 0x000fe200078e00be */
[----:B------:R-:W-:Y:S01]  /*6a350*/  MOV R57, R189 ;  /* 0x000000bd00397202 */ /* 0x000fe20000000f00 */
[----:B------:R-:W-:Y:S01]  /*6a360*/  IMAD.MOV.U32 R55, RZ, RZ, R191 ;  /* 0x000000ffff377224 */ /* 0x000fe200078e00bf */
[----:B--2---:R-:W-:-:S05]  /*6a370*/  IADD3 R194, P1, R14, R6, RZ ;  /* 0x000000060ec27210 */ /* 0x004fca0007f3e0ff */
[----:B------:R-:W-:Y:S01]  /*6a380*/  IMAD.X R193, R15, 0x1, R2, P1 ;  /* 0x000000010fc17824 */ /* 0x000fe200008e0602 */
[----:B---3--:R-:W-:-:S04]  /*6a390*/  IADD3 R196, P1, R12, R6, RZ ;  /* 0x000000060cc47210 */ /* 0x008fc80007f3e0ff */
[----:B------:R-:W-:Y:S02]  /*6a3a0*/  IADD3.X R195, R13, R2, RZ, P1, !PT ;  /* 0x000000020dc37210 */ /* 0x000fe40000ffe4ff */
[----:B----4-:R-:W-:-:S05]  /*6a3b0*/  IADD3 R198, P1, R10, R6, RZ ;  /* 0x000000060ac67210 */ /* 0x010fca0007f3e0ff */
[----:B------:R-:W-:Y:S01]  /*6a3c0*/  IMAD.X R197, R11, 0x1, R2, P1 ;  /* 0x000000010bc57824 */ /* 0x000fe200008e0602 */
[----:B------:R-:W-:Y:S02]  /*6a3d0*/  MOV R12, R52 ;  /* 0x00000034000c7202 */ /* 0x000fe40000000f00 */
[-C--:B------:R-:W-:Y:S01]  /*6a3e0*/  IADD3 R240, P1, R8, R6.reuse, RZ ;  /* 0x0000000608f07210 */ /* 0x080fe20007f3e0ff */
[----:B------:R-:W-:Y:S02]  /*6a3f0*/  IMAD.MOV.U32 R13, RZ, RZ, R51 ;  /* 0x000000ffff0d7224 */ /* 0x000fe400078e0033 */
[----:B------:R-:W-:Y:S01]  /*6a400*/  IMAD.MOV.U32 R14, RZ, RZ, R54 ;  /* 0x000000ffff0e7224 */ /* 0x000fe200078e0036 */
[----:B------:R-:W-:Y:S01]  /*6a410*/  MOV R15, R53 ;  /* 0x00000035000f7202 */ /* 0x000fe20000000f00 */
[----:B------:R-:W-:Y:S01]  /*6a420*/  IMAD.X R199, R9, 0x1, R2, P1 ;  /* 0x0000000109c77824 */ /* 0x000fe200008e0602 */
[----:B------:R-:W-:Y:S01]  /*6a430*/  IADD3 R242, P1, R4, R6, RZ ;  /* 0x0000000604f27210 */ /* 0x000fe20007f3e0ff */
[----:B------:R-:W-:Y:S01]  /*6a440*/  IMAD.MOV.U32 R8, RZ, RZ, R60 ;  /* 0x000000ffff087224 */ /* 0x000fe200078e003c */
[----:B------:R-:W-:Y:S01]  /*6a450*/  MOV R9, R59 ;  /* 0x0000003b00097202 */ /* 0x000fe20000000f00 */
[----:B------:R2:W-:Y:S01]  /*6a460*/  STL.64 [R1+0x18a8], R12 ;  /* 0x0018a80c01007387 */ /* 0x0005e20000100a00 */
[----:B------:R-:W-:Y:S01]  /*6a470*/  IADD3.X R241, R5, R2, RZ, P1, !PT ;  /* 0x0000000205f17210 */ /* 0x000fe20000ffe4ff */
[----:B------:R-:W-:-:S02]  /*6a480*/  IMAD.MOV.U32 R10, RZ, RZ, R62 ;  /* 0x000000ffff0a7224 */ /* 0x000fc400078e003e */
[----:B------:R-:W-:Y:S01]  /*6a490*/  IMAD.MOV.U32 R11, RZ, RZ, R61 ;  /* 0x000000ffff0b7224 */ /* 0x000fe200078e003d */
[----:B------:R3:W-:Y:S01]  /*6a4a0*/  STL.64 [R1+0x1888], R14 ;  /* 0x0018880e01007387 */ /* 0x0007e20000100a00 */
[----:B------:R-:W-:Y:S01]  /*6a4b0*/  MOV R4, R64 ;  /* 0x0000004000047202 */ /* 0x000fe20000000f00 */
[----:B------:R-:W-:Y:S02]  /*6a4c0*/  IMAD.MOV.U32 R5, RZ, RZ, R63 ;  /* 0x000000ffff057224 */ /* 0x000fe400078e003f */
[----:B------:R4:W-:Y:S02]  /*6a4d0*/  STL.64 [R1+0x1868], R168 ;  /* 0x001868a801007387 */ /* 0x0009e40000100a00 */
[----:B------:R-:W-:Y:S01]  /*6a4e0*/  IMAD.MOV.U32 R6, RZ, RZ, R66 ;  /* 0x000000ffff067224 */ /* 0x000fe200078e0042 */
[----:B------:R1:W-:Y:S01]  /*6a4f0*/  STL.64 [R1+0x1848], R170 ;  /* 0x001848aa01007387 */ /* 0x0003e20000100a00 */
[----:B------:R1:W-:Y:S02]  /*6a500*/  STL.64 [R1+0x1828], R8 ;  /* 0x0018280801007387 */ /* 0x0003e40000100a00 */
[----:B------:R1:W-:Y:S02]  /*6a510*/  STL.64 [R1+0x1808], R10 ;  /* 0x0018080a01007387 */ /* 0x0003e40000100a00 */
[----:B------:R1:W-:Y:S01]  /*6a520*/  STL.64 [R1+0x17e8], R4 ;  /* 0x0017e80401007387 */ /* 0x0003e20000100a00 */
[----:B------:R1:W-:Y:S01]  /*6a530*/  STL.64 [R1+0x17c8], R6 ;  /* 0x0017c80601007387 */ /* 0x0003e20000100a00 */
[----:B------:R1:W-:Y:S02]  /*6a540*/  STL.64 [R1+0x17b0], R172 ;  /* 0x0017b0ac01007387 */ /* 0x0003e40000100a00 */
[----:B------:R1:W-:Y:S02]  /*6a550*/  STL.64 [R1+0x1790], R174 ;  /* 0x001790ae01007387 */ /* 0x0003e40000100a00 */
[----:B------:R1:W-:Y:S01]  /*6a560*/  STL.64 [R1+0x1770], R208 ;  /* 0x001770d001007387 */ /* 0x0003e20000100a00 */
[----:B------:R1:W-:Y:S01]  /*6a570*/  STL.64 [R1+0x1750], R210 ;  /* 0x001750d201007387 */ /* 0x0003e20000100a00 */
[----:B------:R-:W-:-:S02]  /*6a580*/  IMAD.MOV.U32 R66, RZ, RZ, R180 ;  /* 0x000000ffff427224 */ /* 0x000fc400078e00b4 */
[----:B------:R-:W-:Y:S01]  /*6a590*/  STL.64 [R1+0x1730], R74 ;  /* 0x0017304a01007387 */ /* 0x000fe20000100a00 */
[----:B------:R-:W-:Y:S01]  /*6a5a0*/  MOV R64, R182 ;  /* 0x000000b600407202 */ /* 0x000fe20000000f00 */
[----:B------:R-:W-:Y:S01]  /*6a5b0*/  STL.64 [R1+0x1710], R72 ;  /* 0x0017104801007387 */ /* 0x000fe20000100a00 */
[----:B------:R-:W-:Y:S01]  /*6a5c0*/  IMAD.MOV.U32 R62, RZ, RZ, R184 ;  /* 0x000000ffff3e7224 */ /* 0x000fe200078e00b8 */
[----:B------:R-:W-:Y:S01]  /*6a5d0*/  MOV R63, R183 ;  /* 0x000000b7003f7202 */ /* 0x000fe20000000f00 */
[----:B------:R-:W-:Y:S02]  /*6a5e0*/  STL.64 [R1+0x16f0], R70 ;  /* 0x0016f04601007387 */ /* 0x000fe40000100a00 */
[----:B------:R-:W-:Y:S02]  /*6a5f0*/  IMAD.MOV.U32 R60, RZ, RZ, R186 ;  /* 0x000000ffff3c7224 */ /* 0x000fe400078e00ba */
[----:B------:R-:W-:-:S05]  /*6a600*/  IMAD R3, R252, 0x10000, R45 ;  /* 0x00010000fc037824 */ /* 0x000fca00078e022d */
[----:B------:R1:W-:Y:S01]  /*6a610*/  LDGSTS.E [R3+0x60600], [R164.64], P0 ;  /* 0x60600000a4037fae */ /* 0x0003e20008121844 */
[----:B------:R1:W-:Y:S02]  /*6a620*/  LDGSTS.E [R3+0x60e00], [R166.64], P0 ;  /* 0x60e00000a6037fae */ /* 0x0003e40008121844 */
[----:B------:R1:W-:Y:S02]  /*6a630*/  LDGSTS.E [R3+0x61600], [R80.64], P0 ;  /* 0x6160000050037fae */ /* 0x0003e40008121844 */
[----:B------:R1:W-:Y:S01]  /*6a640*/  LDGSTS.E [R3+0x61e00], [R82.64], P0 ;  /* 0x61e0000052037fae */ /* 0x0003e20008121844 */
[----:B------:R2:W-:Y:S01]  /*6a650*/  LDGSTS.E [R3+0x62600], [R12.64], P0 ;  /* 0x626000000c037fae */ /* 0x0005e20008121844 */
[----:B------:R3:W-:Y:S02]  /*6a660*/  LDGSTS.E [R3+0x62e00], [R14.64], P0 ;  /* 0x62e000000e037fae */ /* 0x0007e40008121844 */
[----:B------:R4:W-:Y:S02]  /*6a670*/  LDGSTS.E [R3+0x63600], [R168.64], P0 ;  /* 0x63600000a8037fae */ /* 0x0009e40008121844 */
[----:B------:R1:W-:Y:S02]  /*6a680*/  LDGSTS.E [R3+0x63e00], [R170.64], P0 ;  /* 0x63e00000aa037fae */ /* 0x0003e40008121844 */
[----:B------:R-:W-:Y:S01]  /*6a690*/  IMAD.MOV.U32 R61, RZ, RZ, R185 ;  /* 0x000000ffff3d7224 */ /* 0x000fe200078e00b9 */
[----:B------:R1:W-:Y:S04]  /*6a6a0*/  LDGSTS.E [R3+0x64600], [R8.64], P0 ;  /* 0x6460000008037fae */ /* 0x0003e80008121844 */
[----:B------:R-:W-:Y:S01]  /*6a6b0*/  STL.64 [R1+0x16d0], R68 ;  /* 0x0016d04401007387 */ /* 0x000fe20000100a00 */
[----:B------:R-:W-:-:S02]  /*6a6c0*/  IMAD.MOV.U32 R59, RZ, RZ, R187 ;  /* 0x000000ffff3b7224 */ /* 0x000fc400078e00bb */
[----:B------:R1:W-:Y:S02]  /*6a6d0*/  LDGSTS.E [R3+0x64e00], [R10.64], P0 ;  /* 0x64e000000a037fae */ /* 0x0003e40008121844 */
[----:B------:R-:W-:Y:S01]  /*6a6e0*/  STL.64 [R1+0x16b0], R66 ;  /* 0x0016b04201007387 */ /* 0x000fe20000100a00 */
[----:B------:R1:W-:Y:S04]  /*6a6f0*/  LDGSTS.E [R3+0x65600], [R4.64], P0 ;  /* 0x6560000004037fae */ /* 0x0003e80008121844 */
[----:B------:R-:W-:Y:S01]  /*6a700*/  STL.64 [R1+0x1690], R64 ;  /* 0x0016904001007387 */ /* 0x000fe20000100a00 */
[----:B------:R-:W-:Y:S02]  /*6a710*/  IMAD.MOV.U32 R54, RZ, RZ, R192 ;  /* 0x000000ffff367224 */ /* 0x000fe400078e00c0 */
[----:B------:R1:W-:Y:S02]  /*6a720*/  LDGSTS.E [R3+0x65e00], [R6.64], P0 ;  /* 0x65e0000006037fae */ /* 0x0003e40008121844 */
[----:B------:R-:W-:Y:S01]  /*6a730*/  STL.64 [R1+0x1670], R62 ;  /* 0x0016703e01007387 */ /* 0x000fe20000100a00 */
[----:B------:R-:W-:Y:S01]  /*6a740*/  MOV R52, R194 ;  /* 0x000000c200347202 */ /* 0x000fe20000000f00 */
[----:B------:R-:W-:Y:S01]  /*6a750*/  IMAD.MOV.U32 R53, RZ, RZ, R193 ;  /* 0x000000ffff357224 */ /* 0x000fe200078e00c1 */
[----:B------:R1:W-:Y:S04]  /*6a760*/  LDGSTS.E [R3+0x66600], [R172.64], P0 ;  /* 0x66600000ac037fae */ /* 0x0003e80008121844 */
[----:B------:R-:W-:Y:S01]  /*6a770*/  STL.64 [R1+0x1650], R60 ;  /* 0x0016503c01007387 */ /* 0x000fe20000100a00 */
[----:B------:R-:W-:Y:S01]  /*6a780*/  IMAD.MOV.U32 R50, RZ, RZ, R196 ;  /* 0x000000ffff327224 */ /* 0x000fe200078e00c4 */
[----:B------:R-:W-:Y:S01]  /*6a790*/  MOV R51, R195 ;  /* 0x000000c300337202 */ /* 0x000fe20000000f00 */
[----:B------:R1:W-:Y:S01]  /*6a7a0*/  LDGSTS.E [R3+0x66e00], [R174.64], P0 ;  /* 0x66e00000ae037fae */ /* 0x0003e20008121844 */
[----:B------:R-:W-:Y:S04]  /*6a7b0*/  STL.64 [R1+0x1630], R58 ;  /* 0x0016303a01007387 */ /* 0x000fe80000100a00 */
[----:B------:R1:W-:Y:S01]  /*6a7c0*/  LDGSTS.E [R3+0x67600], [R208.64], P0 ;  /* 0x67600000d0037fae */ /* 0x0003e20008121844 */
[----:B------:R-:W-:Y:S02]  /*6a7d0*/  STL.64 [R1+0x1610], R56 ;  /* 0x0016103801007387 */ /* 0x000fe40000100a00 */
[----:B------:R-:W-:Y:S01]  /*6a7e0*/  IMAD.MOV.U32 R48, RZ, RZ, R198 ;  /* 0x000000ffff307224 */ /* 0x000fe200078e00c6 */
[----:B------:R-:W-:Y:S01]  /*6a7f0*/  MOV R49, R197 ;  /* 0x000000c500317202 */ /* 0x000fe20000000f00 */
[----:B------:R2:W-:Y:S04]  /*6a800*/  LDGSTS.E [R3+0x67e00], [R210.64], P0 ;  /* 0x67e00000d2037fae */ /* 0x0005e80008121844 */
[----:B------:R-:W-:Y:S01]  /*6a810*/  STL.64 [R1+0x15f0], R54 ;  /* 0x0015f03601007387 */ /* 0x000fe20000100a00 */
[----:B------:R2:W-:Y:S02]  /*6a820*/  LDGSTS.E [R3+0x68600], [R74.64], P0 ;  /* 0x686000004a037fae */ /* 0x0005e40008121844 */
[----:B------:R-:W-:Y:S02]  /*6a830*/  STL.64 [R1+0x15d0], R52 ;  /* 0x0015d03401007387 */ /* 0x000fe40000100a00 */
[----:B------:R-:W-:-:S02]  /*6a840*/  IMAD.MOV.U32 R46, RZ, RZ, R240 ;  /* 0x000000ffff2e7224 */ /* 0x000fc400078e00f0 */
[----:B------:R-:W-:Y:S01]  /*6a850*/  IMAD.MOV.U32 R47, RZ, RZ, R199 ;  /* 0x000000ffff2f7224 */ /* 0x000fe200078e00c7 */
[----:B------:R2:W-:Y:S04]  /*6a860*/  LDGSTS.E [R3+0x68e00], [R72.64], P0 ;  /* 0x68e0000048037fae */ /* 0x0005e80008121844 */
[----:B------:R-:W-:Y:S01]  /*6a870*/  STL.64 [R1+0x15b0], R50 ;  /* 0x0015b03201007387 */ /* 0x000fe20000100a00 */
[----:B------:R2:W-:Y:S01]  /*6a880*/  LDGSTS.E [R3+0x69600], [R70.64], P0 ;  /* 0x6960000046037fae */ /* 0x0005e20008121844 */
[----:B------:R-:W-:Y:S01]  /*6a890*/  MOV R44, R242 ;  /* 0x000000f2002c7202 */ /* 0x000fe20000000f00 */
[----:B------:R-:W-:Y:S01]  /*6a8a0*/  IMAD.MOV.U32 R45, RZ, RZ, R241 ;  /* 0x000000ffff2d7224 */ /* 0x000fe200078e00f1 */
        /* <DEDUP_REMOVED lines=8> */
[----:B------:R1:W5:Y:S02]  /*6a930*/  LDL.LU.64 R80, [R1+0x21e8] ;  /* 0x0021e80001507983 */ /* 0x0003640000300a00 */
[----:B------:R1:W-:Y:S01]  /*6a940*/  LDGSTS.E [R3+0x6be00], [R60.64], P0 ;  /* 0x6be000003c037fae */ /* 0x0003e20008121844 */
[----:B------:R1:W-:Y:S04]  /*6a950*/  STL.64 [R1+0x1550], R44 ;  /* 0x0015502c01007387 */ /* 0x0003e80000100a00 */
[----:B------:R1:W-:Y:S01]  /*6a960*/  LDGSTS.E [R3+0x6c600], [R58.64], P0 ;  /* 0x6c6000003a037fae */ /* 0x0003e20008121844 */
[----:B------:R1:W5:Y:S02]  /*6a970*/  LDL.LU.64 R82, [R1+0x21e0] ;  /* 0x0021e00001527983 */ /* 0x0003640000300a00 */
[----:B------:R1:W-:Y:S02]  /*6a980*/  LDGSTS.E [R3+0x6ce00], [R56.64], P0 ;  /* 0x6ce0000038037fae */ /* 0x0003e40008121844 */
[----:B--2---:R2:W5:Y:S01]  /*6a990*/  LDL.LU.64 R12, [R1+0x21d8] ;  /* 0x0021d800010c7983 */ /* 0x0045620000300a00 */
[----:B------:R2:W-:Y:S04]  /*6a9a0*/  LDGSTS.E [R3+0x6d600], [R54.64], P0 ;  /* 0x6d60000036037fae */ /* 0x0005e80008121844 */
[----:B---3--:R2:W5:Y:S01]  /*6a9b0*/  LDL.LU.64 R14, [R1+0x21d0] ;  /* 0x0021d000010e7983 */ /* 0x0085620000300a00 */
[----:B------:R2:W-:Y:S02]  /*6a9c0*/  LDGSTS.E [R3+0x6de00], [R52.64], P0 ;  /* 0x6de0000034037fae */ /* 0x0005e40008121844 */
[----:B----4-:R2:W5:Y:S02]  /*6a9d0*/  LDL.LU.64 R168, [R1+0x21c8] ;  /* 0x0021c80001a87983 */ /* 0x0105640000300a00 */
[----:B------:R2:W-:Y:S01]  /*6a9e0*/  LDGSTS.E [R3+0x6e600], [R50.64], P0 ;  /* 0x6e60000032037fae */ /* 0x0005e20008121844 */
[----:B------:R2:W5:Y:S04]  /*6a9f0*/  LDL.LU.64 R170, [R1+0x21c0] ;  /* 0x0021c00001aa7983 */ /* 0x0005680000300a00 */
[----:B------:R2:W-:Y:S01]  /*6aa00*/  LDGSTS.E [R3+0x6ee00], [R48.64], P0 ;  /* 0x6ee0000030037fae */ /* 0x0005e20008121844 */
[----:B------:R2:W5:Y:S02]  /*6aa10*/  LDL.LU.64 R8, [R1+0x21b8] ;  /* 0x0021b80001087983 */ /* 0x0005640000300a00 */
[----:B------:R3:W-:Y:S02]  /*6aa20*/  LDGSTS.E [R3+0x6f600], [R46.64], P0 ;  /* 0x6f6000002e037fae */ /* 0x0007e40008121844 */
[----:B------:R2:W5:Y:S01]  /*6aa30*/  LDL.LU.64 R10, [R1+0x21b0] ;  /* 0x0021b000010a7983 */ /* 0x0005620000300a00 */
[----:B------:R1:W-:Y:S04]  /*6aa40*/  LDGSTS.E [R3+0x6fe00], [R44.64], P0 ;  /* 0x6fe000002c037fae */ /* 0x0003e80008121844 */
[----:B------:R2:W5:Y:S01]  /*6aa50*/  LDL.LU.64 R4, [R1+0x21a8] ;  /* 0x0021a80001047983 */ /* 0x0005620000300a00 */
[----:B------:R2:W5:Y:S02]  /*6aa60*/  LDL.LU.64 R6, [R1+0x21a0] ;  /* 0x0021a00001067983 */ /* 0x0005640000300a00 */
[----:B------:R2:W5:Y:S02]  /*6aa70*/  LDL.LU.64 R172, [R1+0x2198] ;  /* 0x0021980001ac7983 */ /* 0x0005640000300a00 */
[----:B------:R2:W5:Y:S01]  /*6aa80*/  LDL.LU.64 R174, [R1+0x2190] ;  /* 0x0021900001ae7983 */ /* 0x0005620000300a00 */
[----:B------:R2:W5:Y:S01]  /*6aa90*/  LDL.LU.64 R208, [R1+0x2188] ;  /* 0x0021880001d07983 */ /* 0x0005620000300a00 */
[----:B------:R2:W5:Y:S02]  /*6aaa0*/  LDL.LU.64 R210, [R1+0x2180] ;  /* 0x0021800001d27983 */ /* 0x0005640000300a00 */
[----:B------:R-:W-:Y:S01]  /*6aab0*/  IMAD.MOV.U32 R242, RZ, RZ, c[0x0][0x188] ;  /* 0x00006200fff27624 */ /* 0x000fe200078e00ff */
[----:B------:R-:W0:Y:S01]  /*6aac0*/  LDGDEPBAR ;  /* 0x00000000000079af */ /* 0x000e220000000000 */
[----:B-1----:R-:W-:-:S05]  /*6aad0*/  IMAD.MOV.U32 R45, RZ, RZ, 0x3f ;  /* 0x0000003fff2d7424 */ /* 0x002fca00078e00ff */
[----:B---3--:R-:W-:Y:S02]  /*6aae0*/  IADD3 R46, R45, c[0x0][0x180], RZ ;  /* 0x000060002d2e7a10 */ /* 0x008fe40007ffe0ff */
[----:B------:R-:W3:Y:S02]  /*6aaf0*/  LDL.LU R45, [R1+0x1540] ;  /* 0x00154000012d7983 */ /* 0x000ee40000300800 */
[----:B------:R-:W-:-:S04]  /*6ab00*/  SHF.R.S32.HI R44, RZ, 0x1f, R46 ;  /* 0x0000001fff2c7819 */ /* 0x000fc8000001142e */
[----:B------:R-:W-:-:S04]  /*6ab10*/  LEA.HI R44, R44, R46, RZ, 0x6 ;  /* 0x0000002e2c2c7211 */ /* 0x000fc800078f30ff */
[----:B------:R-:W-:Y:S02]  /*6ab20*/  SHF.R.S32.HI R44, RZ, 0x6, R44 ;  /* 0x00000006ff2c7819 */ /* 0x000fe4000001142c */
[----:B------:R-:W-:-:S05]  /*6ab30*/  SHF.L.U32 R242, R242, 0x6, RZ ;  /* 0x00000006f2f27819 */ /* 0x000fca00000006ff */
[----:B------:R-:W-:Y:S01]  /*6ab40*/  IMAD.SHL.U32 R242, R242, 0x4, RZ ;  /* 0x00000004f2f27824 */ /* 0x000fe200078e00ff */
[----:B---3--:R-:W-:-:S05]  /*6ab50*/  IADD3 R45, R45, 0x1, RZ ;  /* 0x000000012d2d7810 */ /* 0x008fca0007ffe0ff */
[----:B------:R2:W-:Y:S01]  /*6ab60*/  STL [R1+0x1540], R45 ;  /* 0x0015402d01007387 */ /* 0x0005e20000100800 */
[----:B------:R-:W-:Y:S11]  /*6ab70*/  ISETP.NE.U32.AND P0, PT, R45, R44, PT ;  /* 0x0000002c2d00720c */ /* 0x000ff60003f05070 */
[----:B------:R-:W-:Y:S02]  /*6ab80*/  @!UPT UIADD3 URZ, URZ, URZ, URZ ;  /* 0x0000003f3f3ff290 */ /* 0x000fe4000fffe03f */
[----:B--2---:R-:W-:Y:S01]  /*6ab90*/  @!P0 CALL.REL.NOINC `(.L_x_1) ;  /* 0x0000001000008944 */ /* 0x004fe20003c00000 */
[----:B------:R-:W-:Y:S05]  /*6aba0*/  BRA `(.L_x_2) ;  /* 0xfffb893000007947 */ /* 0x000fea000383ffff */
.L_x_1:
[----:B------:R-:W2:Y:S01]  /*6abb0*/  LDL R3, [R1+0x1520] ;  /* 0x0015200001037983 */ /* 0x000ea20000100800 */
[----:B------:R-:W-:-:S04]  /*6abc0*/  DEPBAR.LE SB0, 0x0 ;  /* 0x000080000000791a */ /* 0x000fc80000000000 */
        /* <DEDUP_REMOVED lines=9> */
[----:B------:R-:W1:Y:S02]  /*6ac60*/  S2R R47, SR_TID.X ;  /* 0x00000000002f7919 */ /* 0x000e640000002100 */
[C---:B-1----:R-:W-:Y:S01]  /*6ac70*/  SHF.L.U32 R0, R47.reuse, 0x9, RZ ;  /* 0x000000092f007819 */ /* 0x042fe200000006ff */
[C---:B------:R-:W-:Y:S01]  /*6ac80*/  IMAD.SHL.U32 R2, R47.reuse, 0x20, RZ ;  /* 0x000000202f027824 */ /* 0x040fe200078e00ff */
[----:B------:R-:W-:-:S02]  /*6ac90*/  SHF.L.U32 R44, R47, 0xb, RZ ;  /* 0x0000000b2f2c7819 */ /* 0x000fc400000006ff */
[----:B------:R-:W-:Y:S01]  /*6aca0*/  LOP3.LUT R0, R0, 0x3000, RZ, 0xc0, !PT ;  /* 0x0000300000007812 */ /* 0x000fe200078ec0ff */
[C---:B------:R-:W-:Y:S01]  /*6acb0*/  IMAD.SHL.U32 R45, R47.reuse, 0x4, RZ ;  /* 0x000000042f2d7824 */ /* 0x040fe200078e00ff */
[----:B------:R-:W-:Y:S02]  /*6acc0*/  LOP3.LUT R44, R44, 0x3000, RZ, 0xc0, !PT ;  /* 0x000030002c2c7812 */ /* 0x000fe400078ec0ff */
[----:B------:R-:W-:Y:S02]  /*6acd0*/  LOP3.LUT R0, R0, 0x60, R2, 0xf8, !PT ;  /* 0x0000006000007812 */ /* 0x000fe400078ef802 */
[----:B------:R-:W-:Y:S02]  /*6ace0*/  LOP3.LUT R47, R47, 0x7f, RZ, 0xc0, !PT ;  /* 0x0000007f2f2f7812 */ /* 0x000fe400078ec0ff */
[----:B------:R-:W-:Y:S01]  /*6acf0*/  LOP3.LUT R0, R0, 0x170, R45, 0x78, !PT ;  /* 0x0000017000007812 */ /* 0x000fe200078e782d */
[----:B------:R-:W-:Y:S01]  /*6ad00*/  BAR.SYNC.DEFER_BLOCKING 0x0 ;  /* 0x0000000000007b1d */ /* 0x000fe20000010000 */
[----:B--2---:R-:W-:-:S04]  /*6ad10*/  IADD3 R2, R3, 0x1, RZ ;  /* 0x0000000103027810 */ /* 0x004fc80007ffe0ff */
[----:B------:R-:W-:Y:S01]  /*6ad20*/  ISETP.GE.AND P1, PT, R2, c[0x0][0x17c], PT ;  /* 0x00005f0002007a0c */ /* 0x000fe20003f26270 */
[----:B------:R-:W-:Y:S02]  /*6ad30*/  IMAD R2, R47, 0x10, R44 ;  /* 0x000000102f027824 */ /* 0x000fe400078e022c */
[----:B------:R-:W2:Y:S01]  /*6ad40*/  LDL.LU R44, [R1+0x2c0] ;  /* 0x0002c000012c7983 */ /* 0x000ea20000300800 */
[----:B---3--:R-:W-:-:S03]  /*6ad50*/  IMAD.IADD R0, R0, 0x1, R46 ;  /* 0x0000000100007824 */ /* 0x008fc600078e022e */
[----:B------:R-:W2:Y:S04]  /*6ad60*/  LDL.LU R45, [R1+0x2c4] ;  /* 0x0002c400012d7983 */ /* 0x000ea80000300800 */
[----:B------:R-:W2:Y:S04]  /*6ad70*/  LDL.LU R46, [R1+0x420] ;  /* 0x00042000012e7983 */ /* 0x000ea80000300800 */
[----:B------:R-:W2:Y:S04]  /*6ad80*/  LDL.LU R47, [R1+0x424] ;  /* 0x00042400012f7983 */ /* 0x000ea80000300800 */
[----:B------:R-:W3:Y:S04]  /*6ad90*/  LDL.LU R56, [R1+0x2c8] ;  /* 0x0002c80001387983 */ /* 0x000ee80000300800 */
[----:B------:R-:W3:Y:S04]  /*6ada0*/  LDL.LU R57, [R1+0x2cc] ;  /* 0x0002cc0001397983 */ /* 0x000ee80000300800 */
[----:B------:R-:W3:Y:S04]  /*6adb0*/  LDL.LU R58, [R1+0x428] ;  /* 0x00042800013a7983 */ /* 0x000ee80000300800 */
[----:B----4-:R1:W-:Y:S04]  /*6adc0*/  STS.128 [R0], R52 ;  /* 0x0000003400007388 */ /* 0x0103e80000000c00 */
[----:B------:R-:W3:Y:S04]  /*6add0*/  LDL.LU R59, [R1+0x42c] ;  /* 0x00042c00013b7983 */ /* 0x000ee80000300800 */
[----:B------:R4:W-:Y:S04]  /*6ade0*/  STS.128 [R0+0x80], R48 ;  /* 0x0000803000007388 */ /* 0x0009e80000000c00 */
[----:B-1----:R-:W3:Y:S04]  /*6adf0*/  LDL.LU R54, [R1+0x190] ;  /* 0x0001900001367983 */ /* 0x002ee80000300800 */
[----:B------:R-:W3:Y:S04]  /*6ae00*/  LDL.LU R55, [R1+0x194] ;  /* 0x0001940001377983 */ /* 0x000ee80000300800 */
[----:B----4-:R-:W4:Y:S04]  /*6ae10*/  LDL.LU R50, [R1+0x198] ;  /* 0x0001980001327983 */ /* 0x010f280000300800 */
[----:B------:R-:W4:Y:S01]  /*6ae20*/  LDL.LU R51, [R1+0x19c] ;  /* 0x00019c0001337983 */ /* 0x000f220000300800 */
[----:B-----5:R-:W-:Y:S01]  /*6ae30*/  MOV R52, R208 ;  /* 0x000000d000347202 */ /* 0x020fe20000000f00 */
[----:B------:R-:W-:Y:S01]  /*6ae40*/  IMAD.MOV.U32 R53, RZ, RZ, R209 ;  /* 0x000000ffff357224 */ /* 0x000fe200078e00d1 */
[----:B------:R-:W-:Y:S01]  /*6ae50*/  MOV R49, R211 ;  /* 0x000000d300317202 */ /* 0x000fe20000000f00 */
[----:B------:R-:W-:Y:S01]  /*6ae60*/  IMAD.MOV.U32 R48, RZ, RZ, R210 ;  /* 0x000000ffff307224 */ /* 0x000fe200078e00d2 */
[----:B------:R-:W-:-:S02]  /*6ae70*/  IADD3 R3, R3, 0x2, RZ ;  /* 0x0000000203037810 */ /* 0x000fc40007ffe0ff */
[C---:B------:R-:W-:Y:S02]  /*6ae80*/  LOP3.LUT R208, R2.reuse, 0x20, RZ, 0x3c, !PT ;  /* 0x0000002002d07812 */ /* 0x040fe400078e3cff */
[----:B------:R-:W-:Y:S02]  /*6ae90*/  ISETP.GE.AND P4, PT, R3, c[0x0][0x17c], PT ;  /* 0x00005f0003007a0c */ /* 0x000fe40003f86270 */
[C---:B------:R-:W-:Y:S02]  /*6aea0*/  LOP3.LUT R3, R2.reuse, 0x40, RZ, 0x3c, !PT ;  /* 0x0000004002037812 */ /* 0x040fe400078e3cff */
[----:B------:R-:W-:Y:S01]  /*6aeb0*/  LOP3.LUT R252, R2, 0x60, RZ, 0x3c, !PT ;  /* 0x0000006002fc7812 */ /* 0x000fe200078e3cff */
[----:B--2---:R1:W-:Y:S02]  /*6aec0*/  STS.128 [R0+0x200], R44 ;  /* 0x0002002c00007388 */ /* 0x0043e40000000c00 */
[----:B-1----:R-:W-:Y:S01]  /*6aed0*/  MOV R46, R4 ;  /* 0x00000004002e7202 */ /* 0x002fe20000000f00 */
[----:B------:R-:W-:Y:S01]  /*6aee0*/  IMAD.MOV.U32 R47, RZ, RZ, R5 ;  /* 0x000000ffff2f7224 */ /* 0x000fe200078e0005 */
[----:B------:R-:W-:Y:S01]  /*6aef0*/  MOV R5, R175 ;  /* 0x000000af00057202 */ /* 0x000fe20000000f00 */
[----:B------:R-:W-:-:S02]  /*6af00*/  IMAD.MOV.U32 R44, RZ, RZ, R172 ;  /* 0x000000ffff2c7224 */ /* 0x000fc400078e00ac */
[----:B------:R-:W-:Y:S02]  /*6af10*/  IMAD.MOV.U32 R45, RZ, RZ, R173 ;  /* 0x000000ffff2d7224 */ /* 0x000fe400078e00ad */
[----:B------:R-:W-:Y:S01]  /*6af20*/  IMAD.MOV.U32 R4, RZ, RZ, R174 ;  /* 0x000000ffff047224 */ /* 0x000fe200078e00ae */
[----:B---3--:R-:W-:Y:S04]  /*6af30*/  STS.128 [R0+0x280], R56 ;  /* 0x0002803800007388 */ /* 0x008fe80000000c00 */
[----:B------:R-:W-:Y:S04]  /*6af40*/  STS.128 [R0+0x600], R44 ;  /* 0x0006002c00007388 */ /* 0x000fe80000000c00 */
[----:B------:R-:W-:Y:S04]  /*6af50*/  STS.128 [R0+0x680], R4 ;  /* 0x0006800400007388 */ /* 0x000fe80000000c00 */
[----:B------:R-:W-:Y:S04]  /*6af60*/  STS.128 [R0+0x400], R52 ;  /* 0x0004003400007388 */ /* 0x000fe80000000c00 */
[----:B----4-:R-:W-:Y:S04]  /*6af70*/  STS.128 [R0+0x480], R48 ;  /* 0x0004803000007388 */ /* 0x010fe80000000c00 */
[----:B------:R-:W-:Y:S06]  /*6af80*/  BAR.SYNC.DEFER_BLOCKING 0x0 ;  /* 0x0000000000007b1d */ /* 0x000fec0000010000 */
[----:B------:R-:W1:Y:S04]  /*6af90*/  LDS.128 R52, [R2] ;  /* 0x0000000002347984 */ /* 0x000e680000000c00 */
[----:B------:R-:W2:Y:S04]  /*6afa0*/  LDS.128 R48, [R2+0x800] ;  /* 0x0008000002307984 */ /* 0x000ea80000000c00 */
[----:B------:R-:W3:Y:S04]  /*6afb0*/  LDS.128 R56, [R208] ;  /* 0x00000000d0387984 */ /* 0x000ee80000000c00 */
[----:B-1----:R-:W-:Y:S04]  /*6afc0*/  STL.64 [R1+0x4e0], R52 ;  /* 0x0004e03401007387 */ /* 0x002fe80000100a00 */
[----:B------:R-:W-:Y:S04]  /*6afd0*/  STL.64 [R1+0x4e8], R54 ;  /* 0x0004e83601007387 */ /* 0x000fe80000100a00 */
[----:B------:R-:W1:Y:S04]  /*6afe0*/  LDS.128 R52, [R208+0x800] ;  /* 0x00080000d0347984 */ /* 0x000e680000000c00 */
[----:B--2---:R-:W-:Y:S04]  /*6aff0*/  STL.64 [R1+0x610], R48 ;  /* 0x0006103001007387 */ /* 0x004fe80000100a00 */
[----:B------:R-:W-:Y:S04]  /*6b000*/  STL.64 [R1+0x618], R50 ;  /* 0x0006183201007387 */ /* 0x000fe80000100a00 */
[----:B------:R-:W2:Y:S04]  /*6b010*/  LDS.128 R48, [R3] ;  /* 0x0000000003307984 */ /* 0x000ea80000000c00 */
[----:B---3--:R-:W-:Y:S04]  /*6b020*/  STL.64 [R1+0x520], R56 ;  /* 0x0005203801007387 */ /* 0x008fe80000100a00 */
[----:B------:R-:W-:Y:S04]  /*6b030*/  STL.64 [R1+0x528], R58 ;  /* 0x0005283a01007387 */ /* 0x000fe80000100a00 */
[----:B------:R-:W3:Y:S04]  /*6b040*/  LDS.128 R56, [R3+0x800] ;  /* 0x0008000003387984 */ /* 0x000ee80000000c00 */
[----:B-1----:R-:W-:Y:S04]  /*6b050*/  STL.64 [R1+0x640], R52 ;  /* 0x0006403401007387 */ /* 0x002fe80000100a00 */
[----:B------:R-:W-:Y:S04]  /*6b060*/  STL.64 [R1+0x648], R54 ;  /* 0x0006483601007387 */ /* 0x000fe80000100a00 */
[----:B------:R-:W1:Y:S04]  /*6b070*/  LDS.128 R52, [R252] ;  /* 0x00000000fc347984 */ /* 0x000e680000000c00 */
[----:B--2---:R-:W-:Y:S04]  /*6b080*/  STL.64 [R1+0x570], R48 ;  /* 0x0005703001007387 */ /* 0x004fe80000100a00 */
[----:B------:R-:W-:Y:S04]  /*6b090*/  STL.64 [R1+0x578], R50 ;  /* 0x0005783201007387 */ /* 0x000fe80000100a00 */
[----:B------:R-:W2:Y:S01]  /*6b0a0*/  LDS.128 R48, [R252+0x800] ;  /* 0x00080000fc307984 */ /* 0x000ea20000000c00 */
[----:B------:R-:W-:Y:S01]  /*6b0b0*/  MOV R46, R12 ;  /* 0x0000000c002e7202 */ /* 0x000fe20000000f00 */
[----:B------:R-:W-:Y:S01]  /*6b0c0*/  IMAD.MOV.U32 R47, RZ, RZ, R13 ;  /* 0x000000ffff2f7224 */ /* 0x000fe200078e000d */
[----:B------:R-:W-:Y:S01]  /*6b0d0*/  MOV R13, R171 ;  /* 0x000000ab000d7202 */ /* 0x000fe20000000f00 */
[----:B------:R-:W-:Y:S01]  /*6b0e0*/  IMAD.MOV.U32 R12, RZ, RZ, R170 ;  /* 0x000000ffff0c7224 */ /* 0x000fe200078e00aa */
[----:B------:R-:W-:Y:S01]  /*6b0f0*/  BAR.SYNC.DEFER_BLOCKING 0x0 ;  /* 0x0000000000007b1d */ /* 0x000fe20000010000 */
        /* <DEDUP_REMOVED lines=8> */
[----:B------:R4:W-:Y:S04]  /*6b180*/  STS.128 [R0+0x80], R12 ;  /* 0x0000800c00007388 */ /* 0x0009e80000000c00 */
[----:B------:R1:W-:Y:S04]  /*6b190*/  STS.128 [R0+0x200], R4 ;  /* 0x0002000400007388 */ /* 0x0003e80000000c00 */
[----:B------:R-:W-:Y:S01]  /*6b1a0*/  STS.128 [R0], R44 ;  /* 0x0000002c00007388 */ /* 0x000fe20000000c00 */
[----:B----4-:R-:W-:Y:S01]  /*6b1b0*/  MOV R14, R92 ;  /* 0x0000005c000e7202 */ /* 0x010fe20000000f00 */
[----:B------:R-:W-:Y:S01]  /*6b1c0*/  IMAD.MOV.U32 R15, RZ, RZ, R93 ;  /* 0x000000ffff0f7224 */ /* 0x000fe200078e005d */
[----:B------:R-:W-:Y:S01]  /*6b1d0*/  MOV R93, R163 ;  /* 0x000000a3005d7202 */ /* 0x000fe20000000f00 */
[----:B------:R-:W-:Y:S01]  /*6b1e0*/  IMAD.MOV.U32 R12, RZ, RZ, R160 ;  /* 0x000000ffff0c7224 */ /* 0x000fe200078e00a0 */
[----:B-1----:R-:W-:Y:S01]  /*6b1f0*/  MOV R6, R96 ;  /* 0x0000006000067202 */ /* 0x002fe20000000f00 */
[----:B------:R-:W-:Y:S01]  /*6b200*/  IMAD.MOV.U32 R7, RZ, RZ, R97 ;  /* 0x000000ffff077224 */ /* 0x000fe200078e0061 */
[----:B------:R-:W-:Y:S01]  /*6b210*/  MOV R97, R159 ;  /* 0x0000009f00617202 */ /* 0x000fe20000000f00 */
[----:B------:R-:W-:-:S02]  /*6b220*/  IMAD.MOV.U32 R13, RZ, RZ, R161 ;  /* 0x000000ffff0d7224 */ /* 0x000fc400078e00a1 */
[----:B------:R-:W-:Y:S02]  /*6b230*/  IMAD.MOV.U32 R92, RZ, RZ, R162 ;  /* 0x000000ffff5c7224 */ /* 0x000fe400078e00a2 */
[----:B------:R-:W-:Y:S02]  /*6b240*/  IMAD.MOV.U32 R4, RZ, RZ, R156 ;  /* 0x000000ffff047224 */ /* 0x000fe400078e009c */
[----:B------:R-:W-:Y:S02]  /*6b250*/  IMAD.MOV.U32 R5, RZ, RZ, R157 ;  /* 0x000000ffff057224 */ /* 0x000fe400078e009d */
[----:B------:R-:W-:Y:S01]  /*6b260*/  IMAD.MOV.U32 R96, RZ, RZ, R158 ;  /* 0x000000ffff607224 */ /* 0x000fe200078e009e */
[----:B------:R-:W-:Y:S04]  /*6b270*/  STS.128 [R0+0x280], R84 ;  /* 0x0002805400007388 */ /* 0x000fe80000000c00 */
[----:B------:R-:W-:Y:S04]  /*6b280*/  STS.128 [R0+0x400], R12 ;  /* 0x0004000c00007388 */ /* 0x000fe80000000c00 */
[----:B------:R-:W-:Y:S04]  /*6b290*/  STS.128 [R0+0x480], R92 ;  /* 0x0004805c00007388 */ /* 0x000fe80000000c00 */
[----:B------:R-:W-:Y:S04]  /*6b2a0*/  STS.128 [R0+0x600], R4 ;  /* 0x0006000400007388 */ /* 0x000fe80000000c00 */
[----:B------:R-:W-:Y:S04]  /*6b2b0*/  STS.128 [R0+0x680], R96 ;  /* 0x0006806000007388 */ /* 0x000fe80000000c00 */
[----:B------:R-:W-:Y:S06]  /*6b2c0*/  BAR.SYNC.DEFER_BLOCKING 0x0 ;  /* 0x0000000000007b1d */ /* 0x000fec0000010000 */
[----:B---3--:R-:W-:Y:S04]  /*6b2d0*/  STL.64 [R1+0x6b0], R56 ;  /* 0x0006b03801007387 */ /* 0x008fe80000100a00 */
[----:B------:R-:W-:Y:S04]  /*6b2e0*/  STL.64 [R1+0x6b8], R58 ;  /* 0x0006b83a01007387 */ /* 0x000fe80000100a00 */
[----:B------:R-:W-:Y:S04]  /*6b2f0*/  STL.64 [R1+0x5c0], R52 ;  /* 0x0005c03401007387 */ /* 0x000fe80000100a00 */
[----:B------:R-:W-:Y:S04]  /*6b300*/  STL.64 [R1+0x5c8], R54 ;  /* 0x0005c83601007387 */ /* 0x000fe80000100a00 */
[----:B--2---:R-:W-:Y:S04]  /*6b310*/  STL.64 [R1+0x6c0], R48 ;  /* 0x0006c03001007387 */ /* 0x004fe80000100a00 */
[----:B------:R-:W-:Y:S04]  /*6b320*/  STL.64 [R1+0x6c8], R50 ;  /* 0x0006c83201007387 */ /* 0x000fe80000100a00 */
        /* <DEDUP_REMOVED lines=18> */
[----:B------:R-:W-:Y:S01]  /*6b450*/  IMAD.MOV.U32 R12, RZ, RZ, R104 ;  /* 0x000000ffff0c7224 */ /* 0x000fe200078e0068 */
[----:B------:R-:W-:Y:S01]  /*6b460*/  MOV R14, R100 ;  /* 0x00000064000e7202 */ /* 0x000fe20000000f00 */
[----:B------:R-:W-:Y:S01]  /*6b470*/  IMAD.MOV.U32 R13, RZ, RZ, R105 ;  /* 0x000000ffff0d7224 */ /* 0x000fe200078e0069 */
[----:B------:R-:W-:Y:S01]  /*6b480*/  MOV R6, R108 ;  /* 0x0000006c00067202 */ /* 0x000fe20000000f00 */
[----:B------:R-:W-:Y:S01]  /*6b490*/  IMAD.MOV.U32 R15, RZ, RZ, R101 ;  /* 0x000000ffff0f7224 */ /* 0x000fe200078e0065 */
[----:B------:R-:W-:Y:S01]  /*6b4a0*/  BAR.SYNC.DEFER_BLOCKING 0x0 ;  /* 0x0000000000007b1d */ /* 0x000fe20000010000 */
[----:B------:R-:W-:-:S02]  /*6b4b0*/  IMAD.MOV.U32 R4, RZ, RZ, R112 ;  /* 0x000000ffff047224 */ /* 0x000fc400078e0070 */
[----:B------:R-:W-:Y:S02]  /*6b4c0*/  IMAD.MOV.U32 R5, RZ, RZ, R113 ;  /* 0x000000ffff057224 */ /* 0x000fe400078e0071 */
[----:B------:R-:W-:Y:S01]  /*6b4d0*/  IMAD.MOV.U32 R7, RZ, RZ, R109 ;  /* 0x000000ffff077224 */ /* 0x000fe200078e006d */
[----:B------:R-:W-:Y:S01]  /*6b4e0*/  MOV R101, R107 ;  /* 0x0000006b00657202 */ /* 0x000fe20000000f00 */
[----:B------:R-:W-:Y:S01]  /*6b4f0*/  IMAD.MOV.U32 R100, RZ, RZ, R106 ;  /* 0x000000ffff647224 */ /* 0x000fe200078e006a */
[----:B------:R-:W-:Y:S01]  /*6b500*/  MOV R109, R115 ;  /* 0x00000073006d7202 */ /* 0x000fe20000000f00 */
[----:B------:R-:W-:Y:S01]  /*6b510*/  IMAD.MOV.U32 R108, RZ, RZ, R114 ;  /* 0x000000ffff6c7224 */ /* 0x000fe200078e0072 */
[----:B------:R4:W-:Y:S04]  /*6b520*/  STS.128 [R0], R12 ;  /* 0x0000000c00007388 */ /* 0x0009e80000000c00 */
[----:B------:R1:W-:Y:S04]  /*6b530*/  STS.128 [R0+0x200], R4 ;  /* 0x0002000400007388 */ /* 0x0003e80000000c00 */
[----:B------:R-:W-:Y:S01]  /*6b540*/  STS.128 [R0+0x80], R100 ;  /* 0x0000806400007388 */ /* 0x000fe20000000c00 */
        /* <DEDUP_REMOVED lines=17> */
[----:B---3--:R-:W-:Y:S04]  /*6b660*/  STL.64 [R1+0x630], R52 ;  /* 0x0006303401007387 */ /* 0x008fe80000100a00 */
[----:B------:R-:W-:Y:S04]  /*6b670*/  STL.64 [R1+0x638], R54 ;  /* 0x0006383601007387 */ /* 0x000fe80000100a00 */
[----:B------:R-:W-:Y:S06]  /*6b680*/  BAR.SYNC.DEFER_BLOCKING 0x0 ;  /* 0x0000000000007b1d */ /* 0x000fec0000010000 */
        /* <DEDUP_REMOVED lines=31> */
[----:B---3--:R-:W-:Y:S04]  /*6b880*/  STL.64 [R1+0x5f0], R52 ;  /* 0x0005f03401007387 */ /* 0x008fe80000100a00 */
[----:B------:R-:W-:Y:S04]  /*6b890*/  STL.64 [R1+0x5f8], R54 ;  /* 0x0005f83601007387 */ /* 0x000fe80000100a00 */
[----:B-1----:R-:W-:Y:S04]  /*6b8a0*/  STL.64 [R1+0x4d0], R48 ;  /* 0x0004d03001007387 */ /* 0x002fe80000100a00 */
[----:B------:R-:W-:Y:S04]  /*6b8b0*/  STL.64 [R1+0x4d8], R50 ;  /* 0x0004d83201007387 */ /* 0x000fe80000100a00 */
[----:B------:R1:W-:Y:S04]  /*6b8c0*/  STS.128 [R0], R12 ;  /* 0x0000000c00007388 */ /* 0x0003e80000000c00 */
[----:B--2---:R-:W-:Y:S04]  /*6b8d0*/  STL.64 [R1+0x620], R44 ;  /* 0x0006202c01007387 */ /* 0x004fe80000100a00 */
[----:B------:R2:W-:Y:S04]  /*6b8e0*/  STS.128 [R0+0x200], R4 ;  /* 0x0002000400007388 */ /* 0x0005e80000000c00 */
[----:B------:R-:W-:Y:S01]  /*6b8f0*/  STL.64 [R1+0x628], R46 ;  /* 0x0006282e01007387 */ /* 0x000fe20000100a00 */
[----:B-1----:R-:W-:Y:S01]  /*6b900*/  IMAD.MOV.U32 R12, RZ, RZ, R144 ;  /* 0x000000ffff0c7224 */ /* 0x002fe200078e0090 */
[----:B------:R-:W-:Y:S01]  /*6b910*/  MOV R14, R152 ;  /* 0x00000098000e7202 */ /* 0x000fe20000000f00 */
[----:B------:R-:W-:-:S02]  /*6b920*/  IMAD.MOV.U32 R13, RZ, RZ, R145 ;  /* 0x000000ffff0d7224 */ /* 0x000fc400078e0091 */
[----:B------:R-:W-:Y:S02]  /*6b930*/  IMAD.MOV.U32 R15, RZ, RZ, R153 ;  /* 0x000000ffff0f7224 */ /* 0x000fe400078e0099 */
[----:B--2---:R-:W-:Y:S01]  /*6b940*/  IMAD.MOV.U32 R4, RZ, RZ, R16 ;  /* 0x000000ffff047224 */ /* 0x004fe200078e0010 */
[----:B------:R-:W-:Y:S01]  /*6b950*/  MOV R6, R20 ;  /* 0x0000001400067202 */ /* 0x000fe20000000f00 */
[----:B------:R-:W-:Y:S01]  /*6b960*/  IMAD.MOV.U32 R5, RZ, RZ, R17 ;  /* 0x000000ffff057224 */ /* 0x000fe200078e0011 */
[----:B------:R-:W2:Y:S01]  /*6b970*/  LDL.LU R16, [R1+0x540] ;  /* 0x0005400001107983 */ /* 0x000ea20000300800 */
[----:B------:R-:W-:Y:S01]  /*6b980*/  IMAD.MOV.U32 R7, RZ, RZ, R21 ;  /* 0x000000ffff077224 */ /* 0x000fe200078e0015 */
[----:B------:R-:W-:Y:S01]  /*6b990*/  MOV R21, R19 ;  /* 0x0000001300157202 */ /* 0x000fe20000000f00 */
[----:B------:R-:W-:Y:S01]  /*6b9a0*/  IMAD.MOV.U32 R20, RZ, RZ, R18 ;  /* 0x000000ffff147224 */ /* 0x000fe200078e0012 */
[----:B------:R-:W2:Y:S04]  /*6b9b0*/  LDL.LU R17, [R1+0x544] ;  /* 0x0005440001117983 */ /* 0x000ea80000300800 */
[----:B------:R-:W2:Y:S04]  /*6b9c0*/  LDL.LU R18, [R1+0x560] ;  /* 0x0005600001127983 */ /* 0x000ea80000300800 */
[----:B------:R1:W-:Y:S04]  /*6b9d0*/  STS.128 [R0+0x400], R12 ;  /* 0x0004000c00007388 */ /* 0x0003e80000000c00 */
[----:B------:R-:W2:Y:S04]  /*6b9e0*/  LDL.LU R19, [R1+0x564] ;  /* 0x0005640001137983 */ /* 0x000ea80000300800 */
[----:B-1----:R-:W3:Y:S04]  /*6b9f0*/  LDL.LU R12, [R1+0x548] ;  /* 0x00054800010c7983 */ /* 0x002ee80000300800 */
[----:B------:R-:W3:Y:S04]  /*6ba00*/  LDL.LU R13, [R1+0x54c] ;  /* 0x00054c00010d7983 */ /* 0x000ee80000300800 */
[----:B------:R-:W3:Y:S04]  /*6ba10*/  LDL.LU R14, [R1+0x568] ;  /* 0x00056800010e7983 */ /* 0x000ee80000300800 */
[----:B------:R-:W3:Y:S01]  /*6ba20*/  LDL.LU R15, [R1+0x56c] ;  /* 0x00056c00010f7983 */ /* 0x000ee20000300800 */
[----:B------:R-:W-:Y:S01]  /*6ba30*/  IMAD.MOV.U32 R132, RZ, RZ, R138 ;  /* 0x000000ffff847224 */ /* 0x000fe200078e008a */
[----:B------:R-:W-:Y:S01]  /*6ba40*/  MOV R133, R139 ;  /* 0x0000008b00857202 */ /* 0x000fe20000000f00 */
[----:B------:R-:W-:Y:S01]  /*6ba50*/  IMAD.MOV.U32 R140, RZ, RZ, R150 ;  /* 0x000000ffff8c7224 */ /* 0x000fe200078e0096 */
[----:B------:R-:W-:Y:S01]  /*6ba60*/  MOV R141, R151 ;  /* 0x00000097008d7202 */ /* 0x000fe20000000f00 */
[----:B------:R-:W-:Y:S01]  /*6ba70*/  IMAD.MOV.U32 R152, RZ, RZ, R146 ;  /* 0x000000ffff987224 */ /* 0x000fe200078e0092 */
[----:B------:R-:W-:Y:S01]  /*6ba80*/  MOV R153, R147 ;  /* 0x0000009300997202 */ /* 0x000fe20000000f00 */
[----:B------:R-:W-:Y:S04]  /*6ba90*/  STS.128 [R0+0x80], R132 ;  /* 0x0000808400007388 */ /* 0x000fe80000000c00 */
[----:B------:R-:W-:Y:S04]  /*6baa0*/  STS.128 [R0+0x280], R140 ;  /* 0x0002808c00007388 */ /* 0x000fe80000000c00 */
[----:B------:R-:W-:Y:S04]  /*6bab0*/  STS.128 [R0+0x480], R152 ;  /* 0x0004809800007388 */ /* 0x000fe80000000c00 */
[----:B------:R1:W-:Y:S04]  /*6bac0*/  STS.128 [R0+0x600], R4 ;  /* 0x0006000400007388 */ /* 0x0003e80000000c00 */
[----:B------:R-:W-:Y:S04]  /*6bad0*/  STS.128 [R0+0x680], R20 ;  /* 0x0006801400007388 */ /* 0x000fe80000000c00 */
[----:B------:R-:W-:Y:S06]  /*6bae0*/  BAR.SYNC.DEFER_BLOCKING 0x0 ;  /* 0x0000000000007b1d */ /* 0x000fec0000010000 */
[----:B-1----:R-:W3:Y:S04]  /*6baf0*/  LDL.LU R4, [R1+0x3b0] ;  /* 0x0003b00001047983 */ /* 0x002ee80000300800 */
[----:B------:R-:W3:Y:S04]  /*6bb00*/  LDL.LU R5, [R1+0x3b4] ;  /* 0x0003b40001057983 */ /* 0x000ee80000300800 */
[----:B------:R-:W3:Y:S04]  /*6bb10*/  LDL.LU R6, [R1+0x3f0] ;  /* 0x0003f00001067983 */ /* 0x000ee80000300800 */
[----:B------:R-:W3:Y:S04]  /*6bb20*/  LDL.LU R7, [R1+0x3f4] ;  /* 0x0003f40001077983 */ /* 0x000ee80000300800 */
[----:B------:R-:W1:Y:S04]  /*6bb30*/  LDS.128 R44, [R2] ;  /* 0x00000000022c7984 */ /* 0x000e680000000c00 */
[----:B------:R-:W1:Y:S04]  /*6bb40*/  LDS.128 R20, [R2+0x800] ;  /* 0x0008000002147984 */ /* 0x000e680000000c00 */
[----:B------:R-:W1:Y:S04]  /*6bb50*/  LDS.128 R48, [R208] ;  /* 0x00000000d0307984 */ /* 0x000e680000000c00 */
[----:B-1----:R-:W-:Y:S04]  /*6bb60*/  STL.64 [R1+0x190], R44 ;  /* 0x0001902c01007387 */ /* 0x002fe80000100a00 */
[----:B------:R-:W-:Y:S04]  /*6bb70*/  STL.64 [R1+0x198], R46 ;  /* 0x0001982e01007387 */ /* 0x000fe80000100a00 */
[----:B------:R-:W1:Y:S04]  /*6bb80*/  LDS.128 R44, [R208+0x800] ;  /* 0x00080000d02c7984 */ /* 0x000e680000000c00 */
[----:B------:R-:W-:Y:S04]  /*6bb90*/  STL.64 [R1+0x490], R20 ;  /* 0x0004901401007387 */ /* 0x000fe80000100a00 */
[----:B------:R-:W-:Y:S04]  /*6bba0*/  STL.64 [R1+0x498], R22 ;  /* 0x0004981601007387 */ /* 0x000fe80000100a00 */
[----:B------:R-:W1:Y:S04]  /*6bbb0*/  LDS.128 R20, [R3] ;  /* 0x0000000003147984 */ /* 0x000e680000000c00 */
[----:B------:R-:W-:Y:S04]  /*6bbc0*/  STL.64 [R1+0x2c0], R48 ;  /* 0x0002c03001007387 */ /* 0x000fe80000100a00 */
[----:B------:R-:W-:Y:S04]  /*6bbd0*/  STL.64 [R1+0x2c8], R50 ;  /* 0x0002c83201007387 */ /* 0x000fe80000100a00 */
[----:B------:R-:W1:Y:S04]  /*6bbe0*/  LDS.128 R48, [R3+0x800] ;  /* 0x0008000003307984 */ /* 0x000e680000000c00 */
[----:B-1----:R-:W-:Y:S04]  /*6bbf0*/  STL.64 [R1+0x4f0], R44 ;  /* 0x0004f02c01007387 */ /* 0x002fe80000100a00 */
[----:B------:R-:W-:Y:S04]  /*6bc00*/  STL.64 [R1+0x4f8], R46 ;  /* 0x0004f82e01007387 */ /* 0x000fe80000100a00 */
[----:B------:R-:W1:Y:S04]  /*6bc10*/  LDS.128 R44, [R252] ;  /* 0x00000000fc2c7984 */ /* 0x000e680000000c00 */
[----:B------:R-:W-:Y:S04]  /*6bc20*/  STL.64 [R1+0x440], R20 ;  /* 0x0004401401007387 */ /* 0x000fe80000100a00 */
[----:B------:R-:W-:Y:S04]  /*6bc30*/  STL.64 [R1+0x448], R22 ;  /* 0x0004481601007387 */ /* 0x000fe80000100a00 */
[----:B------:R-:W1:Y:S04]  /*6bc40*/  LDS.128 R20, [R252+0x800] ;  /* 0x00080000fc147984 */ /* 0x000e680000000c00 */
[----:B------:R-:W-:Y:S06]  /*6bc50*/  BAR.SYNC.DEFER_BLOCKING 0x0 ;  /* 0x0000000000007b1d */ /* 0x000fec0000010000 */
[----:B------:R-:W-:Y:S04]  /*6bc60*/  STL.64 [R1+0x540], R48 ;  /* 0x0005403001007387 */ /* 0x000fe80000100a00 */
[----:B------:R-:W-:Y:S04]  /*6bc70*/  STL.64 [R1+0x548], R50 ;  /* 0x0005483201007387 */ /* 0x000fe80000100a00 */
[----:B-1----:R1:W-:Y:S04]  /*6bc80*/  STL.64 [R1+0x460], R44 ;  /* 0x0004602c01007387 */ /* 0x0023e80000100a00 */
[----:B------:R1:W-:Y:S04]  /*6bc90*/  STL.64 [R1+0x468], R46 ;  /* 0x0004682e01007387 */ /* 0x0003e80000100a00 */
[----:B------:R1:W-:Y:S04]  /*6bca0*/  STL.64 [R1+0x560], R20 ;  /* 0x0005601401007387 */ /* 0x0003e80000100a00 */
[----:B------:R1:W-:Y:S04]  /*6bcb0*/  STL.64 [R1+0x568], R22 ;  /* 0x0005681601007387 */ /* 0x0003e80000100a00 */
        /* <DEDUP_REMOVED lines=8> */
[----:B--2---:R1:W-:Y:S04]  /*6bd40*/  STS.128 [R0], R16 ;  /* 0x0000001000007388 */ /* 0x0043e80000000c00 */
[----:B-1----:R-:W2:Y:S04]  /*6bd50*/  LDL.LU R16, [R1+0x128] ;  /* 0x0001280001107983 */ /* 0x002ea80000300800 */
[----:B------:R-:W2:Y:S04]  /*6bd60*/  LDL.LU R17, [R1+0x12c] ;  /* 0x00012c0001117983 */ /* 0x000ea80000300800 */
[----:B------:R-:W2:Y:S04]  /*6bd70*/  LDL.LU R18, [R1+0x188] ;  /* 0x0001880001127983 */ /* 0x000ea80000300800 */
[----:B---3--:R1:W-:Y:S04]  /*6bd80*/  STS.128 [R0+0x80], R12 ;  /* 0x0000800c00007388 */ /* 0x0083e80000000c00 */
[----:B------:R-:W2:Y:S04]  /*6bd90*/  LDL.LU R19, [R1+0x18c] ;  /* 0x00018c0001137983 */ /* 0x000ea80000300800 */
[----:B-1----:R-:W3:Y:S04]  /*6bda0*/  LDL.LU R14, [R1+0xe0] ;  /* 0x0000e000010e7983 */ /* 0x002ee80000300800 */
[----:B------:R-:W3:Y:S04]  /*6bdb0*/  LDL.LU R15, [R1+0xe4] ;  /* 0x0000e400010f7983 */ /* 0x000ee80000300800 */
[----:B------:R1:W-:Y:S04]  /*6bdc0*/  STS.128 [R0+0x200], R4 ;  /* 0x0002000400007388 */ /* 0x0003e80000000c00 */
[----:B-1----:R-:W2:Y:S04]  /*6bdd0*/  LDL.LU R6, [R1+0xe8] ;  /* 0x0000e80001067983 */ /* 0x002ea80000300800 */
[----:B------:R-:W2:Y:S01]  /*6bde0*/  LDL.LU R7, [R1+0xec] ;  /* 0x0000ec0001077983 */ /* 0x000ea20000300800 */
[----:B------:R-:W-:-:S02]  /*6bdf0*/  IMAD.MOV.U32 R12, RZ, RZ, R8 ;  /* 0x000000ffff0c7224 */ /* 0x000fc400078e0008 */
[----:B------:R-:W-:Y:S01]  /*6be00*/  IMAD.MOV.U32 R13, RZ, RZ, R9 ;  /* 0x000000ffff0d7224 */ /* 0x000fe200078e0009 */
[----:B------:R-:W-:Y:S01]  /*6be10*/  MOV R4, R10 ;  /* 0x0000000a00047202 */ /* 0x000fe20000000f00 */
[----:B------:R-:W-:-:S03]  /*6be20*/  IMAD.MOV.U32 R5, RZ, RZ, R11 ;  /* 0x000000ffff057224 */ /* 0x000fc600078e000b */
[----:B---3--:R1:W-:Y:S04]  /*6be30*/  STS.128 [R0+0x600], R12 ;  /* 0x0006000c00007388 */ /* 0x0083e80000000c00 */
[----:B-1----:R-:W3:Y:S04]  /*6be40*/  LDL.LU R14, [R1+0xc0] ;  /* 0x0000c000010e7983 */ /* 0x002ee80000300800 */
[----:B------:R-:W3:Y:S04]  /*6be50*/  LDL.LU R15, [R1+0xc4] ;  /* 0x0000c400010f7983 */ /* 0x000ee80000300800 */
[----:B----4-:R-:W-:Y:S04]  /*6be60*/  STS.128 [R0+0x280], R44 ;  /* 0x0002802c00007388 */ /* 0x010fe80000000c00 */
[----:B------:R-:W-:Y:S04]  /*6be70*/  STS.128 [R0+0x400], R20 ;  /* 0x0004001400007388 */ /* 0x000fe80000000c00 */
[----:B--2---:R-:W-:Y:S04]  /*6be80*/  STS.128 [R0+0x480], R16 ;  /* 0x0004801000007388 */ /* 0x004fe80000000c00 */
[----:B------:R-:W2:Y:S04]  /*6be90*/  LDL.LU R10, [R1+0xc8] ;  /* 0x0000c800010a7983 */ /* 0x000ea80000300800 */
[----:B------:R-:W2:Y:S04]  /*6bea0*/  LDL.LU R11, [R1+0xcc] ;  /* 0x0000cc00010b7983 */ /* 0x000ea80000300800 */
[----:B------:R1:W-:Y:S04]  /*6beb0*/  STS.128 [R0+0x680], R4 ;  /* 0x0006800400007388 */ /* 0x0003e80000000c00 */
[----:B------:R-:W-:Y:S06]  /*6bec0*/  BAR.SYNC.DEFER_BLOCKING 0x0 ;  /* 0x0000000000007b1d */ /* 0x000fec0000010000 */
[----:B-1----:R-:W2:Y:S04]  /*6bed0*/  LDL.LU R6, [R1+0xa0] ;  /* 0x0000a00001067983 */ /* 0x002ea80000300800 */
[----:B------:R-:W2:Y:S04]  /*6bee0*/  LDL.LU R7, [R1+0xa4] ;  /* 0x0000a40001077983 */ /* 0x000ea80000300800 */
        /* <DEDUP_REMOVED lines=18> */
[----:B------:R-:W-:Y:S01]  /*6c010*/  STL.64 [R1+0x7c0], R44 ;  /* 0x0007c02c01007387 */ /* 0x000fe20000100a00 */
[----:B------:R-:W-:-:S03]  /*6c020*/  IMAD.MOV.U32 R12, RZ, RZ, R80 ;  /* 0x000000ffff0c7224 */ /* 0x000fc600078e0050 */
[----:B------:R-:W-:Y:S04]  /*6c030*/  STL.64 [R1+0x7c8], R46 ;  /* 0x0007c82e01007387 */ /* 0x000fe80000100a00 */
[----:B------:R-:W-:Y:S01]  /*6c040*/  BAR.SYNC.DEFER_BLOCKING 0x0 ;  /* 0x0000000000007b1d */ /* 0x000fe20000010000 */
[----:B------:R-:W-:-:S05]  /*6c050*/  MOV R13, R81 ;  /* 0x00000051000d7202 */ /* 0x000fca0000000f00 */
[----:B-1----:R-:W-:Y:S04]  /*6c060*/  STL.64 [R1+0x740], R20 ;  /* 0x0007401401007387 */ /* 0x002fe80000100a00 */
[----:B------:R1:W-:Y:S04]  /*6c070*/  STL.64 [R1+0x748], R22 ;  /* 0x0007481601007387 */ /* 0x0003e80000100a00 */
[----:B------:R-:W-:Y:S04]  /*6c080*/  STL.64 [R1+0x7d0], R16 ;  /* 0x0007d01001007387 */ /* 0x000fe80000100a00 */
[----:B------:R1:W-:Y:S04]  /*6c090*/  STL.64 [R1+0x7d8], R18 ;  /* 0x0007d81201007387 */ /* 0x0003e80000100a00 */
[----:B-1----:R-:W4:Y:S04]  /*6c0a0*/  LDL.LU R22, [R1+0xa8] ;  /* 0x0000a80001167983 */ /* 0x002f280000300800 */
[----:B------:R-:W4:Y:S04]  /*6c0b0*/  LDL.LU R23, [R1+0xac] ;  /* 0x0000ac0001177983 */ /* 0x000f280000300800 */
[----:B------:R-:W4:Y:S04]  /*6c0c0*/  LDL.LU R18, [R1+0x60] ;  /* 0x0000600001127983 */ /* 0x000f280000300800 */
[----:B------:R-:W4:Y:S04]  /*6c0d0*/  LDL.LU R19, [R1+0x64] ;  /* 0x0000640001137983 */ /* 0x000f280000300800 */
[----:B---3--:R1:W-:Y:S04]  /*6c0e0*/  STS.128 [R0], R12 ;  /* 0x0000000c00007388 */ /* 0x0083e80000000c00 */
[----:B-1----:R-:W3:Y:S04]  /*6c0f0*/  LDL.LU R14, [R1+0x68] ;  /* 0x00006800010e7983 */ /* 0x002ee80000300800 */
[----:B------:R-:W3:Y:S01]  /*6c100*/  LDL.LU R15, [R1+0x6c] ;  /* 0x00006c00010f7983 */ /* 0x000ee20000300800 */
[----:B------:R-:W-:-:S02]  /*6c110*/  IMAD.MOV.U32 R8, RZ, RZ, R82 ;  /* 0x000000ffff087224 */ /* 0x000fc400078e0052 */
[----:B------:R-:W-:Y:S01]  /*6c120*/  IMAD.MOV.U32 R9, RZ, RZ, R83 ;  /* 0x000000ffff097224 */ /* 0x000fe200078e0053 */
[----:B------:R-:W-:Y:S01]  /*6c130*/  MOV R4, R88 ;  /* 0x0000005800047202 */ /* 0x000fe20000000f00 */
[----:B------:R-:W-:-:S03]  /*6c140*/  IMAD.MOV.U32 R5, RZ, RZ, R89 ;  /* 0x000000ffff057224 */ /* 0x000fc600078e0059 */
[----:B--2---:R1:W-:Y:S04]  /*6c150*/  STS.128 [R0+0x80], R8 ;  /* 0x0000800800007388 */ /* 0x0043e80000000c00 */
[----:B-1----:R-:W2:Y:S04]  /*6c160*/  LDL.LU R8, [R1+0x50] ;  /* 0x0000500001087983 */ /* 0x002ea80000300800 */
[----:B------:R-:W2:Y:S04]  /*6c170*/  LDL.LU R9, [R1+0x54] ;  /* 0x0000540001097983 */ /* 0x000ea80000300800 */
[----:B------:R-:W2:Y:S04]  /*6c180*/  LDL.LU R10, [R1+0x40] ;  /* 0x00004000010a7983 */ /* 0x000ea80000300800 */
[----:B------:R1:W-:Y:S04]  /*6c190*/  STS.128 [R0+0x200], R4 ;  /* 0x0002000400007388 */ /* 0x0003e80000000c00 */
[----:B------:R-:W2:Y:S04]  /*6c1a0*/  LDL.LU R11, [R1+0x44] ;  /* 0x00004400010b7983 */ /* 0x000ea80000300800 */
[----:B-1----:R-:W2:Y:S04]  /*6c1b0*/  LDL.LU R4, [R1+0x58] ;  /* 0x0000580001047983 */ /* 0x002ea80000300800 */
[----:B------:R-:W2:Y:S04]  /*6c1c0*/  LDL.LU R5, [R1+0x5c] ;  /* 0x00005c0001057983 */ /* 0x000ea80000300800 */
[----:B------:R-:W2:Y:S04]  /*6c1d0*/  LDL.LU R6, [R1+0x48] ;  /* 0x0000480001067983 */ /* 0x000ea80000300800 */
[----:B------:R-:W2:Y:S01]  /*6c1e0*/  LDL.LU R7, [R1+0x4c] ;  /* 0x00004c0001077983 */ /* 0x000ea20000300800 */
[----:B------:R-:W-:Y:S01]  /*6c1f0*/  MOV R12, R202 ;  /* 0x000000ca000c7202 */ /* 0x000fe20000000f00 */
[----:B------:R-:W-:Y:S01]  /*6c200*/  IMAD.MOV.U32 R13, RZ, RZ, R203 ;  /* 0x000000ffff0d7224 */ /* 0x000fe200078e00cb */
[----:B------:R-:W-:Y:S01]  /*6c210*/  MOV R21, R91 ;  /* 0x0000005b00157202 */ /* 0x000fe20000000f00 */
[----:B------:R-:W-:-:S02]  /*6c220*/  IMAD.MOV.U32 R20, RZ, RZ, R90 ;  /* 0x000000ffff147224 */ /* 0x000fc400078e005a */
[----:B------:R-:W-:Y:S02]  /*6c230*/  IMAD.MOV.U32 R16, RZ, RZ, R200 ;  /* 0x000000ffff107224 */ /* 0x000fe400078e00c8 */
[----:B------:R-:W-:Y:S01]  /*6c240*/  IMAD.MOV.U32 R17, RZ, RZ, R201 ;  /* 0x000000ffff117224 */ /* 0x000fe200078e00c9 */
[----:B---3--:R1:W-:Y:S04]  /*6c250*/  STS.128 [R0+0x480], R12 ;  /* 0x0004800c00007388 */ /* 0x0083e80000000c00 */
[----:B-1----:R-:W3:Y:S04]  /*6c260*/  LDL.LU R12, [R1+0x30] ;  /* 0x00003000010c7983 */ /* 0x002ee80000300800 */
[----:B------:R-:W3:Y:S04]  /*6c270*/  LDL.LU R13, [R1+0x34] ;  /* 0x00003400010d7983 */ /* 0x000ee80000300800 */
[----:B------:R-:W3:Y:S04]  /*6c280*/  LDL.LU R14, [R1+0x20] ;  /* 0x00002000010e7983 */ /* 0x000ee80000300800 */
[----:B------:R-:W3:Y:S04]  /*6c290*/  LDL.LU R15, [R1+0x24] ;  /* 0x00002400010f7983 */ /* 0x000ee80000300800 */
[----:B----4-:R-:W-:Y:S04]  /*6c2a0*/  STS.128 [R0+0x280], R20 ;  /* 0x0002801400007388 */ /* 0x010fe80000000c00 */
[----:B------:R-:W-:Y:S04]  /*6c2b0*/  STS.128 [R0+0x400], R16 ;  /* 0x0004001000007388 */ /* 0x000fe80000000c00 */
[----:B--2---:R1:W-:Y:S04]  /*6c2c0*/  STS.128 [R0+0x600], R8 ;  /* 0x0006000800007388 */ /* 0x0043e80000000c00 */
[----:B-1----:R-:W2:Y:S04]  /*6c2d0*/  LDL.LU R8, [R1+0x38] ;  /* 0x0000380001087983 */ /* 0x002ea80000300800 */
[----:B------:R-:W2:Y:S04]  /*6c2e0*/  LDL.LU R9, [R1+0x3c] ;  /* 0x00003c0001097983 */ /* 0x000ea80000300800 */
[----:B------:R1:W-:Y:S04]  /*6c2f0*/  STS.128 [R0+0x680], R4 ;  /* 0x0006800400007388 */ /* 0x0003e80000000c00 */
[----:B------:R-:W-:Y:S06]  /*6c300*/  BAR.SYNC.DEFER_BLOCKING 0x0 ;  /* 0x0000000000007b1d */ /* 0x000fec0000010000 */
[----:B------:R-:W2:Y:S04]  /*6c310*/  LDL.LU R10, [R1+0x28] ;  /* 0x00002800010a7983 */ /* 0x000ea80000300800 */
[----:B------:R-:W2:Y:S04]  /*6c320*/  LDL.LU R11, [R1+0x2c] ;  /* 0x00002c00010b7983 */ /* 0x000ea80000300800 */
[----:B-1----:R-:W4:Y:S04]  /*6c330*/  LDL.LU R4, [R1+0x10] ;  /* 0x0000100001047983 */ /* 0x002f280000300800 */
[----:B------:R-:W4:Y:S04]  /*6c340*/  LDL.LU R5, [R1+0x14] ;  /* 0x0000140001057983 */ /* 0x000f280000300800 */
[----:B------:R-:W4:Y:S04]  /*6c350*/  LDL.LU R6, [R1] ;  /* 0x0000000001067983 */ /* 0x000f280000300800 */
[----:B------:R-:W1:Y:S04]  /*6c360*/  LDS.128 R20, [R2] ;  /* 0x0000000002147984 */ /* 0x000e680000000c00 */
[----:B------:R-:W1:Y:S04]  /*6c370*/  LDS.128 R16, [R2+0x800] ;  /* 0x0008000002107984 */ /* 0x000e680000000c00 */
[----:B------:R-:W4:Y:S04]  /*6c380*/  LDL.LU R7, [R1+0x4] ;  /* 0x0000040001077983 */ /* 0x000f280000300800 */
        /* <DEDUP_REMOVED lines=19> */
[----:B-1----:R-:W-:Y:S04]  /*6c4c0*/  STL.64 [R1+0x6e0], R20 ;  /* 0x0006e01401007387 */ /* 0x002fe80000100a00 */
[----:B------:R-:W-:Y:S04]  /*6c4d0*/  STL.64 [R1+0x6e8], R22 ;  /* 0x0006e81601007387 */ /* 0x000fe80000100a00 */
[----:B------:R-:W-:Y:S04]  /*6c4e0*/  STL.64 [R1+0x7a0], R16 ;  /* 0x0007a01001007387 */ /* 0x000fe80000100a00 */
[----:B------:R-:W-:Y:S04]  /*6c4f0*/  STL.64 [R1+0x7a8], R18 ;  /* 0x0007a81201007387 */ /* 0x000fe80000100a00 */
[----:B---3--:R1:W-:Y:S04]  /*6c500*/  STS.128 [R0], R12 ;  /* 0x0000000c00007388 */ /* 0x0083e80000000c00 */
[----:B-1----:R-:W3:Y:S04]  /*6c510*/  LDL.LU R12, [R1+0x18] ;  /* 0x00001800010c7983 */ /* 0x002ee80000300800 */
[----:B------:R-:W3:Y:S04]  /*6c520*/  LDL.LU R13, [R1+0x1c] ;  /* 0x00001c00010d7983 */ /* 0x000ee80000300800 */
[----:B------:R-:W3:Y:S04]  /*6c530*/  LDL.LU R14, [R1+0x8] ;  /* 0x00000800010e7983 */ /* 0x000ee80000300800 */
[----:B------:R-:W3:Y:S04]  /*6c540*/  LDL.LU R15, [R1+0xc] ;  /* 0x00000c00010f7983 */ /* 0x000ee80000300800 */
[----:B--2---:R1:W-:Y:S02]  /*6c550*/  STS.128 [R0+0x80], R8 ;  /* 0x0000800800007388 */ /* 0x0043e40000000c00 */
[----:B-1----:R-:W-:Y:S01]  /*6c560*/  IMAD.MOV.U32 R10, RZ, RZ, R244 ;  /* 0x000000ffff0a7224 */ /* 0x002fe200078e00f4 */
[----:B------:R-:W-:Y:S01]  /*6c570*/  MOV R9, R249 ;  /* 0x000000f900097202 */ /* 0x000fe20000000f00 */
[----:B------:R-:W-:Y:S01]  /*6c580*/  IMAD.MOV.U32 R11, RZ, RZ, R245 ;  /* 0x000000ffff0b7224 */ /* 0x000fe200078e00f5 */
[----:B------:R-:W-:Y:S01]  /*6c590*/  MOV R244, R250 ;  /* 0x000000fa00f47202 */ /* 0x000fe20000000f00 */
[----:B------:R-:W-:-:S02]  /*6c5a0*/  IMAD.MOV.U32 R8, RZ, RZ, R248 ;  /* 0x000000ffff087224 */ /* 0x000fc400078e00f8 */
[----:B------:R-:W-:Y:S01]  /*6c5b0*/  IMAD.MOV.U32 R245, RZ, RZ, R251 ;  /* 0x000000fffff57224 */ /* 0x000fe200078e00fb */
[----:B----4-:R1:W-:Y:S04]  /*6c5c0*/  STS.128 [R0+0x200], R4 ;  /* 0x0002000400007388 */ /* 0x0103e80000000c00 */
[----:B------:R2:W-:Y:S04]  /*6c5d0*/  STS.128 [R0+0x400], R8 ;  /* 0x0004000800007388 */ /* 0x0005e80000000c00 */
[----:B------:R-:W-:Y:S01]  /*6c5e0*/  STS.128 [R0+0x480], R244 ;  /* 0x000480f400007388 */ /* 0x000fe20000000c00 */
[----:B-1----:R-:W-:Y:S01]  /*6c5f0*/  IMAD.MOV.U32 R6, RZ, RZ, R232 ;  /* 0x000000ffff067224 */ /* 0x002fe200078e00e8 */
[----:B------:R-:W-:Y:S01]  /*6c600*/  MOV R5, R237 ;  /* 0x000000ed00057202 */ /* 0x000fe20000000f00 */
[----:B------:R-:W-:Y:S01]  /*6c610*/  IMAD.MOV.U32 R7, RZ, RZ, R233 ;  /* 0x000000ffff077224 */ /* 0x000fe200078e00e9 */
[----:B------:R-:W-:Y:S01]  /*6c620*/  MOV R232, R238 ;  /* 0x000000ee00e87202 */ /* 0x000fe20000000f00 */
[----:B------:R-:W-:-:S02]  /*6c630*/  IMAD.MOV.U32 R4, RZ, RZ, R236 ;  /* 0x000000ffff047224 */ /* 0x000fc400078e00ec */
[----:B------:R-:W-:-:S03]  /*6c640*/  IMAD.MOV.U32 R233, RZ, RZ, R239 ;  /* 0x000000ffffe97224 */ /* 0x000fc600078e00ef */
[----:B------:R-:W-:Y:S04]  /*6c650*/  STS.128 [R0+0x600], R4 ;  /* 0x0006000400007388 */ /* 0x000fe80000000c00 */
[----:B------:R-:W-:Y:S01]  /*6c660*/  STS.128 [R0+0x680], R232 ;  /* 0x000680e800007388 */ /* 0x000fe20000000c00 */
[----:B--2---:R-:W-:Y:S01]  /*6c670*/  IMAD.MOV.U32 R8, RZ, RZ, R228 ;  /* 0x000000ffff087224 */ /* 0x004fe200078e00e4 */
[----:B------:R-:W-:Y:S01]  /*6c680*/  MOV R9, R229 ;  /* 0x000000e500097202 */ /* 0x000fe20000000f00 */
[----:B------:R-:W-:Y:S02]  /*6c690*/  IMAD.MOV.U32 R10, RZ, RZ, R224 ;  /* 0x000000ffff0a7224 */ /* 0x000fe400078e00e0 */
[----:B------:R-:W-:Y:S01]  /*6c6a0*/  IMAD.MOV.U32 R11, RZ, RZ, R225 ;  /* 0x000000ffff0b7224 */ /* 0x000fe200078e00e1 */
[----:B---3--:R-:W-:Y:S04]  /*6c6b0*/  STS.128 [R0+0x280], R12 ;  /* 0x0002800c00007388 */ /* 0x008fe80000000c00 */
        /* <DEDUP_REMOVED lines=18> */
[----:B------:R-:W2:Y:S04]  /*6c7e0*/  LDS.128 R12, [R252+0x800] ;  /* 0x00080000fc0c7984 */ /* 0x000ea80000000c00 */
[----:B------:R-:W-:Y:S06]  /*6c7f0*/  BAR.SYNC.DEFER_BLOCKING 0x0 ;  /* 0x0000000000007b1d */ /* 0x000fec0000010000 */
[----:B---3--:R-:W-:Y:S04]  /*6c800*/  STL.64 [R1+0x730], R20 ;  /* 0x0007301401007387 */ /* 0x008fe80000100a00 */
[----:B------:R-:W-:Y:S04]  /*6c810*/  STL.64 [R1+0x738], R22 ;  /* 0x0007381601007387 */ /* 0x000fe80000100a00 */
[----:B-1----:R-:W-:Y:S04]  /*6c820*/  STL.64 [R1+0xe0], R16 ;  /* 0x0000e01001007387 */ /* 0x002fe80000100a00 */
[----:B------:R-:W-:Y:S04]  /*6c830*/  STL.64 [R1+0xe8], R18 ;  /* 0x0000e81201007387 */ /* 0x000fe80000100a00 */
[----:B------:R1:W-:Y:S04]  /*6c840*/  STS.128 [R0], R8 ;  /* 0x0000000800007388 */ /* 0x0003e80000000c00 */
[----:B--2---:R2:W-:Y:S04]  /*6c850*/  STL.64 [R1+0x770], R12 ;  /* 0x0007700c01007387 */ /* 0x0045e80000100a00 */
[----:B------:R3:W-:Y:S01]  /*6c860*/  STL.64 [R1+0x778], R14 ;  /* 0x0007780e01007387 */ /* 0x0007e20000100a00 */
[----:B-1----:R-:W-:Y:S01]  /*6c870*/  IMAD.MOV.U32 R8, RZ, RZ, R212 ;  /* 0x000000ffff087224 */ /* 0x002fe200078e00d4 */
[----:B------:R-:W-:Y:S01]  /*6c880*/  MOV R9, R213 ;  /* 0x000000d500097202 */ /* 0x000fe20000000f00 */
[----:B------:R-:W-:Y:S01]  /*6c890*/  IMAD.MOV.U32 R10, RZ, RZ, R204 ;  /* 0x000000ffff0a7224 */ /* 0x000fe200078e00cc */
[----:B--2---:R-:W2:Y:S01]  /*6c8a0*/  LDL.LU R12, [R1+0x530] ;  /* 0x00053000010c7983 */ /* 0x004ea20000300800 */
[----:B------:R-:W-:-:S03]  /*6c8b0*/  IMAD.MOV.U32 R11, RZ, RZ, R205 ;  /* 0x000000ffff0b7224 */ /* 0x000fc600078e00cd */
[----:B------:R-:W2:Y:S04]  /*6c8c0*/  LDL.LU R13, [R1+0x534] ;  /* 0x00053400010d7983 */ /* 0x000ea80000300800 */
[----:B---3--:R-:W2:Y:S04]  /*6c8d0*/  LDL.LU R14, [R1+0x11c0] ;  /* 0x0011c000010e7983 */ /* 0x008ea80000300800 */
[----:B------:R-:W2:Y:S04]  /*6c8e0*/  LDL.LU R15, [R1+0x11c4] ;  /* 0x0011c400010f7983 */ /* 0x000ea80000300800 */
[----:B------:R1:W-:Y:S04]  /*6c8f0*/  STS.128 [R0+0x400], R8 ;  /* 0x0004000800007388 */ /* 0x0003e80000000c00 */
[----:B-1----:R-:W3:Y:S04]  /*6c900*/  LDL.LU R8, [R1+0x538] ;  /* 0x0005380001087983 */ /* 0x002ee80000300800 */
[----:B------:R-:W3:Y:S04]  /*6c910*/  LDL.LU R9, [R1+0x53c] ;  /* 0x00053c0001097983 */ /* 0x000ee80000300800 */
[----:B------:R-:W3:Y:S04]  /*6c920*/  LDL.LU R10, [R1+0x11c8] ;  /* 0x0011c800010a7983 */ /* 0x000ee80000300800 */
[----:B------:R-:W3:Y:S01]  /*6c930*/  LDL.LU R11, [R1+0x11cc] ;  /* 0x0011cc00010b7983 */ /* 0x000ee20000300800 */
[----:B------:R-:W-:Y:S01]  /*6c940*/  IMAD.MOV.U32 R4, RZ, RZ, R220 ;  /* 0x000000ffff047224 */ /* 0x000fe200078e00dc */
[----:B------:R-:W-:Y:S01]  /*6c950*/  MOV R5, R221 ;  /* 0x000000dd00057202 */ /* 0x000fe20000000f00 */
[----:B------:R-:W-:-:S02]  /*6c960*/  IMAD.MOV.U32 R6, RZ, RZ, R216 ;  /* 0x000000ffff067224 */ /* 0x000fc400078e00d8 */
[----:B------:R-:W-:Y:S01]  /*6c970*/  IMAD.MOV.U32 R7, RZ, RZ, R217 ;  /* 0x000000ffff077224 */ /* 0x000fe200078e00d9 */
[----:B------:R-:W-:Y:S01]  /*6c980*/  MOV R224, R230 ;  /* 0x000000e600e07202 */ /* 0x000fe20000000f00 */
[----:B------:R-:W-:Y:S01]  /*6c990*/  IMAD.MOV.U32 R225, RZ, RZ, R231 ;  /* 0x000000ffffe17224 */ /* 0x000fe200078e00e7 */
[----:B------:R-:W-:Y:S02]  /*6c9a0*/  MOV R216, R222 ;  /* 0x000000de00d87202 */ /* 0x000fe40000000f00 */
[----:B------:R1:W-:Y:S01]  /*6c9b0*/  STS.128 [R0+0x200], R4 ;  /* 0x0002000400007388 */ /* 0x0003e20000000c00 */
[----:B------:R-:W-:Y:S01]  /*6c9c0*/  IMAD.MOV.U32 R217, RZ, RZ, R223 ;  /* 0x000000ffffd97224 */ /* 0x000fe200078e00df */
[----:B------:R-:W-:Y:S01]  /*6c9d0*/  MOV R204, R214 ;  /* 0x000000d600cc7202 */ /* 0x000fe20000000f00 */
[----:B------:R-:W-:Y:S01]  /*6c9e0*/  IMAD.MOV.U32 R205, RZ, RZ, R215 ;  /* 0x000000ffffcd7224 */ /* 0x000fe200078e00d7 */
[----:B------:R-:W-:Y:S04]  /*6c9f0*/  STS.128 [R0+0x80], R224 ;  /* 0x000080e000007388 */ /* 0x000fe80000000c00 */
[----:B------:R-:W-:Y:S01]  /*6ca00*/  STS.128 [R0+0x280], R216 ;  /* 0x000280d800007388 */ /* 0x000fe20000000c00 */
[----:B-1----:R-:W-:Y:S01]  /*6ca10*/  IMAD.MOV.U32 R6, RZ, RZ, R28 ;  /* 0x000000ffff067224 */ /* 0x002fe200078e001c */
[----:B------:R-:W-:Y:S01]  /*6ca20*/  MOV R5, R25 ;  /* 0x0000001900057202 */ /* 0x000fe20000000f00 */
[----:B------:R-:W-:Y:S01]  /*6ca30*/  IMAD.MOV.U32 R7, RZ, RZ, R29 ;  /* 0x000000ffff077224 */ /* 0x000fe200078e001d */
[----:B------:R-:W-:Y:S01]  /*6ca40*/  MOV R28, R26 ;  /* 0x0000001a001c7202 */ /* 0x000fe20000000f00 */
[----:B------:R-:W-:-:S02]  /*6ca50*/  IMAD.MOV.U32 R4, RZ, RZ, R24 ;  /* 0x000000ffff047224 */ /* 0x000fc400078e0018 */
[----:B------:R-:W-:Y:S01]  /*6ca60*/  IMAD.MOV.U32 R29, RZ, RZ, R27 ;  /* 0x000000ffff1d7224 */ /* 0x000fe200078e001b */
        /* <DEDUP_REMOVED lines=11> */
[----:B------:R-:W1:Y:S04]  /*6cb20*/  LDS.128 R20, [R208+0x800] ;  /* 0x00080000d0147984 */ /* 0x000e680000000c00 */
[----:B-1----:R-:W-:Y:S04]  /*6cb30*/  STL [R1+0x21b0], R249 ;  /* 0x0021b0f901007387 */ /* 0x002fe80000100800 */
[----:B------:R-:W-:Y:S04]  /*6cb40*/  STL [R1+0x21a8], R250 ;  /* 0x0021a8fa01007387 */ /* 0x000fe80000100800 */
[----:B------:R-:W-:Y:S04]  /*6cb50*/  STL [R1+0x21a4], R251 ;  /* 0x0021a4fb01007387 */ /* 0x000fe80000100800 */
[----:B------:R-:W-:Y:S04]  /*6cb60*/  STL.64 [R1+0xc0], R16 ;  /* 0x0000c01001007387 */ /* 0x000fe80000100a00 */
[----:B------:R-:W-:Y:S04]  /*6cb70*/  STL.64 [R1+0xc8], R18 ;  /* 0x0000c81201007387 */ /* 0x000fe80000100a00 */
[----:B------:R-:W1:Y:S04]  /*6cb80*/  LDS.128 R16, [R3] ;  /* 0x0000000003107984 */ /* 0x000e680000000c00 */
[----:B------:R-:W-:Y:S04]  /*6cb90*/  STL.64 [R1], R24 ;  /* 0x0000001801007387 */ /* 0x000fe80000100a00 */
[----:B------:R-:W-:Y:S04]  /*6cba0*/  STL.64 [R1+0x8], R26 ;  /* 0x0000081a01007387 */ /* 0x000fe80000100a00 */
[----:B------:R-:W-:Y:S04]  /*6cbb0*/  STL.64 [R1+0x180], R20 ;  /* 0x0001801401007387 */ /* 0x000fe80000100a00 */
[----:B------:R-:W-:Y:S04]  /*6cbc0*/  STL.64 [R1+0x188], R22 ;  /* 0x0001881601007387 */ /* 0x000fe80000100a00 */
[----:B------:R-:W1:Y:S04]  /*6cbd0*/  LDS.128 R24, [R3+0x800] ;  /* 0x0008000003187984 */ /* 0x000e680000000c00 */
[----:B------:R-:W1:Y:S04]  /*6cbe0*/  LDS.128 R20, [R252] ;  /* 0x00000000fc147984 */ /* 0x000e680000000c00 */
[----:B-1----:R-:W-:Y:S04]  /*6cbf0*/  STL.64 [R1+0x20], R16 ;  /* 0x0000201001007387 */ /* 0x002fe80000100a00 */
[----:B------:R-:W-:Y:S04]  /*6cc00*/  STL.64 [R1+0x28], R18 ;  /* 0x0000281201007387 */ /* 0x000fe80000100a00 */
[----:B------:R-:W1:Y:S04]  /*6cc10*/  LDS.128 R16, [R252+0x800] ;  /* 0x00080000fc107984 */ /* 0x000e680000000c00 */
[----:B------:R-:W-:Y:S06]  /*6cc20*/  BAR.SYNC.DEFER_BLOCKING 0x0 ;  /* 0x0000000000007b1d */ /* 0x000fec0000010000 */
[----:B------:R-:W-:Y:S04]  /*6cc30*/  STL.64 [R1+0x530], R24 ;  /* 0x0005301801007387 */ /* 0x000fe80000100a00 */
[----:B------:R-:W-:Y:S04]  /*6cc40*/  STL.64 [R1+0x538], R26 ;  /* 0x0005381a01007387 */ /* 0x000fe80000100a00 */
[----:B------:R1:W-:Y:S04]  /*6cc50*/  STL.64 [R1+0x40], R20 ;  /* 0x0000401401007387 */ /* 0x0003e80000100a00 */
[----:B------:R1:W-:Y:S02]  /*6cc60*/  STL.64 [R1+0x48], R22 ;  /* 0x0000481601007387 */ /* 0x0003e40000100a00 */
[----:B-1----:R-:W-:-:S02]  /*6cc70*/  IMAD.MOV.U32 R250, RZ, RZ, R16 ;  /* 0x000000fffffa7224 */ /* 0x002fc400078e0010 */
[----:B------:R1:W-:Y:S04]  /*6cc80*/  STL.64 [R1+0x718], R18 ;  /* 0x0007181201007387 */ /* 0x0003e80000100a00 */
[----:B------:R-:W-:Y:S04]  /*6cc90*/  STL [R1+0x21ac], R250 ;  /* 0x0021acfa01007387 */ /* 0x000fe80000100800 */
[----:B------:R-:W4:Y:S01]  /*6cca0*/  LDL.LU R20, [R1+0x378] ;  /* 0x0003780001147983 */ /* 0x000f220000300800 */
[----:B------:R-:W-:-:S03]  /*6ccb0*/  MOV R251, R17 ;  /* 0x0000001100fb7202 */ /* 0x000fc60000000f00 */
[----:B------:R-:W4:Y:S04]  /*6ccc0*/  LDL.LU R21, [R1+0x37c] ;  /* 0x00037c0001157983 */ /* 0x000f280000300800 */
[----:B------:R-:W4:Y:S04]  /*6ccd0*/  LDL.LU R22, [R1+0x3e8] ;  /* 0x0003e80001167983 */ /* 0x000f280000300800 */
[----:B------:R-:W4:Y:S04]  /*6cce0*/  LDL.LU R23, [R1+0x3ec] ;  /* 0x0003ec0001177983 */ /* 0x000f280000300800 */
[----:B------:R-:W4:Y:S04]  /*6ccf0*/  LDL.LU R16, [R1+0x110] ;  /* 0x0001100001107983 */ /* 0x000f280000300800 */
[----:B------:R-:W4:Y:S04]  /*6cd00*/  LDL.LU R17, [R1+0x114] ;  /* 0x0001140001117983 */ /* 0x000f280000300800 */
[----:B-1----:R-:W4:Y:S04]  /*6cd10*/  LDL.LU R18, [R1+0x260] ;  /* 0x0002600001127983 */ /* 0x002f280000300800 */
[----:B------:R-:W4:Y:S04]  /*6cd20*/  LDL.LU R19, [R1+0x264] ;  /* 0x0002640001137983 */ /* 0x000f280000300800 */
[----:B--2---:R1:W-:Y:S04]  /*6cd30*/  STS.128 [R0], R12 ;  /* 0x0000000c00007388 */ /* 0x0043e80000000c00 */
[----:B-1----:R-:W2:Y:S04]  /*6cd40*/  LDL.LU R12, [R1+0x118] ;  /* 0x00011800010c7983 */ /* 0x002ea80000300800 */
[----:B------:R-:W2:Y:S04]  /*6cd50*/  LDL.LU R13, [R1+0x11c] ;  /* 0x00011c00010d7983 */ /* 0x000ea80000300800 */
[----:B------:R-:W2:Y:S04]  /*6cd60*/  LDL.LU R14, [R1+0x268] ;  /* 0x00026800010e7983 */ /* 0x000ea80000300800 */
[----:B------:R-:W2:Y:S04]  /*6cd70*/  LDL.LU R15, [R1+0x26c] ;  /* 0x00026c00010f7983 */ /* 0x000ea80000300800 */
[----:B---3--:R1:W-:Y:S04]  /*6cd80*/  STS.128 [R0+0x80], R8 ;  /* 0x0000800800007388 */ /* 0x0083e80000000c00 */
[----:B-1----:R-:W3:Y:S04]  /*6cd90*/  LDL.LU R8, [R1+0xd0] ;  /* 0x0000d00001087983 */ /* 0x002ee80000300800 */
[----:B------:R-:W3:Y:S04]  /*6cda0*/  LDL.LU R9, [R1+0xd4] ;  /* 0x0000d40001097983 */ /* 0x000ee80000300800 */
[----:B------:R-:W3:Y:S04]  /*6cdb0*/  LDL.LU R10, [R1+0x250] ;  /* 0x00025000010a7983 */ /* 0x000ee80000300800 */
[----:B------:R-:W3:Y:S04]  /*6cdc0*/  LDL.LU R11, [R1+0x254] ;  /* 0x00025400010b7983 */ /* 0x000ee80000300800 */
[----:B------:R1:W-:Y:S04]  /*6cdd0*/  STS.128 [R0+0x200], R4 ;  /* 0x0002000400007388 */ /* 0x0003e80000000c00 */
[----:B-1----:R-:W4:Y:S04]  /*6cde0*/  LDL.LU R4, [R1+0xd8] ;  /* 0x0000d80001047983 */ /* 0x002f280000300800 */
[----:B------:R-:W4:Y:S04]  /*6cdf0*/  LDL.LU R5, [R1+0xdc] ;  /* 0x0000dc0001057983 */ /* 0x000f280000300800 */
[----:B------:R-:W4:Y:S04]  /*6ce00*/  LDL.LU R6, [R1+0x258] ;  /* 0x0002580001067983 */ /* 0x000f280000300800 */
[----:B------:R-:W4:Y:S04]  /*6ce10*/  LDL.LU R7, [R1+0x25c] ;  /* 0x00025c0001077983 */ /* 0x000f280000300800 */
[----:B--2---:R1:W-:Y:S04]  /*6ce20*/  STS.128 [R0+0x480], R12 ;  /* 0x0004800c00007388 */ /* 0x0043e80000000c00 */
        /* <DEDUP_REMOVED lines=9> */
[----:B----4-:R-:W-:Y:S04]  /*6cec0*/  STS.128 [R0+0x280], R20 ;  /* 0x0002801400007388 */ /* 0x010fe80000000c00 */
[----:B------:R-:W-:Y:S04]  /*6ced0*/  STS.128 [R0+0x400], R16 ;  /* 0x0004001000007388 */ /* 0x000fe80000000c00 */
[----:B------:R1:W-:Y:S04]  /*6cee0*/  STS.128 [R0+0x680], R4 ;  /* 0x0006800400007388 */ /* 0x0003e80000000c00 */
        /* <DEDUP_REMOVED lines=136> */
[----:B------:R-:W1:Y:S04]  /*6d770*/  LDS.128 R20, [R2] ;  /* 0x0000000002147984 */ /* 0x000e680000000c00 */
[----:B------:R-:W1:Y:S04]  /*6d780*/  LDS.128 R16, [R2+0x800] ;  /* 0x0008000002107984 */ /* 0x000e680000000c00 */
[----:B------:R-:W3:Y:S04]  /*6d790*/  LDL.LU R7, [R1+0xf4] ;  /* 0x0000f40001077983 */ /* 0x000ee80000300800 */
        /* <DEDUP_REMOVED lines=21> */
[----:B------:R1:W-:Y:S04]  /*6d8f0*/  STL.64 [R1+0x230], R16 ;  /* 0x0002301001007387 */ /* 0x0003e80000100a00 */
[----:B------:R1:W-:Y:S04]  /*6d900*/  STL.64 [R1+0x238], R18 ;  /* 0x0002381201007387 */ /* 0x0003e80000100a00 */
[----:B-1----:R-:W4:Y:S04]  /*6d910*/  LDL.LU R16, [R1+0x108] ;  /* 0x0001080001107983 */ /* 0x002f280000300800 */
        /* <DEDUP_REMOVED lines=13> */
[----:B------:R1:W-:Y:S02]  /*6d9f0*/  STS.128 [R0+0x200], R4 ;  /* 0x0002000400007388 */ /* 0x0003e40000000c00 */
[----:B-1----:R-:W-:Y:S01]  /*6da00*/  IMAD.MOV.U32 R4, RZ, RZ, R32 ;  /* 0x000000ffff047224 */ /* 0x002fe200078e0020 */
[----:B------:R-:W-:Y:S01]  /*6da10*/  MOV R6, R36 ;  /* 0x0000002400067202 */ /* 0x000fe20000000f00 */
[----:B------:R-:W-:-:S02]  /*6da20*/  IMAD.MOV.U32 R5, RZ, RZ, R33 ;  /* 0x000000ffff057224 */ /* 0x000fc400078e0021 */
[----:B------:R-:W-:-:S05]  /*6da30*/  IMAD.MOV.U32 R7, RZ, RZ, R37 ;  /* 0x000000ffff077224 */ /* 0x000fca00078e0025 */
[----:B------:R-:W-:Y:S01]  /*6da40*/  STS.128 [R0+0x600], R4 ;  /* 0x0006000400007388 */ /* 0x000fe20000000c00 */
[----:B------:R-:W-:Y:S01]  /*6da50*/  IMAD.MOV.U32 R36, RZ, RZ, R34 ;  /* 0x000000ffff247224 */ /* 0x000fe200078e0022 */
[----:B------:R-:W-:-:S05]  /*6da60*/  MOV R37, R35 ;  /* 0x0000002300257202 */ /* 0x000fca0000000f00 */
[----:B------:R-:W-:Y:S04]  /*6da70*/  STS.128 [R0+0x680], R36 ;  /* 0x0006802400007388 */ /* 0x000fe80000000c00 */
[----:B--2---:R1:W-:Y:S04]  /*6da80*/  STS.128 [R0+0x400], R12 ;  /* 0x0004000c00007388 */ /* 0x0043e80000000c00 */
[----:B-1----:R-:W2:Y:S04]  /*6da90*/  LDL.LU R12, [R1+0x11e0] ;  /* 0x0011e000010c7983 */ /* 0x002ea80000300800 */
[----:B------:R-:W2:Y:S04]  /*6daa0*/  LDL.LU R13, [R1+0x11e4] ;  /* 0x0011e400010d7983 */ /* 0x000ea80000300800 */
[----:B------:R-:W2:Y:S04]  /*6dab0*/  LDL.LU R14, [R1+0x1200] ;  /* 0x00120000010e7983 */ /* 0x000ea80000300800 */
[----:B------:R-:W2:Y:S04]  /*6dac0*/  LDL.LU R15, [R1+0x1204] ;  /* 0x00120400010f7983 */ /* 0x000ea80000300800 */
[----:B---3--:R1:W-:Y:S04]  /*6dad0*/  STS.128 [R0+0x480], R8 ;  /* 0x0004800800007388 */ /* 0x0083e80000000c00 */
        /* <DEDUP_REMOVED lines=8> */
[----:B----4-:R-:W-:Y:S04]  /*6db60*/  STS.128 [R0+0x280], R16 ;  /* 0x0002801000007388 */ /* 0x010fe80000000c00 */
[----:B------:R-:W-:Y:S06]  /*6db70*/  BAR.SYNC.DEFER_BLOCKING 0x0 ;  /* 0x0000000000007b1d */ /* 0x000fec0000010000 */
[----:B------:R-:W1:Y:S04]  /*6db80*/  LDS.128 R20, [R2] ;  /* 0x0000000002147984 */ /* 0x000e680000000c00 */
[----:B------:R-:W4:Y:S04]  /*6db90*/  LDS.128 R16, [R2+0x800] ;  /* 0x0008000002107984 */ /* 0x000f280000000c00 */
[----:B------:R-:W4:Y:S04]  /*6dba0*/  LDS.128 R24, [R208] ;  /* 0x00000000d0187984 */ /* 0x000f280000000c00 */
[----:B-1----:R-:W-:Y:S04]  /*6dbb0*/  STL.64 [R1+0x70], R20 ;  /* 0x0000701401007387 */ /* 0x002fe80000100a00 */
[----:B------:R-:W-:Y:S04]  /*6dbc0*/  STL.64 [R1+0x78], R22 ;  /* 0x0000781601007387 */ /* 0x000fe80000100a00 */
[----:B------:R-:W1:Y:S04]  /*6dbd0*/  LDS.128 R20, [R208+0x800] ;  /* 0x00080000d0147984 */ /* 0x000e680000000c00 */
[----:B----4-:R-:W-:Y:S04]  /*6dbe0*/  STL.64 [R1+0x100], R16 ;  /* 0x0001001001007387 */ /* 0x010fe80000100a00 */
[----:B------:R-:W-:Y:S04]  /*6dbf0*/  STL.64 [R1+0x108], R18 ;  /* 0x0001081201007387 */ /* 0x000fe80000100a00 */
[----:B------:R-:W4:Y:S04]  /*6dc00*/  LDS.128 R16, [R3] ;  /* 0x0000000003107984 */ /* 0x000f280000000c00 */
[----:B------:R-:W-:Y:S04]  /*6dc10*/  STL.64 [R1+0x80], R24 ;  /* 0x0000801801007387 */ /* 0x000fe80000100a00 */
[----:B------:R-:W-:Y:S04]  /*6dc20*/  STL.64 [R1+0x88], R26 ;  /* 0x0000881a01007387 */ /* 0x000fe80000100a00 */
[----:B------:R-:W4:Y:S04]  /*6dc30*/  LDS.128 R24, [R3+0x800] ;  /* 0x0008000003187984 */ /* 0x000f280000000c00 */
[----:B-1----:R-:W-:Y:S04]  /*6dc40*/  STL.64 [R1+0x160], R20 ;  /* 0x0001601401007387 */ /* 0x002fe80000100a00 */
[----:B------:R-:W-:Y:S04]  /*6dc50*/  STL.64 [R1+0x168], R22 ;  /* 0x0001681601007387 */ /* 0x000fe80000100a00 */
[----:B------:R-:W1:Y:S04]  /*6dc60*/  LDS.128 R20, [R252] ;  /* 0x00000000fc147984 */ /* 0x000e680000000c00 */
[----:B----4-:R-:W-:Y:S04]  /*6dc70*/  STL.64 [R1+0x90], R16 ;  /* 0x0000901001007387 */ /* 0x010fe80000100a00 */
[----:B------:R-:W-:Y:S04]  /*6dc80*/  STL.64 [R1+0x98], R18 ;  /* 0x0000981201007387 */ /* 0x000fe80000100a00 */
[----:B------:R-:W4:Y:S04]  /*6dc90*/  LDS.128 R16, [R252+0x800] ;  /* 0x00080000fc107984 */ /* 0x000f280000000c00 */
[----:B------:R-:W-:Y:S06]  /*6dca0*/  BAR.SYNC.DEFER_BLOCKING 0x0 ;  /* 0x0000000000007b1d */ /* 0x000fec0000010000 */
[----:B------:R-:W-:Y:S04]  /*6dcb0*/  STL.64 [R1+0x1a0], R24 ;  /* 0x0001a01801007387 */ /* 0x000fe80000100a00 */
[----:B------:R-:W-:Y:S04]  /*6dcc0*/  STL.64 [R1+0x1a8], R26 ;  /* 0x0001a81a01007387 */ /* 0x000fe80000100a00 */
[----:B-1----:R1:W-:Y:S04]  /*6dcd0*/  STL.64 [R1+0xf0], R20 ;  /* 0x0000f01401007387 */ /* 0x0023e80000100a00 */
[----:B------:R1:W-:Y:S04]  /*6dce0*/  STL.64 [R1+0xf8], R22 ;  /* 0x0000f81601007387 */ /* 0x0003e80000100a00 */
[----:B----4-:R4:W-:Y:S04]  /*6dcf0*/  STL.64 [R1+0x1c0], R16 ;  /* 0x0001c01001007387 */ /* 0x0109e80000100a00 */
[----:B------:R4:W-:Y:S04]  /*6dd00*/  STL.64 [R1+0x1c8], R18 ;  /* 0x0001c81201007387 */ /* 0x0009e80000100a00 */
[----:B-1----:R-:W3:Y:S04]  /*6dd10*/  LDL.LU R20, [R1+0x1178] ;  /* 0x0011780001147983 */ /* 0x002ee80000300800 */
[----:B------:R-:W3:Y:S04]  /*6dd20*/  LDL.LU R21, [R1+0x117c] ;  /* 0x00117c0001157983 */ /* 0x000ee80000300800 */
[----:B------:R-:W3:Y:S04]  /*6dd30*/  LDL.LU R22, [R1+0x11d8] ;  /* 0x0011d80001167983 */ /* 0x000ee80000300800 */
[----:B------:R-:W3:Y:S04]  /*6dd40*/  LDL.LU R23, [R1+0x11dc] ;  /* 0x0011dc0001177983 */ /* 0x000ee80000300800 */
[----:B----4-:R-:W4:Y:S04]  /*6dd50*/  LDL.LU R16, [R1+0x270] ;  /* 0x0002700001107983 */ /* 0x010f280000300800 */
        /* <DEDUP_REMOVED lines=8> */
[----:B------:R1:W-:Y:S04]  /*6dde0*/  STS.128 [R0+0x80], R8 ;  /* 0x0000800800007388 */ /* 0x0003e80000000c00 */
[----:B-1----:R-:W3:Y:S04]  /*6ddf0*/  LDL.LU R8, [R1+0x290] ;  /* 0x0002900001087983 */ /* 0x002ee80000300800 */
[----:B------:R-:W3:Y:S04]  /*6de00*/  LDL.LU R9, [R1+0x294] ;  /* 0x0002940001097983 */ /* 0x000ee80000300800 */
[----:B------:R-:W3:Y:S04]  /*6de10*/  LDL.LU R10, [R1+0x1080] ;  /* 0x00108000010a7983 */ /* 0x000ee80000300800 */
[----:B------:R1:W-:Y:S04]  /*6de20*/  STS.128 [R0+0x200], R4 ;  /* 0x0002000400007388 */ /* 0x0003e80000000c00 */
[----:B------:R-:W3:Y:S04]  /*6de30*/  LDL.LU R11, [R1+0x1084] ;  /* 0x00108400010b7983 */ /* 0x000ee80000300800 */
        /* <DEDUP_REMOVED lines=13> */
[----:B----4-:R1:W-:Y:S04]  /*6df10*/  STS.128 [R0+0x680], R4 ;  /* 0x0006800400007388 */ /* 0x0103e80000000c00 */
[----:B------:R-:W3:Y:S04]  /*6df20*/  LDL.LU R11, [R1+0xf1c] ;  /* 0x000f1c00010b7983 */ /* 0x000ee80000300800 */
[----:B-1----:R-:W3:Y:S04]  /*6df30*/  LDL.LU R4, [R1+0x2e0] ;  /* 0x0002e00001047983 */ /* 0x002ee80000300800 */
[----:B------:R-:W3:Y:S04]  /*6df40*/  LDL.LU R5, [R1+0x2e4] ;  /* 0x0002e40001057983 */ /* 0x000ee80000300800 */
[----:B------:R-:W3:Y:S04]  /*6df50*/  LDL.LU R6, [R1+0xe10] ;  /* 0x000e100001067983 */ /* 0x000ee80000300800 */
[----:B------:R-:W3:Y:S04]  /*6df60*/  LDL.LU R7, [R1+0xe14] ;  /* 0x000e140001077983 */ /* 0x000ee80000300800 */
[----:B------:R-:W-:Y:S04]  /*6df70*/  STS.128 [R0+0x280], R20 ;  /* 0x0002801400007388 */ /* 0x000fe80000000c00 */
[----:B------:R-:W-:Y:S04]  /*6df80*/  STS.128 [R0+0x400], R16 ;  /* 0x0004001000007388 */ /* 0x000fe80000000c00 */
[----:B------:R-:W-:Y:S06]  /*6df90*/  BAR.SYNC.DEFER_BLOCKING 0x0 ;  /* 0x0000000000007b1d */ /* 0x000fec0000010000 */
        /* <DEDUP_REMOVED lines=164> */
[----:B--2---:R1:W-:Y:S04]  /*6e9e0*/  STS.128 [R0], R12 ;  /* 0x0000000c00007388 */ /* 0x0043e80000000c00 */
[----:B------:R-:W2:Y:S04]  /*6e9f0*/  LDL.LU R19, [R1+0x364] ;  /* 0x0003640001137983 */ /* 0x000ea80000300800 */
[----:B-1----:R-:W2:Y:S04]  /*6ea00*/  LDL.LU R12, [R1+0x2a8] ;  /* 0x0002a800010c7983 */ /* 0x002ea80000300800 */
[----:B------:R-:W2:Y:S04]  /*6ea10*/  LDL.LU R13, [R1+0x2ac] ;  /* 0x0002ac00010d7983 */ /* 0x000ea80000300800 */
[----:B------:R-:W2:Y:S04]  /*6ea20*/  LDL.LU R14, [R1+0x368] ;  /* 0x00036800010e7983 */ /* 0x000ea80000300800 */
[----:B------:R-:W2:Y:S04]  /*6ea30*/  LDL.LU R15, [R1+0x36c] ;  /* 0x00036c00010f7983 */ /* 0x000ea80000300800 */
[----:B---3--:R1:W-:Y:S04]  /*6ea40*/  STS.128 [R0+0x80], R8 ;  /* 0x0000800800007388 */ /* 0x0083e80000000c00 */
[----:B-1----:R-:W3:Y:S04]  /*6ea50*/  LDL.LU R10, [R1+0x280] ;  /* 0x00028000010a7983 */ /* 0x002ee80000300800 */
[----:B------:R-:W3:Y:S04]  /*6ea60*/  LDL.LU R11, [R1+0x284] ;  /* 0x00028400010b7983 */ /* 0x000ee80000300800 */
[----:B------:R1:W-:Y:S04]  /*6ea70*/  STS.128 [R0+0x200], R4 ;  /* 0x0002000400007388 */ /* 0x0003e80000000c00 */
[----:B-1----:R-:W4:Y:S04]  /*6ea80*/  LDL.LU R6, [R1+0x288] ;  /* 0x0002880001067983 */ /* 0x002f280000300800 */
[----:B------:R-:W4:Y:S01]  /*6ea90*/  LDL.LU R7, [R1+0x28c] ;  /* 0x00028c0001077983 */ /* 0x000f220000300800 */
[----:B------:R-:W-:-:S02]  /*6eaa0*/  IMAD.MOV.U32 R8, RZ, RZ, R40 ;  /* 0x000000ffff087224 */ /* 0x000fc400078e0028 */
[----:B------:R-:W-:Y:S01]  /*6eab0*/  IMAD.MOV.U32 R9, RZ, RZ, R41 ;  /* 0x000000ffff097224 */ /* 0x000fe200078e0029 */
[----:B------:R-:W-:Y:S01]  /*6eac0*/  MOV R4, R42 ;  /* 0x0000002a00047202 */ /* 0x000fe20000000f00 */
[----:B------:R-:W-:Y:S01]  /*6ead0*/  IMAD.MOV.U32 R5, RZ, RZ, R43 ;  /* 0x000000ffff057224 */ /* 0x000fe200078e002b */
        /* <DEDUP_REMOVED lines=115> */
[----:B--2---:R-:W2:Y:S04]  /*6f210*/  LDL.LU R18, [R1+0xd70] ;  /* 0x000d700001127983 */ /* 0x004ea80000300800 */
[----:B------:R1:W-:Y:S04]  /*6f220*/  STS.128 [R0], R12 ;  /* 0x0000000c00007388 */ /* 0x0003e80000000c00 */
        /* <DEDUP_REMOVED lines=417> */
[----:B-1----:R-:W4:Y:S04]  /*70c40*/  LDL.LU R8, [R1+0x1318] ;  /* 0x0013180001087983 */ /* 0x002f280000300800 */
[----:B------:R-:W4:Y:S04]  /*70c50*/  LDL.LU R9, [R1+0x131c] ;  /* 0x00131c0001097983 */ /* 0x000f280000300800 */
[----:B------:R-:W4:Y:S04]  /*70c60*/  LDL.LU R10, [R1+0x1308] ;  /* 0x00130800010a7983 */ /* 0x000f280000300800 */
[----:B----4-:R1:W-:Y:S04]  /*70c70*/  STS.128 [R0+0x680], R4 ;  /* 0x0006800400007388 */ /* 0x0103e80000000c00 */
[----:B------:R-:W4:Y:S04]  /*70c80*/  LDL.LU R11, [R1+0x130c] ;  /* 0x00130c00010b7983 */ /* 0x000f280000300800 */
[----:B-1----:R-:W4:Y:S04]  /*70c90*/  LDL.LU R4, [R1+0x12c0] ;  /* 0x0012c00001047983 */ /* 0x002f280000300800 */
[----:B------:R-:W4:Y:S04]  /*70ca0*/  LDL.LU R5, [R1+0x12c4] ;  /* 0x0012c40001057983 */ /* 0x000f280000300800 */
[----:B------:R-:W4:Y:S04]  /*70cb0*/  LDL.LU R6, [R1+0x12b0] ;  /* 0x0012b00001067983 */ /* 0x000f280000300800 */
[----:B------:R-:W4:Y:S04]  /*70cc0*/  LDL.LU R7, [R1+0x12b4] ;  /* 0x0012b40001077983 */ /* 0x000f280000300800 */
[----:B------:R-:W-:Y:S04]  /*70cd0*/  STS.128 [R0+0x280], R20 ;  /* 0x0002801400007388 */ /* 0x000fe80000000c00 */
[----:B------:R-:W-:Y:S04]  /*70ce0*/  STS.128 [R0+0x400], R16 ;  /* 0x0004001000007388 */ /* 0x000fe80000000c00 */
[----:B------:R-:W-:Y:S06]  /*70cf0*/  BAR.SYNC.DEFER_BLOCKING 0x0 ;  /* 0x0000000000007b1d */ /* 0x000fec0000010000 */
[----:B------:R-:W1:Y:S04]  /*70d00*/  LDS.128 R244, [R2] ;  /* 0x0000000002f47984 */ /* 0x000e680000000c00 */
[----:B------:R-:W1:Y:S04]  /*70d10*/  LDS.128 R16, [R2+0x800] ;  /* 0x0008000002107984 */ /* 0x000e680000000c00 */
[----:B------:R-:W1:Y:S04]  /*70d20*/  LDS.128 R24, [R208] ;  /* 0x00000000d0187984 */ /* 0x000e680000000c00 */
[----:B------:R-:W1:Y:S04]  /*70d30*/  LDS.128 R20, [R208+0x800] ;  /* 0x00080000d0147984 */ /* 0x000e680000000c00 */
[----:B-1----:R-:W-:Y:S04]  /*70d40*/  STL [R1+0x219c], R244 ;  /* 0x00219cf401007387 */ /* 0x002fe80000100800 */
[----:B------:R-:W-:Y:S04]  /*70d50*/  STL [R1+0x2198], R245 ;  /* 0x002198f501007387 */ /* 0x000fe80000100800 */
[----:B------:R-:W-:Y:S04]  /*70d60*/  STL [R1+0x2194], R246 ;  /* 0x002194f601007387 */ /* 0x000fe80000100800 */
[----:B------:R-:W-:Y:S04]  /*70d70*/  STL [R1+0x2190], R247 ;  /* 0x002190f701007387 */ /* 0x000fe80000100800 */
[----:B------:R-:W-:Y:S04]  /*70d80*/  STL.64 [R1+0x8b0], R16 ;  /* 0x0008b01001007387 */ /* 0x000fe80000100a00 */
[----:B------:R-:W-:Y:S04]  /*70d90*/  STL.64 [R1+0x8b8], R18 ;  /* 0x0008b81201007387 */ /* 0x000fe80000100a00 */
[----:B------:R-:W1:Y:S04]  /*70da0*/  LDS.128 R16, [R3] ;  /* 0x0000000003107984 */ /* 0x000e680000000c00 */
[----:B------:R-:W-:Y:S04]  /*70db0*/  STL.64 [R1+0x670], R24 ;  /* 0x0006701801007387 */ /* 0x000fe80000100a00 */
        /* <DEDUP_REMOVED lines=14> */
[----:B------:R-:W-:Y:S04]  /*70ea0*/  STL.64 [R1+0xc18], R18 ;  /* 0x000c181201007387 */ /* 0x000fe80000100a00 */
[----:B------:R-:W-:Y:S04]  /*70eb0*/  STL [R1+0x21a0], R246 ;  /* 0x0021a0f601007387 */ /* 0x000fe80000100800 */
[----:B------:R-:W3:Y:S04]  /*70ec0*/  LDL.LU R20, [R1+0x12c8] ;  /* 0x0012c80001147983 */ /* 0x000ee80000300800 */
[----:B------:R-:W3:Y:S04]  /*70ed0*/  LDL.LU R21, [R1+0x12cc] ;  /* 0x0012cc0001157983 */ /* 0x000ee80000300800 */
[----:B------:R-:W3:Y:S04]  /*70ee0*/  LDL.LU R22, [R1+0x12b8] ;  /* 0x0012b80001167983 */ /* 0x000ee80000300800 */
[----:B------:R-:W3:Y:S04]  /*70ef0*/  LDL.LU R23, [R1+0x12bc] ;  /* 0x0012bc0001177983 */ /* 0x000ee80000300800 */
[----:B--2---:R1:W-:Y:S04]  /*70f00*/  STS.128 [R0], R12 ;  /* 0x0000000c00007388 */ /* 0x0043e80000000c00 */
[----:B-1----:R-:W2:Y:S04]  /*70f10*/  LDL.LU R12, [R1+0x1140] ;  /* 0x00114000010c7983 */ /* 0x002ea80000300800 */
[----:B------:R-:W2:Y:S04]  /*70f20*/  LDL.LU R13, [R1+0x1144] ;  /* 0x00114400010d7983 */ /* 0x000ea80000300800 */
[----:B------:R-:W2:Y:S04]  /*70f30*/  LDL.LU R14, [R1+0x1130] ;  /* 0x00113000010e7983 */ /* 0x000ea80000300800 */
[----:B------:R-:W2:Y:S04]  /*70f40*/  LDL.LU R15, [R1+0x1134] ;  /* 0x00113400010f7983 */ /* 0x000ea80000300800 */
[----:B----4-:R1:W-:Y:S04]  /*70f50*/  STS.128 [R0+0x200], R4 ;  /* 0x0002000400007388 */ /* 0x0103e80000000c00 */
[----:B-1----:R-:W4:Y:S04]  /*70f60*/  LDL.LU R4, [R1+0x1148] ;  /* 0x0011480001047983 */ /* 0x002f280000300800 */
[----:B------:R-:W4:Y:S04]  /*70f70*/  LDL.LU R5, [R1+0x114c] ;  /* 0x00114c0001057983 */ /* 0x000f280000300800 */
[----:B------:R-:W4:Y:S04]  /*70f80*/  LDL.LU R6, [R1+0x1138] ;  /* 0x0011380001067983 */ /* 0x000f280000300800 */
[----:B------:R-:W4:Y:S04]  /*70f90*/  LDL.LU R7, [R1+0x113c] ;  /* 0x00113c0001077983 */ /* 0x000f280000300800 */
[----:B------:R1:W-:Y:S01]  /*70fa0*/  STS.128 [R0+0x80], R8 ;  /* 0x0000800800007388 */ /* 0x0003e20000000c00 */
[----:B------:R-:W-:-:S03]  /*70fb0*/  MOV R247, R17 ;  /* 0x0000001100f77202 */ /* 0x000fc60000000f00 */
        /* <DEDUP_REMOVED lines=13> */
[----:B---3--:R1:W-:Y:S04]  /*71090*/  STS.128 [R0+0x280], R20 ;  /* 0x0002801400007388 */ /* 0x0083e80000000c00 */
[----:B--2---:R-:W-:Y:S04]  /*710a0*/  STS.128 [R0+0x400], R12 ;  /* 0x0004000c00007388 */ /* 0x004fe80000000c00 */
[----:B------:R-:W-:Y:S04]  /*710b0*/  STS.128 [R0+0x600], R8 ;  /* 0x0006000800007388 */ /* 0x000fe80000000c00 */
[----:B------:R-:W2:Y:S04]  /*710c0*/  LDL.LU R24, [R1+0xf58] ;  /* 0x000f580001187983 */ /* 0x000ea80000300800 */
[----:B------:R-:W-:Y:S04]  /*710d0*/  STS.128 [R0+0x680], R16 ;  /* 0x0006801000007388 */ /* 0x000fe80000000c00 */
[----:B------:R-:W-:Y:S06]  /*710e0*/  BAR.SYNC.DEFER_BLOCKING 0x0 ;  /* 0x0000000000007b1d */ /* 0x000fec0000010000 */
[----:B------:R-:W2:Y:S04]  /*710f0*/  LDL.LU R25, [R1+0xf5c] ;  /* 0x000f5c0001197983 */ /* 0x000ea80000300800 */
[----:B------:R-:W2:Y:S04]  /*71100*/  LDL.LU R26, [R1+0xf48] ;  /* 0x000f4800011a7983 */ /* 0x000ea80000300800 */
[----:B------:R-:W2:Y:S04]  /*71110*/  LDL.LU R27, [R1+0xf4c] ;  /* 0x000f4c00011b7983 */ /* 0x000ea80000300800 */
[----:B-1----:R-:W3:Y:S04]  /*71120*/  LDL.LU R20, [R1+0xee0] ;  /* 0x000ee00001147983 */ /* 0x002ee80000300800 */
[----:B------:R-:W3:Y:S04]  /*71130*/  LDL.LU R21, [R1+0xee4] ;  /* 0x000ee40001157983 */ /* 0x000ee80000300800 */
[----:B------:R-:W1:Y:S04]  /*71140*/  LDS.128 R8, [R2] ;  /* 0x0000000002087984 */ /* 0x000e680000000c00 */
[----:B------:R-:W3:Y:S04]  /*71150*/  LDL.LU R22, [R1+0xed0] ;  /* 0x000ed00001167983 */ /* 0x000ee80000300800 */
[----:B------:R-:W3:Y:S04]  /*71160*/  LDL.LU R23, [R1+0xed4] ;  /* 0x000ed40001177983 */ /* 0x000ee80000300800 */
[----:B------:R-:W-:Y:S04]  /*71170*/  LDS.128 R240, [R2+0x800] ;  /* 0x0008000002f07984 */ /* 0x000fe80000000c00 */
[----:B------:R-:W-:Y:S04]  /*71180*/  LDS.128 R236, [R208] ;  /* 0x00000000d0ec7984 */ /* 0x000fe80000000c00 */
[----:B------:R-:W-:Y:S04]  /*71190*/  LDS.128 R232, [R208+0x800] ;  /* 0x00080000d0e87984 */ /* 0x000fe80000000c00 */
[----:B------:R-:W-:Y:S04]  /*711a0*/  LDS.128 R228, [R3] ;  /* 0x0000000003e47984 */ /* 0x000fe80000000c00 */
[----:B------:R-:W-:Y:S04]  /*711b0*/  LDS.128 R12, [R3+0x800] ;  /* 0x00080000030c7984 */ /* 0x000fe80000000c00 */
[----:B------:R-:W-:Y:S04]  /*711c0*/  LDS.128 R16, [R252] ;  /* 0x00000000fc107984 */ /* 0x000fe80000000c00 */
[----:B-1----:R-:W-:Y:S04]  /*711d0*/  STL.64 [R1+0x4c0], R8 ;  /* 0x0004c00801007387 */ /* 0x002fe80000100a00 */
[----:B------:R-:W-:Y:S04]  /*711e0*/  STL.64 [R1+0x4c8], R10 ;  /* 0x0004c80a01007387 */ /* 0x000fe80000100a00 */
[----:B------:R-:W-:Y:S04]  /*711f0*/  LDS.128 R8, [R252+0x800] ;  /* 0x00080000fc087984 */ /* 0x000fe80000000c00 */
[----:B------:R-:W-:Y:S06]  /*71200*/  BAR.SYNC.DEFER_BLOCKING 0x0 ;  /* 0x0000000000007b1d */ /* 0x000fec0000010000 */
        /* <DEDUP_REMOVED lines=8> */
[----:B----4-:R1:W-:Y:S04]  /*71290*/  STS.128 [R0], R4 ;  /* 0x0000000400007388 */ /* 0x0103e80000000c00 */
[----:B-1----:R-:W4:Y:S04]  /*712a0*/  LDL.LU R4, [R1+0xde8] ;  /* 0x000de80001047983 */ /* 0x002f280000300800 */
[----:B------:R-:W4:Y:S04]  /*712b0*/  LDL.LU R5, [R1+0xdec] ;  /* 0x000dec0001057983 */ /* 0x000f280000300800 */
[----:B------:R-:W4:Y:S04]  /*712c0*/  LDL.LU R6, [R1+0xdd8] ;  /* 0x000dd80001067983 */ /* 0x000f280000300800 */
[----:B------:R-:W4:Y:S04]  /*712d0*/  LDL.LU R7, [R1+0xddc] ;  /* 0x000ddc0001077983 */ /* 0x000f280000300800 */
[----:B--2---:R-:W-:Y:S04]  /*712e0*/  STS.128 [R0+0x80], R24 ;  /* 0x0000801800007388 */ /* 0x004fe80000000c00 */
[----:B---3--:R1:W-:Y:S04]  /*712f0*/  STS.128 [R0+0x200], R20 ;  /* 0x0002001400007388 */ /* 0x0083e80000000c00 */
        /* <DEDUP_REMOVED lines=8> */
[----:B----4-:R1:W-:Y:S04]  /*71380*/  STS.128 [R0+0x480], R4 ;  /* 0x0004800400007388 */ /* 0x0103e80000000c00 */
[----:B-1----:R-:W4:Y:S04]  /*71390*/  LDL.LU R4, [R1+0xcc0] ;  /* 0x000cc00001047983 */ /* 0x002f280000300800 */
[----:B------:R-:W4:Y:S04]  /*713a0*/  LDL.LU R5, [R1+0xcc4] ;  /* 0x000cc40001057983 */ /* 0x000f280000300800 */
[----:B------:R-:W4:Y:S04]  /*713b0*/  LDL.LU R6, [R1+0xcb0] ;  /* 0x000cb00001067983 */ /* 0x000f280000300800 */
[----:B------:R-:W4:Y:S04]  /*713c0*/  LDL.LU R7, [R1+0xcb4] ;  /* 0x000cb40001077983 */ /* 0x000f280000300800 */
[----:B------:R-:W4:Y:S04]  /*713d0*/  LDL.LU R52, [R1+0xcc8] ;  /* 0x000cc80001347983 */ /* 0x000f280000300800 */
[----:B------:R-:W4:Y:S04]  /*713e0*/  LDL.LU R53, [R1+0xccc] ;  /* 0x000ccc0001357983 */ /* 0x000f280000300800 */
[----:B------:R-:W4:Y:S04]  /*713f0*/  LDL.LU R54, [R1+0xcb8] ;  /* 0x000cb80001367983 */ /* 0x000f280000300800 */
[----:B------:R-:W-:Y:S04]  /*71400*/  STS.128 [R0+0x280], R32 ;  /* 0x0002802000007388 */ /* 0x000fe80000000c00 */
[----:B------:R-:W-:Y:S04]  /*71410*/  STS.128 [R0+0x400], R28 ;  /* 0x0004001c00007388 */ /* 0x000fe80000000c00 */
[----:B------:R-:W4:Y:S04]  /*71420*/  LDL.LU R55, [R1+0xcbc] ;  /* 0x000cbc0001377983 */ /* 0x000f280000300800 */
[----:B------:R-:W4:Y:S04]  /*71430*/  LDL.LU R56, [R1+0xc00] ;  /* 0x000c000001387983 */ /* 0x000f280000300800 */
[----:B--2---:R-:W-:Y:S04]  /*71440*/  STS.128 [R0+0x600], R20 ;  /* 0x0006001400007388 */ /* 0x004fe80000000c00 */
[----:B------:R-:W2:Y:S04]  /*71450*/  LDL.LU R57, [R1+0xc04] ;  /* 0x000c040001397983 */ /* 0x000ea80000300800 */
[----:B------:R-:W2:Y:S04]  /*71460*/  LDL.LU R58, [R1+0xbf0] ;  /* 0x000bf000013a7983 */ /* 0x000ea80000300800 */
[----:B------:R-:W2:Y:S04]  /*71470*/  LDL.LU R59, [R1+0xbf4] ;  /* 0x000bf400013b7983 */ /* 0x000ea80000300800 */
[----:B---3--:R-:W-:Y:S04]  /*71480*/  STS.128 [R0+0x680], R24 ;  /* 0x0006801800007388 */ /* 0x008fe80000000c00 */
[----:B------:R-:W-:Y:S06]  /*71490*/  BAR.SYNC.DEFER_BLOCKING 0x0 ;  /* 0x0000000000007b1d */ /* 0x000fec0000010000 */
[----:B------:R-:W3:Y:S04]  /*714a0*/  LDL.LU R64, [R1+0xc08] ;  /* 0x000c080001407983 */ /* 0x000ee80000300800 */
[----:B------:R-:W3:Y:S04]  /*714b0*/  LDL.LU R65, [R1+0xc0c] ;  /* 0x000c0c0001417983 */ /* 0x000ee80000300800 */
[----:B------:R-:W3:Y:S04]  /*714c0*/  LDL.LU R66, [R1+0xbf8] ;  /* 0x000bf80001427983 */ /* 0x000ee80000300800 */
[----:B------:R-:W3:Y:S04]  /*714d0*/  LDL.LU R67, [R1+0xbfc] ;  /* 0x000bfc0001437983 */ /* 0x000ee80000300800 */
[----:B------:R-:W3:Y:S04]  /*714e0*/  LDL.LU R60, [R1+0xb80] ;  /* 0x000b8000013c7983 */ /* 0x000ee80000300800 */
[----:B------:R-:W-:Y:S04]  /*714f0*/  LDS.128 R48, [R2] ;  /* 0x0000000002307984 */ /* 0x000fe80000000c00 */
[----:B------:R-:W-:Y:S04]  /*71500*/  LDS.128 R32, [R2+0x800] ;  /* 0x0008000002207984 */ /* 0x000fe80000000c00 */
[----:B------:R-:W-:Y:S04]  /*71510*/  LDS.128 R44, [R208] ;  /* 0x00000000d02c7984 */ /* 0x000fe80000000c00 */
[----:B------:R-:W-:Y:S04]  /*71520*/  LDS.128 R28, [R208+0x800] ;  /* 0x00080000d01c7984 */ /* 0x000fe80000000c00 */
[----:B------:R-:W-:Y:S04]  /*71530*/  LDS.128 R40, [R3] ;  /* 0x0000000003287984 */ /* 0x000fe80000000c00 */
[----:B------:R-:W-:Y:S04]  /*71540*/  LDS.128 R24, [R3+0x800] ;  /* 0x0008000003187984 */ /* 0x000fe80000000c00 */
[----:B------:R-:W-:Y:S04]  /*71550*/  LDS.128 R36, [R252] ;  /* 0x00000000fc247984 */ /* 0x000fe80000000c00 */
[----:B------:R-:W-:Y:S04]  /*71560*/  LDS.128 R20, [R252+0x800] ;  /* 0x00080000fc147984 */ /* 0x000fe80000000c00 */
[----:B------:R-:W-:Y:S06]  /*71570*/  BAR.SYNC.DEFER_BLOCKING 0x0 ;  /* 0x0000000000007b1d */ /* 0x000fec0000010000 */
        /* <DEDUP_REMOVED lines=8> */
[----:B------:R1:W-:Y:S04]  /*71600*/  STS.128 [R0+0x80], R52 ;  /* 0x0000803400007388 */ /* 0x0003e80000000c00 */
[----:B--2---:R2:W-:Y:S04]  /*71610*/  STS.128 [R0+0x200], R56 ;  /* 0x0002003800007388 */ /* 0x0045e80000000c00 */
[----:B-1----:R-:W3:Y:S04]  /*71620*/  LDL.LU R52, [R1+0xb00] ;  /* 0x000b000001347983 */ /* 0x002ee80000300800 */
[----:B------:R-:W3:Y:S04]  /*71630*/  LDL.LU R53, [R1+0xb04] ;  /* 0x000b040001357983 */ /* 0x000ee80000300800 */
[----:B------:R-:W3:Y:S04]  /*71640*/  LDL.LU R54, [R1+0xaf0] ;  /* 0x000af00001367983 */ /* 0x000ee80000300800 */
[----:B------:R-:W3:Y:S04]  /*71650*/  LDL.LU R55, [R1+0xaf4] ;  /* 0x000af40001377983 */ /* 0x000ee80000300800 */
[----:B--2---:R-:W2:Y:S04]  /*71660*/  LDL.LU R56, [R1+0xb08] ;  /* 0x000b080001387983 */ /* 0x004ea80000300800 */
        /* <DEDUP_REMOVED lines=11> */
[----:B---3--:R-:W-:Y:S04]  /*71720*/  STS.128 [R0+0x280], R64 ;  /* 0x0002804000007388 */ /* 0x008fe80000000c00 */
[----:B------:R-:W-:Y:S04]  /*71730*/  STS.128 [R0+0x400], R60 ;  /* 0x0004003c00007388 */ /* 0x000fe80000000c00 */
[----:B------:R-:W-:Y:S04]  /*71740*/  STS.128 [R0+0x600], R52 ;  /* 0x0006003400007388 */ /* 0x000fe80000000c00 */
[----:B--2---:R-:W-:Y:S04]  /*71750*/  STS.128 [R0+0x680], R56 ;  /* 0x0006803800007388 */ /* 0x004fe80000000c00 */
[----:B------:R-:W2:Y:S04]  /*71760*/  LDL.LU R87, [R1+0xaac] ;  /* 0x000aac0001577983 */ /* 0x000ea80000300800 */
[----:B------:R-:W3:Y:S04]  /*71770*/  LDL.LU R88, [R1+0xa10] ;  /* 0x000a100001587983 */ /* 0x000ee80000300800 */
        /* <DEDUP_REMOVED lines=30> */
[----:B---3--:R1:W-:Y:S04]  /*71960*/  STS.128 [R0+0x200], R88 ;  /* 0x0002005800007388 */ /* 0x0083e80000000c00 */
[----:B------:R-:W2:Y:S04]  /*71970*/  LDL.LU R87, [R1+0x844] ;  /* 0x0008440001577983 */ /* 0x000ea80000300800 */
[----:B-1----:R-:W3:Y:S04]  /*71980*/  LDL.LU R88, [R1+0x868] ;  /* 0x0008680001587983 */ /* 0x002ee80000300800 */
        /* <DEDUP_REMOVED lines=18> */
[----:B--2---:R-:W-:Y:S04]  /*71ab0*/  STS.128 [R0+0x600], R84 ;  /* 0x0006005400007388 */ /* 0x004fe80000000c00 */
[----:B---3--:R-:W-:Y:S04]  /*71ac0*/  STS.128 [R0+0x680], R88 ;  /* 0x0006805800007388 */ /* 0x008fe80000000c00 */
[----:B------:R-:W-:Y:S06]  /*71ad0*/  BAR.SYNC.DEFER_BLOCKING 0x0 ;  /* 0x0000000000007b1d */ /* 0x000fec0000010000 */
[----:B------:R-:W2:Y:S04]  /*71ae0*/  LDL.LU R128, [R1+0x12a8] ;  /* 0x0012a80001807983 */ /* 0x000ea80000300800 */
[----:B------:R-:W2:Y:S04]  /*71af0*/  LDL.LU R129, [R1+0x12ac] ;  /* 0x0012ac0001817983 */ /* 0x000ea80000300800 */
[----:B------:R-:W2:Y:S04]  /*71b00*/  LDL.LU R130, [R1+0x1298] ;  /* 0x0012980001827983 */ /* 0x000ea80000300800 */
[----:B------:R-:W2:Y:S04]  /*71b10*/  LDL.LU R131, [R1+0x129c] ;  /* 0x00129c0001837983 */ /* 0x000ea80000300800 */
        /* <DEDUP_REMOVED lines=19> */
[----:B------:R1:W-:Y:S04]  /*71c50*/  STS.128 [R0+0x200], R120 ;  /* 0x0002007800007388 */ /* 0x0003e80000000c00 */
        /* <DEDUP_REMOVED lines=8> */
[----:B--2---:R-:W-:Y:S04]  /*71ce0*/  STS.128 [R0+0x280], R128 ;  /* 0x0002808000007388 */ /* 0x004fe80000000c00 */
[----:B----4-:R1:W-:Y:S04]  /*71cf0*/  STS.128 [R0+0x480], R4 ;  /* 0x0004800400007388 */ /* 0x0103e80000000c00 */
[----:B-1----:R-:W2:Y:S04]  /*71d00*/  LDL.LU R4, [R1+0xf30] ;  /* 0x000f300001047983 */ /* 0x002ea80000300800 */
[----:B------:R-:W2:Y:S04]  /*71d10*/  LDL.LU R5, [R1+0xf34] ;  /* 0x000f340001057983 */ /* 0x000ea80000300800 */
[----:B------:R-:W2:Y:S04]  /*71d20*/  LDL.LU R6, [R1+0xf20] ;  /* 0x000f200001067983 */ /* 0x000ea80000300800 */
[----:B------:R-:W2:Y:S04]  /*71d30*/  LDL.LU R7, [R1+0xf24] ;  /* 0x000f240001077983 */ /* 0x000ea80000300800 */
[----:B------:R-:W4:Y:S04]  /*71d40*/  LDL.LU R148, [R1+0xf38] ;  /* 0x000f380001947983 */ /* 0x000f280000300800 */
[----:B------:R-:W4:Y:S04]  /*71d50*/  LDL.LU R149, [R1+0xf3c] ;  /* 0x000f3c0001957983 */ /* 0x000f280000300800 */
[----:B------:R-:W4:Y:S04]  /*71d60*/  LDL.LU R150, [R1+0xf28] ;  /* 0x000f280001967983 */ /* 0x000f280000300800 */
[----:B---3--:R-:W-:Y:S04]  /*71d70*/  STS.128 [R0+0x400], R124 ;  /* 0x0004007c00007388 */ /* 0x008fe80000000c00 */
[----:B------:R-:W-:Y:S04]  /*71d80*/  STS.128 [R0+0x600], R116 ;  /* 0x0006007400007388 */ /* 0x000fe80000000c00 */
[----:B------:R-:W-:Y:S04]  /*71d90*/  STS.128 [R0+0x680], R120 ;  /* 0x0006807800007388 */ /* 0x000fe80000000c00 */
[----:B------:R-:W4:Y:S04]  /*71da0*/  LDL.LU R151, [R1+0xf2c] ;  /* 0x000f2c0001977983 */ /* 0x000f280000300800 */
[----:B------:R-:W3:Y:S04]  /*71db0*/  LDL.LU R152, [R1+0xea0] ;  /* 0x000ea00001987983 */ /* 0x000ee80000300800 */
[----:B------:R-:W-:Y:S06]  /*71dc0*/  BAR.SYNC.DEFER_BLOCKING 0x0 ;  /* 0x0000000000007b1d */ /* 0x000fec0000010000 */
[----:B------:R-:W3:Y:S04]  /*71dd0*/  LDL.LU R153, [R1+0xea4] ;  /* 0x000ea40001997983 */ /* 0x000ee80000300800 */
[----:B------:R-:W3:Y:S04]  /*71de0*/  LDL.LU R154, [R1+0xe90] ;  /* 0x000e9000019a7983 */ /* 0x000ee80000300800 */
[----:B------:R-:W3:Y:S04]  /*71df0*/  LDL.LU R155, [R1+0xe94] ;  /* 0x000e9400019b7983 */ /* 0x000ee80000300800 */
[----:B------:R-:W1:Y:S04]  /*71e00*/  LDS.128 R120, [R3+0x800] ;  /* 0x0008000003787984 */ /* 0x000e680000000c00 */
[----:B------:R-:W1:Y:S04]  /*71e10*/  LDS.128 R116, [R252+0x800] ;  /* 0x00080000fc747984 */ /* 0x000e680000000c00 */
[----:B------:R-:W-:Y:S04]  /*71e20*/  LDS.128 R144, [R2] ;  /* 0x0000000002907984 */ /* 0x000fe80000000c00 */
[----:B------:R-:W-:Y:S04]  /*71e30*/  LDS.128 R128, [R2+0x800] ;  /* 0x0008000002807984 */ /* 0x000fe80000000c00 */
[----:B------:R-:W-:Y:S04]  /*71e40*/  LDS.128 R140, [R208] ;  /* 0x00000000d08c7984 */ /* 0x000fe80000000c00 */
[----:B------:R-:W-:Y:S04]  /*71e50*/  LDS.128 R124, [R208+0x800] ;  /* 0x00080000d07c7984 */ /* 0x000fe80000000c00 */
[----:B------:R-:W-:Y:S04]  /*71e60*/  LDS.128 R132, [R3] ;  /* 0x0000000003847984 */ /* 0x000fe80000000c00 */
[----:B------:R-:W-:Y:S04]  /*71e70*/  LDS.128 R136, [R252] ;  /* 0x00000000fc887984 */ /* 0x000fe80000000c00 */
[----:B------:R-:W-:Y:S06]  /*71e80*/  BAR.SYNC.DEFER_BLOCKING 0x0 ;  /* 0x0000000000007b1d */ /* 0x000fec0000010000 */
[----:B-1----:R-:W-:Y:S04]  /*71e90*/  STL [R1+0x218c], R123 ;  /* 0x00218c7b01007387 */ /* 0x002fe80000100800 */
        /* <DEDUP_REMOVED lines=18> */
[----:B---3--:R1:W-:Y:S04]  /*71fc0*/  STS.128 [R0+0x200], R152 ;  /* 0x0002009800007388 */ /* 0x0083e80000000c00 */
[----:B------:R-:W4:Y:S04]  /*71fd0*/  LDL.LU R151, [R1+0xcf4] ;  /* 0x000cf40001977983 */ /* 0x000f280000300800 */
[----:B-1----:R-:W3:Y:S04]  /*71fe0*/  LDL.LU R152, [R1+0xd08] ;  /* 0x000d080001987983 */ /* 0x002ee80000300800 */
[----:B------:R-:W3:Y:S04]  /*71ff0*/  LDL.LU R153, [R1+0xd0c] ;  /* 0x000d0c0001997983 */ /* 0x000ee80000300800 */
[----:B------:R-:W3:Y:S04]  /*72000*/  LDL.LU R154, [R1+0xcf8] ;  /* 0x000cf800019a7983 */ /* 0x000ee80000300800 */
[----:B------:R-:W3:Y:S04]  /*72010*/  LDL.LU R155, [R1+0xcfc] ;  /* 0x000cfc00019b7983 */ /* 0x000ee80000300800 */
[----:B--2---:R1:W-:Y:S04]  /*72020*/  STS.128 [R0+0x480], R4 ;  /* 0x0004800400007388 */ /* 0x0043e80000000c00 */
        /* <DEDUP_REMOVED lines=12> */
[----:B------:R-:W-:Y:S04]  /*720f0*/  STS.128 [R0+0x280], R160 ;  /* 0x000280a000007388 */ /* 0x000fe80000000c00 */
[----:B------:R-:W-:Y:S04]  /*72100*/  STS.128 [R0+0x400], R156 ;  /* 0x0004009c00007388 */ /* 0x000fe80000000c00 */
[----:B----4-:R-:W-:Y:S04]  /*72110*/  STS.128 [R0+0x600], R148 ;  /* 0x0006009400007388 */ /* 0x010fe80000000c00 */
[----:B---3--:R-:W-:Y:S04]  /*72120*/  STS.128 [R0+0x680], R152 ;  /* 0x0006809800007388 */ /* 0x008fe80000000c00 */
[----:B------:R-:W-:Y:S06]  /*72130*/  BAR.SYNC.DEFER_BLOCKING 0x0 ;  /* 0x0000000000007b1d */ /* 0x000fec0000010000 */
[----:B------:R-:W1:Y:S04]  /*72140*/  LDS.128 R156, [R252+0x800] ;  /* 0x00080000fc9c7984 */ /* 0x000e680000000c00 */
[----:B------:R-:W-:Y:S04]  /*72150*/  LDS.128 R176, [R2] ;  /* 0x0000000002b07984 */ /* 0x000fe80000000c00 */
[----:B------:R-:W-:Y:S04]  /*72160*/  LDS.128 R160, [R2+0x800] ;  /* 0x0008000002a07984 */ /* 0x000fe80000000c00 */
[----:B------:R-:W-:Y:S04]  /*72170*/  LDS.128 R172, [R208] ;  /* 0x00000000d0ac7984 */ /* 0x000fe80000000c00 */
[----:B------:R-:W-:Y:S04]  /*72180*/  LDS.128 R168, [R208+0x800] ;  /* 0x00080000d0a87984 */ /* 0x000fe80000000c00 */
[----:B------:R-:W-:Y:S04]  /*72190*/  LDS.128 R148, [R3] ;  /* 0x0000000003947984 */ /* 0x000fe80000000c00 */
[----:B------:R-:W-:Y:S04]  /*721a0*/  LDS.128 R152, [R3+0x800] ;  /* 0x0008000003987984 */ /* 0x000fe80000000c00 */
        /* <DEDUP_REMOVED lines=16> */
[----:B------:R1:W-:Y:S04]  /*722b0*/  STS.128 [R0+0x80], R180 ;  /* 0x000080b400007388 */ /* 0x0003e80000000c00 */
[----:B------:R-:W2:Y:S04]  /*722c0*/  LDL.LU R7, [R1+0xb2c] ;  /* 0x000b2c0001077983 */ /* 0x000ea80000300800 */
[----:B------:R1:W-:Y:S04]  /*722d0*/  STS.128 [R0+0x200], R184 ;  /* 0x000200b800007388 */ /* 0x0003e80000000c00 */
        /* <DEDUP_REMOVED lines=8> */
[----:B---3--:R-:W-:Y:S04]  /*72360*/  STS.128 [R0+0x280], R192 ;  /* 0x000280c000007388 */ /* 0x008fe80000000c00 */
[----:B----4-:R-:W-:Y:S04]  /*72370*/  STS.128 [R0+0x400], R188 ;  /* 0x000400bc00007388 */ /* 0x010fe80000000c00 */
[----:B--2---:R1:W-:Y:S04]  /*72380*/  STS.128 [R0+0x480], R4 ;  /* 0x0004800400007388 */ /* 0x0043e80000000c00 */
[----:B-1----:R-:W2:Y:S04]  /*72390*/  LDL.LU R4, [R1+0xa80] ;  /* 0x000a800001047983 */ /* 0x002ea80000300800 */
[----:B------:R-:W2:Y:S04]  /*723a0*/  LDL.LU R5, [R1+0xa84] ;  /* 0x000a840001057983 */ /* 0x000ea80000300800 */
[----:B------:R-:W2:Y:S04]  /*723b0*/  LDL.LU R6, [R1+0xa30] ;  /* 0x000a300001067983 */ /* 0x000ea80000300800 */
[----:B------:R-:W2:Y:S04]  /*723c0*/  LDL.LU R7, [R1+0xa34] ;  /* 0x000a340001077983 */ /* 0x000ea80000300800 */
[----:B------:R-:W-:Y:S04]  /*723d0*/  STS.128 [R0+0x600], R180 ;  /* 0x000600b400007388 */ /* 0x000fe80000000c00 */
[----:B------:R1:W-:Y:S04]  /*723e0*/  STS.128 [R0+0x680], R184 ;  /* 0x000680b800007388 */ /* 0x0003e80000000c00 */
[----:B------:R-:W-:Y:S06]  /*723f0*/  BAR.SYNC.DEFER_BLOCKING 0x0 ;  /* 0x0000000000007b1d */ /* 0x000fec0000010000 */
[----:B-1----:R-:W3:Y:S04]  /*72400*/  LDL.LU R184, [R1+0xa88] ;  /* 0x000a880001b87983 */ /* 0x002ee80000300800 */
        /* <DEDUP_REMOVED lines=16> */
[----:B------:R-:W1:Y:S04]  /*72510*/  LDS.128 R224, [R252+0x800] ;  /* 0x00080000fce07984 */ /* 0x000e680000000c00 */
[----:B------:R-:W-:Y:S04]  /*72520*/  LDS.128 R204, [R208] ;  /* 0x00000000d0cc7984 */ /* 0x000fe80000000c00 */
[----:B------:R-:W2:Y:S04]  /*72530*/  LDS.128 R196, [R2] ;  /* 0x0000000002c47984 */ /* 0x000ea80000000c00 */
[----:B------:R-:W-:Y:S04]  /*72540*/  LDS.128 R200, [R2+0x800] ;  /* 0x0008000002c87984 */ /* 0x000fe80000000c00 */
[----:B------:R-:W-:Y:S04]  /*72550*/  LDS.128 R208, [R208+0x800] ;  /* 0x00080000d0d07984 */ /* 0x000fe80000000c00 */
[----:B------:R-:W-:Y:S04]  /*72560*/  LDS.128 R212, [R3] ;  /* 0x0000000003d47984 */ /* 0x000fe80000000c00 */
[----:B------:R-:W-:Y:S04]  /*72570*/  LDS.128 R216, [R3+0x800] ;  /* 0x0008000003d87984 */ /* 0x000fe80000000c00 */
[----:B------:R-:W-:Y:S04]  /*72580*/  LDS.128 R220, [R252] ;  /* 0x00000000fcdc7984 */ /* 0x000fe80000000c00 */
[----:B------:R-:W-:Y:S06]  /*72590*/  BAR.SYNC.DEFER_BLOCKING 0x0 ;  /* 0x0000000000007b1d */ /* 0x000fec0000010000 */
[----:B-1----:R1:W-:Y:S04]  /*725a0*/  STL [R1+0x2188], R227 ;  /* 0x002188e301007387 */ /* 0x0023e80000100800 */
[----:B-1----:R-:W4:Y:S04]  /*725b0*/  LDL.LU R227, [R1+0x1524] ;  /* 0x0015240001e37983 */ /* 0x002f280000300800 */
[----:B--2---:R1:W-:Y:S04]  /*725c0*/  STS.128 [R0], R4 ;  /* 0x0000000400007388 */ /* 0x0043e80000000c00 */
[----:B-1----:R-:W2:Y:S04]  /*725d0*/  LDL.LU R4, [R1+0x9b8] ;  /* 0x0009b80001047983 */ /* 0x002ea80000300800 */
[----:B------:R-:W2:Y:S04]  /*725e0*/  LDL.LU R5, [R1+0x9bc] ;  /* 0x0009bc0001057983 */ /* 0x000ea80000300800 */
[----:B------:R-:W2:Y:S04]  /*725f0*/  LDL.LU R6, [R1+0x9a8] ;  /* 0x0009a80001067983 */ /* 0x000ea80000300800 */
[----:B------:R-:W2:Y:S04]  /*72600*/  LDL.LU R7, [R1+0x9ac] ;  /* 0x0009ac0001077983 */ /* 0x000ea80000300800 */
[----:B---3--:R-:W-:Y:S04]  /*72610*/  STS.128 [R0+0x80], R184 ;  /* 0x000080b800007388 */ /* 0x008fe80000000c00 */
[----:B----4-:R1:W-:Y:S04]  /*72620*/  STS.128 [R0+0x200], R180 ;  /* 0x000200b400007388 */ /* 0x0103e80000000c00 */
        /* <DEDUP_REMOVED lines=9> */
[----:B------:R1:W-:Y:S04]  /*726c0*/  STS.128 [R0+0x400], R192 ;  /* 0x000400c000007388 */ /* 0x0003e80000000c00 */
[----:B------:R1:W-:Y:S04]  /*726d0*/  STS.128 [R0+0x280], R188 ;  /* 0x000280bc00007388 */ /* 0x0003e80000000c00 */
        /* <DEDUP_REMOVED lines=14> */
[C---:B------:R-:W-:Y:S01]  /*727c0*/  IMAD R3, R227.reuse, c[0x0][0x194], RZ ;  /* 0x00006500e3037a24 */ /* 0x040fe200078e02ff */
[----:B------:R-:W-:-:S02]  /*727d0*/  ISETP.GE.AND P3, PT, R227, c[0x0][0x178], PT ;  /* 0x00005e00e3007a0c */ /* 0x000fc40003f66270 */
[C---:B------:R-:W-:Y:S02]  /*727e0*/  ISETP.GE.AND P2, PT, R123.reuse, c[0x0][0x17c], PT ;  /* 0x00005f007b007a0c */ /* 0x040fe40003f46270 */
[----:B------:R-:W-:Y:S01]  /*727f0*/  ISETP.LT.AND P3, PT, R123, c[0x0][0x17c], !P3 ;  /* 0x00005f007b007a0c */ /* 0x000fe20005f61270 */
[----:B--2---:R1:W-:Y:S02]  /*72800*/  STS.128 [R0+0x480], R4 ;  /* 0x0004800400007388 */ /* 0x0043e40000000c00 */
[----:B-1----:R-:W-:Y:S02]  /*72810*/  IMAD.MOV.U32 R7, RZ, RZ, c[0x0][0x194] ;  /* 0x00006500ff077624 */ /* 0x002fe400078e00ff */
[----:B---3--:R1:W-:Y:S04]  /*72820*/  STS.128 [R0+0x600], R180 ;  /* 0x000600b400007388 */ /* 0x0083e80000000c00 */
[----:B----4-:R2:W-:Y:S04]  /*72830*/  STS.128 [R0+0x680], R184 ;  /* 0x000680b800007388 */ /* 0x0105e80000000c00 */
[----:B------:R-:W-:Y:S01]  /*72840*/  BAR.SYNC.DEFER_BLOCKING 0x0 ;  /* 0x0000000000007b1d */ /* 0x000fe20000010000 */
[----:B-1----:R-:W-:-:S02]  /*72850*/  LEA R182, P0, R3, c[0x0][0x170], 0x2 ;  /* 0x00005c0003b67a11 */ /* 0x002fc400078010ff */
[----:B------:R-:W-:Y:S01]  /*72860*/  ISETP.LT.AND P5, PT, R158, c[0x0][0x178], !P2 ;  /* 0x00005e009e007a0c */ /* 0x000fe200057a1270 */
[----:B--2---:R-:W-:Y:S01]  /*72870*/  IMAD R0, R7, 0x80, R3 ;  /* 0x0000008007007824 */ /* 0x004fe200078e0203 */
[----:B------:R-:W-:-:S04]  /*72880*/  LEA.HI.X.SX32 R183, R3, c[0x0][0x174], 0x2, P0 ;  /* 0x00005d0003b77a11 */ /* 0x000fc800000f16ff */
[C---:B------:R-:W-:Y:S01]  /*72890*/  LEA R180, P6, R0.reuse, c[0x0][0x170], 0x2 ;  /* 0x00005c0000b47a11 */ /* 0x040fe200078c10ff */
[----:B------:R-:W-:Y:S01]  /*728a0*/  IMAD R186, R123, c[0x0][0x198], RZ ;  /* 0x000066007bba7a24 */ /* 0x000fe200078e02ff */
[----:B------:R-:W-:Y:S02]  /*728b0*/  LEA R3, R7, R0, 0x7 ;  /* 0x0000000007037211 */ /* 0x000fe400078e38ff */
[----:B------:R-:W-:Y:S01]  /*728c0*/  LEA.HI.X.SX32 R181, R0, c[0x0][0x174], 0x2, P6 ;  /* 0x00005d0000b57a11 */ /* 0x000fe200030f16ff */
[----:B------:R-:W-:Y:S01]  /*728d0*/  IMAD.WIDE R184, R186, 0x4, R182 ;  /* 0x00000004bab87825 */ /* 0x000fe200078e02b6 */
[----:B------:R-:W-:-:S03]  /*728e0*/  LEA R6, P6, R3, c[0x0][0x170], 0x2 ;  /* 0x00005c0003067a11 */ /* 0x000fc600078c10ff */
[C---:B------:R-:W-:Y:S01]  /*728f0*/  IMAD.WIDE R4, R186.reuse, 0x4, R180 ;  /* 0x00000004ba047825 */ /* 0x040fe200078e02b4 */
[----:B------:R1:W-:Y:S03]  /*72900*/  @P3 STG.E [R184.64], R193 ;  /* 0x000000c1b8003986 */ /* 0x0003e6000c101904 */
[----:B------:R-:W-:Y:S01]  /*72910*/  IMAD R0, R7, 0x80, R3 ;  /* 0x0000008007007824 */ /* 0x000fe200078e0203 */
[----:B------:R-:W-:Y:S01]  /*72920*/  LEA.HI.X.SX32 R7, R3, c[0x0][0x174], 0x2, P6 ;  /* 0x00005d0003077a11 */ /* 0x000fe200030f16ff */
[----:B------:R2:W-:Y:S01]  /*72930*/  @P5 STG.E [R4.64], R188 ;  /* 0x000000bc04005986 */ /* 0x0005e2000c101904 */
[----:B------:R-:W-:Y:S02]  /*72940*/  ISETP.LT.AND P6, PT, R227, c[0x0][0x178], !P1 ;  /* 0x00005e00e3007a0c */ /* 0x000fe40004fc1270 */
[C---:B------:R-:W-:Y:S01]  /*72950*/  IADD3 R3, R186.reuse, c[0x0][0x198], RZ ;  /* 0x00006600ba037a10 */ /* 0x040fe20007ffe0ff */
[----:B-1----:R-:W-:Y:S01]  /*72960*/  IMAD.WIDE R184, R186, 0x4, R6 ;  /* 0x00000004bab87825 */ /* 0x002fe200078e0206 */
[----:B--2---:R-:W-:-:S02]  /*72970*/  LEA R4, P3, R0, c[0x0][0x170], 0x2 ;  /* 0x00005c0000047a11 */ /* 0x004fc400078610ff */
[----:B------:R-:W-:Y:S02]  /*72980*/  ISETP.LT.AND P5, PT, R158, c[0x0][0x178], !P1 ;  /* 0x00005e009e007a0c */ /* 0x000fe40004fa1270 */
[----:B------:R-:W-:Y:S02]  /*72990*/  LEA.HI.X.SX32 R5, R0, c[0x0][0x174], 0x2, P3 ;  /* 0x00005d0000057a11 */ /* 0x000fe400018f16ff */
[----:B------:R-:W-:Y:S02]  /*729a0*/  ISETP.LT.AND P0, PT, R159, c[0x0][0x178], !P2 ;  /* 0x00005e009f007a0c */ /* 0x000fe40005701270 */
[----:B------:R-:W-:Y:S02]  /*729b0*/  ISETP.LT.AND P2, PT, R119, c[0x0][0x178], !P2 ;  /* 0x00005e0077007a0c */ /* 0x000fe40005741270 */
[----:B------:R-:W-:-:S09]  /*729c0*/  ISETP.LT.AND P3, PT, R159, c[0x0][0x178], !P1 ;  /* 0x00005e009f007a0c */ /* 0x000fd20004f61270 */
[----:B------:R1:W-:Y:S01]  /*729d0*/  @P0 STG.E [R184.64], R189 ;  /* 0x000000bdb8000986 */ /* 0x0003e2000c101904 */
[----:B------:R-:W-:Y:S01]  /*729e0*/  ISETP.LT.AND P1, PT, R119, c[0x0][0x178], !P1 ;  /* 0x00005e0077007a0c */ /* 0x000fe20004f21270 */
[----:B-1----:R-:W-:-:S04]  /*729f0*/  IMAD.WIDE R184, R186, 0x4, R4 ;  /* 0x00000004bab87825 */ /* 0x002fc800078e0204 */
[C---:B------:R-:W-:Y:S01]  /*72a00*/  IMAD.WIDE R186, R3.reuse, 0x4, R182 ;  /* 0x0000000403ba7825 */ /* 0x040fe200078e02b6 */
[----:B------:R-:W-:Y:S03]  /*72a10*/  @P2 STG.E [R184.64], R190 ;  /* 0x000000beb8002986 */ /* 0x000fe6000c101904 */
[C---:B------:R-:W-:Y:S01]  /*72a20*/  IMAD.WIDE R188, R3.reuse, 0x4, R180 ;  /* 0x0000000403bc7825 */ /* 0x040fe200078e02b4 */
[----:B------:R1:W-:Y:S04]  /*72a30*/  @P6 STG.E [R186.64], R250 ;  /* 0x000000faba006986 */ /* 0x0003e8000c101904 */
[----:B------:R2:W-:Y:S04]  /*72a40*/  @P5 STG.E [R188.64], R249 ;  /* 0x000000f9bc005986 */ /* 0x0005e8000c101904 */
[----:B-1----:R-:W3:Y:S01]  /*72a50*/  LDL.LU R250, [R1+0x524] ;  /* 0x0005240001fa7983 */ /* 0x002ee20000300800 */
[----:B------:R-:W-:-:S03]  /*72a60*/  IMAD.WIDE R186, R3, 0x4, R6 ;  /* 0x0000000403ba7825 */ /* 0x000fc600078e0206 */
[----:B--2---:R-:W2:Y:S01]  /*72a70*/  LDL.LU R249, [R1+0x4a4] ;  /* 0x0004a40001f97983 */ /* 0x004ea20000300800 */
[----:B------:R-:W-:-:S03]  /*72a80*/  IMAD.WIDE R184, R3, 0x4, R4 ;  /* 0x0000000403b87825 */ /* 0x000fc600078e0204 */
[----:B------:R1:W-:Y:S04]  /*72a90*/  @P3 STG.E [R186.64], R245 ;  /* 0x000000f5ba003986 */ /* 0x0003e8000c101904 */
[----:B------:R4:W-:Y:S04]  /*72aa0*/  @P1 STG.E [R184.64], R244 ;  /* 0x000000f4b8001986 */ /* 0x0009e8000c101904 */
[----:B-1----:R-:W2:Y:S04]  /*72ab0*/  LDL.LU R245, [R1+0x454] ;  /* 0x0004540001f57983 */ /* 0x002ea80000300800 */
[----:B----4-:R-:W4:Y:S01]  /*72ac0*/  LDL.LU R244, [R1+0x2c4] ;  /* 0x0002c40001f47983 */ /* 0x010f220000300800 */
[----:B------:R-:W-:-:S02]  /*72ad0*/  IADD3 R0, R123, 0x3, RZ ;  /* 0x000000037b007810 */ /* 0x000fc40007ffe0ff */
[----:B------:R-:W-:Y:S01]  /*72ae0*/  ISETP.LT.AND P2, PT, R227, c[0x0][0x178], !P4 ;  /* 0x00005e00e3007a0c */ /* 0x000fe20006741270 */
[----:B------:R-:W4:Y:S01]  /*72af0*/  LDL.LU R192, [R1+0x574] ;  /* 0x0005740001c07983 */ /* 0x000f220000300800 */
[----:B------:R-:W-:Y:S02]  /*72b00*/  ISETP.GE.AND P0, PT, R0, c[0x0][0x17c], PT ;  /* 0x00005f0000007a0c */ /* 0x000fe40003f06270 */
[----:B------:R-:W-:Y:S02]  /*72b10*/  IADD3 R0, R3, c[0x0][0x198], RZ ;  /* 0x0000660003007a10 */ /* 0x000fe40007ffe0ff */
[----:B------:R-:W-:Y:S02]  /*72b20*/  ISETP.LT.AND P5, PT, R158, c[0x0][0x178], !P4 ;  /* 0x00005e009e007a0c */ /* 0x000fe400067a1270 */
[----:B------:R-:W-:Y:S01]  /*72b30*/  ISETP.LT.AND P6, PT, R159, c[0x0][0x178], !P4 ;  /* 0x00005e009f007a0c */ /* 0x000fe200067c1270 */
[----:B------:R-:W-:Y:S01]  /*72b40*/  IMAD.WIDE R188, R0, 0x4, R182 ;  /* 0x0000000400bc7825 */ /* 0x000fe200078e02b6 */
[----:B------:R-:W-:-:S03]  /*72b50*/  ISETP.LT.AND P4, PT, R119, c[0x0][0x178], !P4 ;  /* 0x00005e0077007a0c */ /* 0x000fc60006781270 */
[C---:B------:R-:W-:Y:S01]  /*72b60*/  IMAD.WIDE R186, R0.reuse, 0x4, R180 ;  /* 0x0000000400ba7825 */ /* 0x040fe200078e02b4 */
[----:B------:R1:W-:Y:S01]  /*72b70*/  @P2 STG.E [R188.64], R194 ;  /* 0x000000c2bc002986 */ /* 0x0003e2000c101904 */
[----:B------:R-:W-:Y:S02]  /*72b80*/  ISETP.LT.AND P2, PT, R227, c[0x0][0x178], !P0 ;  /* 0x00005e00e3007a0c */ /* 0x000fe40004741270 */
[C---:B------:R-:W-:Y:S01]  /*72b90*/  IMAD.WIDE R184, R0.reuse, 0x4, R6 ;  /* 0x0000000400b87825 */ /* 0x040fe200078e0206 */
[----:B------:R-:W-:Y:S01]  /*72ba0*/  IADD3 R3, R0, c[0x0][0x198], RZ ;  /* 0x0000660000037a10 */ /* 0x000fe20007ffe0ff */
[----:B------:R-:W-:Y:S01]  /*72bb0*/  @P5 STG.E [R186.64], R195 ;  /* 0x000000c3ba005986 */ /* 0x000fe2000c101904 */
[----:B------:R-:W-:-:S03]  /*72bc0*/  ISETP.LT.AND P1, PT, R158, c[0x0][0x178], !P0 ;  /* 0x00005e009e007a0c */ /* 0x000fc60004721270 */
[----:B------:R1:W-:Y:S01]  /*72bd0*/  @P6 STG.E [R184.64], R191 ;  /* 0x000000bfb8006986 */ /* 0x0003e2000c101904 */
[----:B------:R-:W-:Y:S01]  /*72be0*/  ISETP.LT.AND P6, PT, R159, c[0x0][0x178], !P0 ;  /* 0x00005e009f007a0c */ /* 0x000fe200047c1270 */
[----:B-1----:R-:W-:Y:S01]  /*72bf0*/  IMAD.WIDE R188, R0, 0x4, R4 ;  /* 0x0000000400bc7825 */ /* 0x002fe200078e0204 */
[----:B------:R-:W-:-:S04]  /*72c00*/  ISETP.LT.AND P0, PT, R119, c[0x0][0x178], !P0 ;  /* 0x00005e0077007a0c */ /* 0x000fc80004701270 */
[----:B------:R-:W-:Y:S01]  /*72c10*/  @P4 STG.E [R188.64], R246 ;  /* 0x000000f6bc004986 */ /* 0x000fe2000c101904 */
[----:B------:R-:W-:-:S04]  /*72c20*/  IMAD.WIDE R184, R3, 0x4, R182 ;  /* 0x0000000403b87825 */ /* 0x000fc800078e02b6 */
[C---:B------:R-:W-:Y:S01]  /*72c30*/  IMAD.WIDE R186, R3.reuse, 0x4, R180 ;  /* 0x0000000403ba7825 */ /* 0x040fe200078e02b4 */
[C---:B------:R-:W-:Y:S01]  /*72c40*/  IADD3 R0, R3.reuse, c[0x0][0x198], RZ ;  /* 0x0000660003007a10 */ /* 0x040fe20007ffe0ff */
[----:B---3--:R1:W-:Y:S04]  /*72c50*/  @P2 STG.E [R184.64], R250 ;  /* 0x000000fab8002986 */ /* 0x0083e8000c101904 */
[----:B--2---:R2:W-:Y:S01]  /*72c60*/  @P1 STG.E [R186.64], R249 ;  /* 0x000000f9ba001986 */ /* 0x0045e2000c101904 */
[----:B-1----:R-:W-:-:S03]  /*72c70*/  IMAD.WIDE R184, R3, 0x4, R6 ;  /* 0x0000000403b87825 */ /* 0x002fc600078e0206 */
[----:B------:R-:W3:Y:S01]  /*72c80*/  LDL.LU R250, [R1+0x504] ;  /* 0x0005040001fa7983 */ /* 0x000ee20000300800 */
[----:B--2---:R-:W-:-:S03]  /*72c90*/  IMAD.WIDE R186, R3, 0x4, R4 ;  /* 0x0000000403ba7825 */ /* 0x004fc600078e0204 */
[----:B------:R-:W2:Y:S04]  /*72ca0*/  LDL.LU R249, [R1+0x484] ;  /* 0x0004840001f97983 */ /* 0x000ea80000300800 */
[----:B------:R-:W2:Y:S04]  /*72cb0*/  LDL.LU R3, [R1+0x500] ;  /* 0x0005000001037983 */ /* 0x000ea80000300800 */
[----:B------:R1:W-:Y:S04]  /*72cc0*/  @P6 STG.E [R184.64], R245 ;  /* 0x000000f5b8006986 */ /* 0x0003e8000c101904 */
[----:B----4-:R4:W-:Y:S04]  /*72cd0*/  @P0 STG.E [R186.64], R244 ;  /* 0x000000f4ba000986 */ /* 0x0109e8000c101904 */
[----:B-1----:R-:W2:Y:S04]  /*72ce0*/  LDL.LU R185, [R1+0x570] ;  /* 0x0005700001b97983 */ /* 0x002ea80000300800 */
[----:B----4-:R-:W4:Y:S01]  /*72cf0*/  LDL.LU R187, [R1+0x480] ;  /* 0x0004800001bb7983 */ /* 0x010f220000300800 */
[----:B------:R-:W-:-:S02]  /*72d00*/  IADD3 R190, R123, 0x4, RZ ;  /* 0x000000047bbe7810 */ /* 0x000fc40007ffe0ff */
[----:B------:R-:W-:Y:S01]  /*72d10*/  IADD3 R188, R123, 0x5, RZ ;  /* 0x000000057bbc7810 */ /* 0x000fe20007ffe0ff */
[----:B------:R-:W3:Y:S01]  /*72d20*/  LDL.LU R245, [R1+0x444] ;  /* 0x0004440001f57983 */ /* 0x000ee20000300800 */
[----:B------:R-:W-:Y:S02]  /*72d30*/  ISETP.GE.AND P3, PT, R190, c[0x0][0x17c], PT ;  /* 0x00005f00be007a0c */ /* 0x000fe40003f66270 */
[----:B------:R-:W-:Y:S01]  /*72d40*/  ISETP.GE.AND P2, PT, R188, c[0x0][0x17c], PT ;  /* 0x00005f00bc007a0c */ /* 0x000fe20003f46270 */
[----:B------:R-:W3:Y:S01]  /*72d50*/  LDL.LU R193, [R1+0x5c0] ;  /* 0x0005c00001c17983 */ /* 0x000ee20000300800 */
[----:B------:R-:W-:Y:S02]  /*72d60*/  ISETP.LT.AND P5, PT, R227, c[0x0][0x178], !P3 ;  /* 0x00005e00e3007a0c */ /* 0x000fe40005fa1270 */
[----:B------:R-:W-:Y:S02]  /*72d70*/  ISETP.LT.AND P4, PT, R158, c[0x0][0x178], !P3 ;  /* 0x00005e009e007a0c */ /* 0x000fe40005f81270 */
[----:B------:R-:W-:Y:S01]  /*72d80*/  ISETP.LT.AND P1, PT, R159, c[0x0][0x178], !P3 ;  /* 0x00005e009f007a0c */ /* 0x000fe20005f21270 */
[C---:B------:R-:W-:Y:S01]  /*72d90*/  IMAD.WIDE R188, R0.reuse, 0x4, R182 ;  /* 0x0000000400bc7825 */ /* 0x040fe200078e02b6 */
[----:B------:R-:W3:Y:S03]  /*72da0*/  LDL.LU R194, [R1+0x550] ;  /* 0x0005500001c27983 */ /* 0x000ee60000300800 */
[C---:B------:R-:W-:Y:S01]  /*72db0*/  IMAD.WIDE R190, R0.reuse, 0x4, R180 ;  /* 0x0000000400be7825 */ /* 0x040fe200078e02b4 */
[----:B------:R-:W3:Y:S04]  /*72dc0*/  LDL.LU R195, [R1+0x4d0] ;  /* 0x0004d00001c37983 */ /* 0x000ee80000300800 */
[----:B------:R-:W3:Y:S04]  /*72dd0*/  LDL.LU R246, [R1+0x460] ;  /* 0x0004600001f67983 */ /* 0x000ee80000300800 */
[----:B------:R-:W3:Y:S04]  /*72de0*/  LDL.LU R244, [R1+0x5c4] ;  /* 0x0005c40001f47983 */ /* 0x000ee80000300800 */
[----:B--2---:R1:W-:Y:S04]  /*72df0*/  @P5 STG.E [R188.64], R185 ;  /* 0x000000b9bc005986 */ /* 0x0043e8000c101904 */
[----:B------:R2:W-:Y:S01]  /*72e00*/  @P4 STG.E [R190.64], R3 ;  /* 0x00000003be004986 */ /* 0x0005e2000c101904 */
[C---:B-1----:R-:W-:Y:S01]  /*72e10*/  IMAD.WIDE R184, R0.reuse, 0x4, R6 ;  /* 0x0000000400b87825 */ /* 0x042fe200078e0206 */
[----:B--2---:R-:W-:-:S04]  /*72e20*/  IADD3 R3, R0, c[0x0][0x198], RZ ;  /* 0x0000660000037a10 */ /* 0x004fc80007ffe0ff */
[----:B----4-:R1:W-:Y:S02]  /*72e30*/  @P1 STG.E [R184.64], R187 ;  /* 0x000000bbb8001986 */ /* 0x0103e4000c101904 */
[----:B-1----:R-:W-:Y:S02]  /*72e40*/  IMAD.WIDE R184, R0, 0x4, R4 ;  /* 0x0000000400b87825 */ /* 0x002fe400078e0204 */
[----:B------:R-:W2:Y:S01]  /*72e50*/  LDL.LU R0, [R1+0x440] ;  /* 0x0004400001007983 */ /* 0x000ea20000300800 */
[----:B------:R-:W-:Y:S02]  /*72e60*/  ISETP.LT.AND P3, PT, R119, c[0x0][0x178], !P3 ;  /* 0x00005e0077007a0c */ /* 0x000fe40005f61270 */
[----:B------:R-:W-:Y:S02]  /*72e70*/  ISETP.LT.AND P6, PT, R227, c[0x0][0x178], !P2 ;  /* 0x00005e00e3007a0c */ /* 0x000fe400057c1270 */
[----:B------:R-:W-:Y:S02]  /*72e80*/  ISETP.LT.AND P5, PT, R158, c[0x0][0x178], !P2 ;  /* 0x00005e009e007a0c */ /* 0x000fe400057a1270 */
[----:B------:R-:W-:-:S02]  /*72e90*/  ISETP.LT.AND P4, PT, R159, c[0x0][0x178], !P2 ;  /* 0x00005e009f007a0c */ /* 0x000fc40005781270 */
[C---:B------:R-:W-:Y:S02]  /*72ea0*/  IADD3 R186, R123.reuse, 0x6, RZ ;  /* 0x000000067bba7810 */ /* 0x040fe40007ffe0ff */
[----:B------:R-:W-:Y:S02]  /*72eb0*/  IADD3 R188, R123, 0x7, RZ ;  /* 0x000000077bbc7810 */ /* 0x000fe40007ffe0ff */
[----:B------:R-:W-:Y:S01]  /*72ec0*/  ISETP.GE.AND P0, PT, R186, c[0x0][0x17c], PT ;  /* 0x00005f00ba007a0c */ /* 0x000fe20003f06270 */
[----:B------:R-:W-:Y:S01]  /*72ed0*/  IMAD.WIDE R186, R3, 0x4, R182 ;  /* 0x0000000403ba7825 */ /* 0x000fe200078e02b6 */
[----:B------:R-:W-:-:S03]  /*72ee0*/  ISETP.GE.AND P1, PT, R188, c[0x0][0x17c], PT ;  /* 0x00005f00bc007a0c */ /* 0x000fc60003f26270 */
[----:B------:R-:W-:-:S04]  /*72ef0*/  IMAD.WIDE R188, R3, 0x4, R180 ;  /* 0x0000000403bc7825 */ /* 0x000fc800078e02b4 */
[----:B------:R-:W-:Y:S01]  /*72f00*/  IMAD.WIDE R190, R3, 0x4, R6 ;  /* 0x0000000403be7825 */ /* 0x000fe200078e0206 */
[----:B------:R-:W-:Y:S01]  /*72f10*/  ISETP.LT.AND P2, PT, R119, c[0x0][0x178], !P2 ;  /* 0x00005e0077007a0c */ /* 0x000fe20005741270 */
[----:B--2---:R-:W-:Y:S04]  /*72f20*/  @P3 STG.E [R184.64], R0 ;  /* 0x00000000b8003986 */ /* 0x004fe8000c101904 */
[----:B------:R-:W-:Y:S04]  /*72f30*/  @P6 STG.E [R186.64], R192 ;  /* 0x000000c0ba006986 */ /* 0x000fe8000c101904 */
[----:B---3--:R1:W-:Y:S04]  /*72f40*/  @P5 STG.E [R188.64], R250 ;  /* 0x000000fabc005986 */ /* 0x0083e8000c101904 */
[----:B------:R2:W-:Y:S04]  /*72f50*/  @P4 STG.E [R190.64], R249 ;  /* 0x000000f9be004986 */ /* 0x0005e8000c101904 */
[----:B-1----:R-:W3:Y:S04]  /*72f60*/  LDL.LU R250, [R1+0x554] ;  /* 0x0005540001fa7983 */ /* 0x002ee80000300800 */
[----:B--2---:R-:W2:Y:S01]  /*72f70*/  LDL.LU R249, [R1+0x4d4] ;  /* 0x0004d40001f97983 */ /* 0x004ea20000300800 */
[----:B------:R-:W-:-:S02]  /*72f80*/  ISETP.LT.AND P6, PT, R227, c[0x0][0x178], !P0 ;  /* 0x00005e00e3007a0c */ /* 0x000fc400047c1270 */
[----:B------:R-:W-:Y:S02]  /*72f90*/  ISETP.LT.AND P5, PT, R158, c[0x0][0x178], !P0 ;  /* 0x00005e009e007a0c */ /* 0x000fe400047a1270 */
[C---:B------:R-:W-:Y:S01]  /*72fa0*/  IADD3 R190, R3.reuse, c[0x0][0x198], RZ ;  /* 0x0000660003be7a10 */ /* 0x040fe20007ffe0ff */
[----:B------:R-:W-:Y:S01]  /*72fb0*/  IMAD.WIDE R188, R3, 0x4, R4 ;  /* 0x0000000403bc7825 */ /* 0x000fe200078e0204 */
[----:B------:R-:W-:Y:S02]  /*72fc0*/  ISETP.LT.AND P3, PT, R119, c[0x0][0x178], !P0 ;  /* 0x00005e0077007a0c */ /* 0x000fe40004761270 */
[----:B------:R-:W-:Y:S01]  /*72fd0*/  ISETP.LT.AND P0, PT, R159, c[0x0][0x178], !P0 ;  /* 0x00005e009f007a0c */ /* 0x000fe20004701270 */
[----:B------:R-:W-:Y:S01]  /*72fe0*/  IMAD.WIDE R184, R190, 0x4, R182 ;  /* 0x00000004beb87825 */ /* 0x000fe200078e02b6 */
[----:B------:R-:W-:-:S03]  /*72ff0*/  IADD3 R0, R123, 0x8, RZ ;  /* 0x000000087b007810 */ /* 0x000fc60007ffe0ff */
[----:B------:R-:W-:Y:S01]  /*73000*/  IMAD.WIDE R186, R190, 0x4, R180 ;  /* 0x00000004beba7825 */ /* 0x000fe200078e02b4 */
[----:B------:R1:W-:Y:S01]  /*73010*/  @P2 STG.E [R188.64], R245 ;  /* 0x000000f5bc002986 */ /* 0x0003e2000c101904 */
[----:B------:R-:W-:-:S03]  /*73020*/  ISETP.LT.AND P4, PT, R227, c[0x0][0x178], !P1 ;  /* 0x00005e00e3007a0c */ /* 0x000fc60004f81270 */
[----:B------:R4:W-:Y:S01]  /*73030*/  @P6 STG.E [R184.64], R193 ;  /* 0x000000c1b8006986 */ /* 0x0009e2000c101904 */
[----:B------:R-:W-:Y:S02]  /*73040*/  ISETP.LT.AND P6, PT, R158, c[0x0][0x178], !P1 ;  /* 0x00005e009e007a0c */ /* 0x000fe40004fc1270 */
[----:B------:R-:W-:Y:S01]  /*73050*/  ISETP.GE.AND P2, PT, R0, c[0x0][0x17c], PT ;  /* 0x00005f0000007a0c */ /* 0x000fe20003f46270 */
[----:B------:R4:W-:Y:S01]  /*73060*/  @P5 STG.E [R186.64], R194 ;  /* 0x000000c2ba005986 */ /* 0x0009e2000c101904 */
[----:B------:R-:W-:Y:S02]  /*73070*/  ISETP.LT.AND P5, PT, R159, c[0x0][0x178], !P1 ;  /* 0x00005e009f007a0c */ /* 0x000fe40004fa1270 */
[C---:B------:R-:W-:Y:S01]  /*73080*/  IADD3 R0, R190.reuse, c[0x0][0x198], RZ ;  /* 0x00006600be007a10 */ /* 0x040fe20007ffe0ff */
[----:B-1----:R-:W2:Y:S01]  /*73090*/  LDL.LU R245, [R1+0x464] ;  /* 0x0004640001f57983 */ /* 0x002ea20000300800 */
[----:B----4-:R-:W-:-:S03]  /*730a0*/  IMAD.WIDE R184, R190, 0x4, R6 ;  /* 0x00000004beb87825 */ /* 0x010fc600078e0206 */
[----:B------:R-:W4:Y:S01]  /*730b0*/  LDL.LU R191, [R1+0x510] ;  /* 0x0005100001bf7983 */ /* 0x000f220000300800 */
[----:B------:R-:W-:-:S03]  /*730c0*/  IMAD.WIDE R186, R190, 0x4, R4 ;  /* 0x00000004beba7825 */ /* 0x000fc600078e0204 */
[----:B------:R1:W-:Y:S01]  /*730d0*/  @P0 STG.E [R184.64], R195 ;  /* 0x000000c3b8000986 */ /* 0x0003e2000c101904 */
[----:B------:R-:W-:-:S03]  /*730e0*/  IMAD.WIDE R188, R0, 0x4, R182 ;  /* 0x0000000400bc7825 */ /* 0x000fc600078e02b6 */
[----:B------:R1:W-:Y:S01]  /*730f0*/  @P3 STG.E [R186.64], R246 ;  /* 0x000000f6ba003986 */ /* 0x0003e2000c101904 */
[C---:B------:R-:W-:Y:S02]  /*73100*/  IADD3 R3, R123.reuse, 0x9, RZ ;  /* 0x000000097b037810 */ /* 0x040fe40007ffe0ff */
[----:B------:R-:W-:Y:S01]  /*73110*/  IADD3 R190, R123, 0xa, RZ ;  /* 0x0000000a7bbe7810 */ /* 0x000fe20007ffe0ff */
[----:B------:R-:W4:Y:S01]  /*73120*/  LDL.LU R193, [R1+0x490] ;  /* 0x0004900001c17983 */ /* 0x000f220000300800 */
[----:B-1----:R-:W-:-:S04]  /*73130*/  IMAD.WIDE R184, R0, 0x4, R6 ;  /* 0x0000000400b87825 */ /* 0x002fc800078e0206 */
[----:B------:R-:W-:Y:S01]  /*73140*/  IMAD.WIDE R186, R0, 0x4, R180 ;  /* 0x0000000400ba7825 */ /* 0x000fe200078e02b4 */
[----:B------:R1:W-:Y:S01]  /*73150*/  @P4 STG.E [R188.64], R244 ;  /* 0x000000f4bc004986 */ /* 0x0003e2000c101904 */
[----:B------:R-:W-:-:S03]  /*73160*/  ISETP.GE.AND P0, PT, R3, c[0x0][0x17c], PT ;  /* 0x00005f0003007a0c */ /* 0x000fc60003f06270 */
[----:B------:R-:W4:Y:S01]  /*73170*/  LDL.LU R194, [R1+0x614] ;  /* 0x0006140001c27983 */ /* 0x000f220000300800 */
[----:B------:R-:W-:-:S03]  /*73180*/  IADD3 R3, R0, c[0x0][0x198], RZ ;  /* 0x0000660000037a10 */ /* 0x000fc60007ffe0ff */
[----:B-1----:R-:W4:Y:S04]  /*73190*/  LDL.LU R244, [R1+0x5b4] ;  /* 0x0005b40001f47983 */ /* 0x002f280000300800 */
[----:B---3--:R1:W-:Y:S04]  /*731a0*/  @P6 STG.E [R186.64], R250 ;  /* 0x000000faba006986 */ /* 0x0083e8000c101904 */
[----:B--2---:R2:W-:Y:S01]  /*731b0*/  @P5 STG.E [R184.64], R249 ;  /* 0x000000f9b8005986 */ /* 0x0045e2000c101904 */
[----:B------:R-:W-:-:S03]  /*731c0*/  ISETP.GE.AND P5, PT, R190, c[0x0][0x17c], PT ;  /* 0x00005f00be007a0c */ /* 0x000fc60003fa6270 */
[----:B-1----:R-:W3:Y:S04]  /*731d0*/  LDL.LU R250, [R1+0x514] ;  /* 0x0005140001fa7983 */ /* 0x002ee80000300800 */
[----:B--2---:R-:W2:Y:S01]  /*731e0*/  LDL.LU R249, [R1+0x494] ;  /* 0x0004940001f97983 */ /* 0x004ea20000300800 */
[----:B------:R-:W-:-:S03]  /*731f0*/  IMAD.WIDE R184, R0, 0x4, R4 ;  /* 0x0000000400b87825 */ /* 0x000fc600078e0204 */
[----:B------:R-:W2:Y:S04]  /*73200*/  LDL.LU R0, [R1+0x5b0] ;  /* 0x0005b00001007983 */ /* 0x000ea80000300800 */
[----:B------:R-:W2:Y:S01]  /*73210*/  LDL.LU R190, [R1+0x610] ;  /* 0x0006100001be7983 */ /* 0x000ea20000300800 */
[----:B------:R-:W-:Y:S02]  /*73220*/  ISETP.LT.AND P1, PT, R119, c[0x0][0x178], !P1 ;  /* 0x00005e0077007a0c */ /* 0x000fe40004f21270 */
[----:B------:R-:W-:Y:S02]  /*73230*/  ISETP.LT.AND P4, PT, R227, c[0x0][0x178], !P2 ;  /* 0x00005e00e3007a0c */ /* 0x000fe40005781270 */
[----:B------:R-:W-:Y:S01]  /*73240*/  ISETP.LT.AND P3, PT, R158, c[0x0][0x178], !P2 ;  /* 0x00005e009e007a0c */ /* 0x000fe20005761270 */
[----:B------:R-:W-:Y:S01]  /*73250*/  IMAD.WIDE R186, R3, 0x4, R182 ;  /* 0x0000000403ba7825 */ /* 0x000fe200078e02b6 */
[----:B------:R-:W-:Y:S01]  /*73260*/  ISETP.LT.AND P6, PT, R159, c[0x0][0x178], !P2 ;  /* 0x00005e009f007a0c */ /* 0x000fe200057c1270 */
[----:B------:R-:W3:Y:S02]  /*73270*/  LDL.LU R192, [R1+0x600] ;  /* 0x0006000001c07983 */ /* 0x000ee40000300800 */
[----:B------:R-:W-:Y:S01]  /*73280*/  IMAD.WIDE R188, R3, 0x4, R180 ;  /* 0x0000000403bc7825 */ /* 0x000fe200078e02b4 */
[----:B------:R-:W-:Y:S01]  /*73290*/  ISETP.LT.AND P2, PT, R119, c[0x0][0x178], !P2 ;  /* 0x00005e0077007a0c */ /* 0x000fe20005741270 */
[----:B------:R-:W3:Y:S04]  /*732a0*/  LDL.LU R195, [R1+0x580] ;  /* 0x0005800001c37983 */ /* 0x000ee80000300800 */
[----:B------:R1:W-:Y:S01]  /*732b0*/  @P1 STG.E [R184.64], R245 ;  /* 0x000000f5b8001986 */ /* 0x0003e2000c101904 */
[----:B------:R-:W-:-:S03]  /*732c0*/  ISETP.LT.AND P1, PT, R159, c[0x0][0x178], !P0 ;  /* 0x00005e009f007a0c */ /* 0x000fc60004721270 */
[----:B------:R-:W3:Y:S01]  /*732d0*/  LDL.LU R246, [R1+0x4f0] ;  /* 0x0004f00001f67983 */ /* 0x000ee20000300800 */
[----:B-1----:R-:W-:-:S03]  /*732e0*/  IMAD.WIDE R184, R3, 0x4, R6 ;  /* 0x0000000403b87825 */ /* 0x002fc600078e0206 */
[----:B------:R-:W3:Y:S04]  /*732f0*/  LDL.LU R245, [R1+0x644] ;  /* 0x0006440001f57983 */ /* 0x000ee80000300800 */
[----:B--2---:R1:W-:Y:S01]  /*73300*/  @P4 STG.E [R186.64], R190 ;  /* 0x000000beba004986 */ /* 0x0043e2000c101904 */
[----:B------:R-:W-:-:S03]  /*73310*/  ISETP.LT.AND P4, PT, R227, c[0x0][0x178], !P0 ;  /* 0x00005e00e3007a0c */ /* 0x000fc60004781270 */
[----:B------:R2:W-:Y:S01]  /*73320*/  @P3 STG.E [R188.64], R0 ;  /* 0x00000000bc003986 */ /* 0x0005e2000c101904 */
[----:B------:R-:W-:Y:S02]  /*73330*/  ISETP.LT.AND P3, PT, R158, c[0x0][0x178], !P0 ;  /* 0x00005e009e007a0c */ /* 0x000fe40004761270 */
[----:B------:R-:W-:Y:S01]  /*73340*/  ISETP.LT.AND P0, PT, R119, c[0x0][0x178], !P0 ;  /* 0x00005e0077007a0c */ /* 0x000fe20004701270 */
[----:B----4-:R4:W-:Y:S01]  /*73350*/  @P6 STG.E [R184.64], R191 ;  /* 0x000000bfb8006986 */ /* 0x0109e2000c101904 */
[----:B-1----:R-:W-:Y:S02]  /*73360*/  IADD3 R186, R123, 0xb, RZ ;  /* 0x0000000b7bba7810 */ /* 0x002fe40007ffe0ff */
[C---:B--2---:R-:W-:Y:S01]  /*73370*/  IADD3 R0, R3.reuse, c[0x0][0x198], RZ ;  /* 0x0000660003007a10 */ /* 0x044fe20007ffe0ff */
[----:B----4-:R-:W-:Y:S01]  /*73380*/  IMAD.WIDE R190, R3, 0x4, R4 ;  /* 0x0000000403be7825 */ /* 0x010fe200078e0204 */
[----:B------:R-:W-:-:S03]  /*73390*/  ISETP.GE.AND P6, PT, R186, c[0x0][0x17c], PT ;  /* 0x00005f00ba007a0c */ /* 0x000fc60003fc6270 */
[C---:B------:R-:W-:Y:S01]  /*733a0*/  IMAD.WIDE R184, R0.reuse, 0x4, R182 ;  /* 0x0000000400b87825 */ /* 0x040fe200078e02b6 */
[----:B------:R1:W-:Y:S03]  /*733b0*/  @P2 STG.E [R190.64], R193 ;  /* 0x000000c1be002986 */ /* 0x0003e6000c101904 */
[C---:B------:R-:W-:Y:S01]  /*733c0*/  IMAD.WIDE R186, R0.reuse, 0x4, R180 ;  /* 0x0000000400ba7825 */ /* 0x040fe200078e02b4 */
[----:B------:R-:W-:Y:S03]  /*733d0*/  @P4 STG.E [R184.64], R194 ;  /* 0x000000c2b8004986 */ /* 0x000fe6000c101904 */
[C---:B------:R-:W-:Y:S01]  /*733e0*/  IMAD.WIDE R188, R0.reuse, 0x4, R6 ;  /* 0x0000000400bc7825 */ /* 0x040fe200078e0206 */
[----:B------:R-:W-:Y:S03]  /*733f0*/  @P3 STG.E [R186.64], R244 ;  /* 0x000000f4ba003986 */ /* 0x000fe6000c101904 */
[----:B-1----:R-:W-:Y:S01]  /*73400*/  IMAD.WIDE R190, R0, 0x4, R4 ;  /* 0x0000000400be7825 */ /* 0x002fe200078e0204 */
[----:B---3--:R-:W-:Y:S04]  /*73410*/  @P1 STG.E [R188.64], R250 ;  /* 0x000000fabc001986 */ /* 0x008fe8000c101904 */
[----:B------:R1:W-:Y:S04]  /*73420*/  @P0 STG.E [R190.64], R249 ;  /* 0x000000f9be000986 */ /* 0x0003e8000c101904 */
[----:B-1----:R-:W2:Y:S04]  /*73430*/  LDL.LU R191, [R1+0x640] ;  /* 0x0006400001bf7983 */ /* 0x002ea80000300800 */
[----:B------:R-:W3:Y:S04]  /*73440*/  LDL.LU R244, [R1+0x604] ;  /* 0x0006040001f47983 */ /* 0x000ee80000300800 */
[----:B------:R-:W4:Y:S01]  /*73450*/  LDL.LU R249, [R1+0x584] ;  /* 0x0005840001f97983 */ /* 0x000f220000300800 */
[----:B------:R-:W-:-:S02]  /*73460*/  ISETP.LT.AND P1, PT, R227, c[0x0][0x178], !P5 ;  /* 0x00005e00e3007a0c */ /* 0x000fc40006f21270 */
[----:B------:R-:W-:Y:S01]  /*73470*/  ISETP.LT.AND P3, PT, R158, c[0x0][0x178], !P5 ;  /* 0x00005e009e007a0c */ /* 0x000fe20006f61270 */
[----:B------:R-:W3:Y:S01]  /*73480*/  LDL.LU R250, [R1+0x4f4] ;  /* 0x0004f40001fa7983 */ /* 0x000ee20000300800 */
[----:B------:R-:W-:Y:S02]  /*73490*/  IADD3 R3, R0, c[0x0][0x198], RZ ;  /* 0x0000660000037a10 */ /* 0x000fe40007ffe0ff */
[----:B------:R-:W-:Y:S01]  /*734a0*/  ISETP.LT.AND P2, PT, R159, c[0x0][0x178], !P5 ;  /* 0x00005e009f007a0c */ /* 0x000fe20006f41270 */
[----:B------:R-:W3:Y:S01]  /*734b0*/  LDL.LU R193, [R1+0x6b0] ;  /* 0x0006b00001c17983 */ /* 0x000ee20000300800 */
[----:B------:R-:W-:Y:S01]  /*734c0*/  IADD3 R0, R123, 0xc, RZ ;  /* 0x0000000c7b007810 */ /* 0x000fe20007ffe0ff */
[----:B------:R-:W-:Y:S01]  /*734d0*/  IMAD.WIDE R188, R3, 0x4, R182 ;  /* 0x0000000403bc7825 */ /* 0x000fe200078e02b6 */
[----:B------:R-:W-:Y:S01]  /*734e0*/  ISETP.LT.AND P5, PT, R119, c[0x0][0x178], !P5 ;  /* 0x00005e0077007a0c */ /* 0x000fe20006fa1270 */
[----:B------:R-:W3:Y:S01]  /*734f0*/  LDL.LU R194, [R1+0x630] ;  /* 0x0006300001c27983 */ /* 0x000ee20000300800 */
[----:B------:R-:W-:Y:S01]  /*73500*/  ISETP.LT.AND P4, PT, R227, c[0x0][0x178], !P6 ;  /* 0x00005e00e3007a0c */ /* 0x000fe20007781270 */
[----:B------:R-:W-:Y:S01]  /*73510*/  IMAD.WIDE R184, R3, 0x4, R180 ;  /* 0x0000000403b87825 */ /* 0x000fe200078e02b4 */
[----:B------:R-:W-:-:S02]  /*73520*/  ISETP.GE.AND P0, PT, R0, c[0x0][0x17c], PT ;  /* 0x00005f0000007a0c */ /* 0x000fc40003f06270 */
[C---:B------:R-:W-:Y:S01]  /*73530*/  IADD3 R0, R3.reuse, c[0x0][0x198], RZ ;  /* 0x0000660003007a10 */ /* 0x040fe20007ffe0ff */
[----:B------:R-:W-:Y:S01]  /*73540*/  IMAD.WIDE R186, R3, 0x4, R6 ;  /* 0x0000000403ba7825 */ /* 0x000fe200078e0206 */
[----:B--2---:R1:W-:Y:S01]  /*73550*/  @P1 STG.E [R188.64], R191 ;  /* 0x000000bfbc001986 */ /* 0x0043e2000c101904 */
[----:B------:R-:W-:-:S03]  /*73560*/  ISETP.LT.AND P1, PT, R158, c[0x0][0x178], !P6 ;  /* 0x00005e009e007a0c */ /* 0x000fc60007721270 */
[----:B------:R2:W-:Y:S01]  /*73570*/  @P3 STG.E [R184.64], R192 ;  /* 0x000000c0b8003986 */ /* 0x0005e2000c101904 */
[----:B------:R-:W-:-:S03]  /*73580*/  ISETP.LT.AND P3, PT, R159, c[0x0][0x178], !P6 ;  /* 0x00005e009f007a0c */ /* 0x000fc60007761270 */
[----:B------:R3:W-:Y:S01]  /*73590*/  @P2 STG.E [R186.64], R195 ;  /* 0x000000c3ba002986 */ /* 0x0007e2000c101904 */
[----:B-1----:R-:W-:-:S04]  /*735a0*/  IMAD.WIDE R188, R3, 0x4, R4 ;  /* 0x0000000403bc7825 */ /* 0x002fc800078e0204 */
[C---:B--2---:R-:W-:Y:S01]  /*735b0*/  IMAD.WIDE R184, R0.reuse, 0x4, R182 ;  /* 0x0000000400b87825 */ /* 0x044fe200078e02b6 */
[----:B------:R1:W-:Y:S03]  /*735c0*/  @P5 STG.E [R188.64], R246 ;  /* 0x000000f6bc005986 */ /* 0x0003e6000c101904 */
[C---:B---3--:R-:W-:Y:S01]  /*735d0*/  IMAD.WIDE R186, R0.reuse, 0x4, R180 ;  /* 0x0000000400ba7825 */ /* 0x048fe200078e02b4 */
[----:B------:R-:W2:Y:S04]  /*735e0*/  LDL.LU R195, [R1+0x5f0] ;  /* 0x0005f00001c37983 */ /* 0x000ea80000300800 */
[----:B------:R3:W-:Y:S04]  /*735f0*/  @P4 STG.E [R184.64], R245 ;  /* 0x000000f5b8004986 */ /* 0x0007e8000c101904 */
[----:B-1----:R-:W2:Y:S04]  /*73600*/  LDL.LU R246, [R1+0x540] ;  /* 0x0005400001f67983 */ /* 0x002ea80000300800 */
[----:B------:R1:W-:Y:S01]  /*73610*/  @P1 STG.E [R186.64], R244 ;  /* 0x000000f4ba001986 */ /* 0x0003e2000c101904 */
[----:B---3--:R-:W-:-:S03]  /*73620*/  IMAD.WIDE R184, R0, 0x4, R6 ;  /* 0x0000000400b87825 */ /* 0x008fc600078e0206 */
[----:B------:R-:W3:Y:S04]  /*73630*/  LDL.LU R245, [R1+0x6b4] ;  /* 0x0006b40001f57983 */ /* 0x000ee80000300800 */
[----:B----4-:R4:W-:Y:S04]  /*73640*/  @P3 STG.E [R184.64], R249 ;  /* 0x000000f9b8003986 */ /* 0x0109e8000c101904 */
[----:B-1----:R-:W3:Y:S04]  /*73650*/  LDL.LU R244, [R1+0x634] ;  /* 0x0006340001f47983 */ /* 0x002ee80000300800 */
[----:B----4-:R-:W4:Y:S01]  /*73660*/  LDL.LU R249, [R1+0x5f4] ;  /* 0x0005f40001f97983 */ /* 0x010f220000300800 */
[----:B------:R-:W-:-:S02]  /*73670*/  ISETP.LT.AND P5, PT, R119, c[0x0][0x178], !P6 ;  /* 0x00005e0077007a0c */ /* 0x000fc400077a1270 */
[----:B------:R-:W-:Y:S02]  /*73680*/  IADD3 R188, R123, 0xd, RZ ;  /* 0x0000000d7bbc7810 */ /* 0x000fe40007ffe0ff */
[----:B------:R-:W-:Y:S02]  /*73690*/  ISETP.LT.AND P6, PT, R227, c[0x0][0x178], !P0 ;  /* 0x00005e00e3007a0c */ /* 0x000fe400047c1270 */
[----:B------:R-:W-:Y:S01]  /*736a0*/  ISETP.GE.AND P2, PT, R188, c[0x0][0x17c], PT ;  /* 0x00005f00bc007a0c */ /* 0x000fe20003f46270 */
[----:B------:R-:W-:Y:S01]  /*736b0*/  IMAD.WIDE R188, R0, 0x4, R4 ;  /* 0x0000000400bc7825 */ /* 0x000fe200078e0204 */
[----:B------:R-:W-:Y:S02]  /*736c0*/  ISETP.LT.AND P4, PT, R158, c[0x0][0x178], !P0 ;  /* 0x00005e009e007a0c */ /* 0x000fe40004781270 */
[----:B------:R-:W-:-:S03]  /*736d0*/  IADD3 R3, R0, c[0x0][0x198], RZ ;  /* 0x0000660000037a10 */ /* 0x000fc60007ffe0ff */
[----:B------:R1:W-:Y:S01]  /*736e0*/  @P5 STG.E [R188.64], R250 ;  /* 0x000000fabc005986 */ /* 0x0003e2000c101904 */
[----:B------:R-:W-:Y:S01]  /*736f0*/  ISETP.LT.AND P5, PT, R159, c[0x0][0x178], !P0 ;  /* 0x00005e009f007a0c */ /* 0x000fe200047a1270 */
[----:B------:R-:W-:Y:S01]  /*73700*/  IMAD.WIDE R186, R3, 0x4, R182 ;  /* 0x0000000403ba7825 */ /* 0x000fe200078e02b6 */
[----:B------:R-:W-:-:S03]  /*73710*/  ISETP.LT.AND P0, PT, R119, c[0x0][0x178], !P0 ;  /* 0x00005e0077007a0c */ /* 0x000fc60004701270 */
[----:B------:R-:W-:Y:S01]  /*73720*/  IMAD.WIDE R184, R3, 0x4, R180 ;  /* 0x0000000403b87825 */ /* 0x000fe200078e02b4 */
[----:B------:R1:W-:Y:S01]  /*73730*/  @P6 STG.E [R186.64], R193 ;  /* 0x000000c1ba006986 */ /* 0x0003e2000c101904 */
[----:B------:R-:W-:Y:S02]  /*73740*/  ISETP.LT.AND P3, PT, R227, c[0x0][0x178], !P2 ;  /* 0x00005e00e3007a0c */ /* 0x000fe40005761270 */
[----:B------:R-:W-:Y:S01]  /*73750*/  ISETP.LT.AND P6, PT, R158, c[0x0][0x178], !P2 ;  /* 0x00005e009e007a0c */ /* 0x000fe200057c1270 */
[----:B------:R1:W-:Y:S01]  /*73760*/  @P4 STG.E [R184.64], R194 ;  /* 0x000000c2b8004986 */ /* 0x0003e2000c101904 */
[----:B------:R-:W-:Y:S02]  /*73770*/  ISETP.LT.AND P1, PT, R159, c[0x0][0x178], !P2 ;  /* 0x00005e009f007a0c */ /* 0x000fe40005721270 */
[----:B------:R-:W-:Y:S01]  /*73780*/  IADD3 R0, R3, c[0x0][0x198], RZ ;  /* 0x0000660003007a10 */ /* 0x000fe20007ffe0ff */
[----:B-1----:R-:W4:Y:S01]  /*73790*/  LDL.LU R250, [R1+0x544] ;  /* 0x0005440001fa7983 */ /* 0x002f220000300800 */
[----:B------:R-:W-:Y:S01]  /*737a0*/  IADD3 R188, R123, 0xe, RZ ;  /* 0x0000000e7bbc7810 */ /* 0x000fe20007ffe0ff */
[----:B------:R-:W-:Y:S01]  /*737b0*/  IMAD.WIDE R186, R3, 0x4, R4 ;  /* 0x0000000403ba7825 */ /* 0x000fe200078e0204 */
[----:B------:R-:W-:Y:S01]  /*737c0*/  IADD3 R189, R123, 0xf, RZ ;  /* 0x0000000f7bbd7810 */ /* 0x000fe20007ffe0ff */
[----:B------:R-:W4:Y:S02]  /*737d0*/  LDL.LU R190, [R1+0x650] ;  /* 0x0006500001be7983 */ /* 0x000f240000300800 */
[--C-:B------:R-:W-:Y:S01]  /*737e0*/  IMAD.WIDE R184, R3, 0x4, R6.reuse ;  /* 0x0000000403b87825 */ /* 0x100fe200078e0206 */
[----:B------:R-:W-:Y:S01]  /*737f0*/  ISETP.GE.AND P4, PT, R188, c[0x0][0x17c], PT ;  /* 0x00005f00bc007a0c */ /* 0x000fe20003f86270 */
[----:B------:R-:W4:Y:S04]  /*73800*/  LDL.LU R191, [R1+0x620] ;  /* 0x0006200001bf7983 */ /* 0x000f280000300800 */
[----:B--2---:R1:W-:Y:S01]  /*73810*/  @P5 STG.E [R184.64], R195 ;  /* 0x000000c3b8005986 */ /* 0x0043e2000c101904 */
[----:B------:R-:W-:Y:S01]  /*73820*/  ISETP.GE.AND P5, PT, R189, c[0x0][0x17c], PT ;  /* 0x00005f00bd007a0c */ /* 0x000fe20003fa6270 */
[----:B------:R-:W-:-:S02]  /*73830*/  IMAD.WIDE R188, R0, 0x4, R6 ;  /* 0x0000000400bc7825 */ /* 0x000fc400078e0206 */
[----:B------:R2:W-:Y:S02]  /*73840*/  @P0 STG.E [R186.64], R246 ;  /* 0x000000f6ba000986 */ /* 0x0005e4000c101904 */
[----:B-1----:R-:W-:-:S04]  /*73850*/  IMAD.WIDE R184, R0, 0x4, R182 ;  /* 0x0000000400b87825 */ /* 0x002fc800078e02b6 */
[C---:B--2---:R-:W-:Y:S01]  /*73860*/  IMAD.WIDE R186, R0.reuse, 0x4, R180 ;  /* 0x0000000400ba7825 */ /* 0x044fe200078e02b4 */
[----:B---3--:R-:W-:Y:S04]  /*73870*/  @P3 STG.E [R184.64], R245 ;  /* 0x000000f5b8003986 */ /* 0x008fe8000c101904 */
[----:B------:R1:W-:Y:S04]  /*73880*/  @P6 STG.E [R186.64], R244 ;  /* 0x000000f4ba006986 */ /* 0x0003e8000c101904 */
[----:B----4-:R2:W-:Y:S04]  /*73890*/  @P1 STG.E [R188.64], R249 ;  /* 0x000000f9bc001986 */ /* 0x0105e8000c101904 */
[----:B-1----:R-:W3:Y:S04]  /*738a0*/  LDL.LU R244, [R1+0x560] ;  /* 0x0005600001f47983 */ /* 0x002ee80000300800 */
[----:B--2---:R-:W2:Y:S04]  /*738b0*/  LDL.LU R189, [R1+0x6c0] ;  /* 0x0006c00001bd7983 */ /* 0x004ea80000300800 */
[----:B------:R-:W4:Y:S04]  /*738c0*/  LDL.LU R249, [R1+0x6c4] ;  /* 0x0006c40001f97983 */ /* 0x000f280000300800 */
[----:B------:R-:W3:Y:S04]  /*738d0*/  LDL.LU R192, [R1+0x654] ;  /* 0x0006540001c07983 */ /* 0x000ee80000300800 */
[----:B------:R-:W3:Y:S01]  /*738e0*/  LDL.LU R246, [R1+0x624] ;  /* 0x0006240001f67983 */ /* 0x000ee20000300800 */
[----:B------:R-:W-:Y:S01]  /*738f0*/  ISETP.LT.AND P2, PT, R119, c[0x0][0x178], !P2 ;  /* 0x00005e0077007a0c */ /* 0x000fe20005741270 */
[----:B------:R-:W-:Y:S01]  /*73900*/  IMAD.WIDE R184, R0, 0x4, R4 ;  /* 0x0000000400b87825 */ /* 0x000fe200078e0204 */
[----:B------:R-:W-:-:S02]  /*73910*/  ISETP.LT.AND P0, PT, R227, c[0x0][0x178], !P4 ;  /* 0x00005e00e3007a0c */ /* 0x000fc40006701270 */
[----:B------:R-:W-:Y:S02]  /*73920*/  IADD3 R3, R0, c[0x0][0x198], RZ ;  /* 0x0000660000037a10 */ /* 0x000fe40007ffe0ff */
[----:B------:R-:W-:Y:S02]  /*73930*/  ISETP.LT.AND P1, PT, R158, c[0x0][0x178], !P4 ;  /* 0x00005e009e007a0c */ /* 0x000fe40006721270 */
[----:B------:R-:W-:Y:S01]  /*73940*/  ISETP.LT.AND P6, PT, R159, c[0x0][0x178], !P4 ;  /* 0x00005e009f007a0c */ /* 0x000fe200067c1270 */
[----:B------:R-:W-:-:S04]  /*73950*/  IMAD.WIDE R186, R3, 0x4, R182 ;  /* 0x0000000403ba7825 */ /* 0x000fc800078e02b6 */
[----:B------:R1:W-:Y:S01]  /*73960*/  @P2 STG.E [R184.64], R250 ;  /* 0x000000fab8002986 */ /* 0x0003e2000c101904 */
[----:B------:R-:W-:Y:S02]  /*73970*/  IADD3 R0, R123, 0x11, RZ ;  /* 0x000000117b007810 */ /* 0x000fe40007ffe0ff */
[----:B------:R-:W-:Y:S01]  /*73980*/  ISETP.LT.AND P4, PT, R119, c[0x0][0x178], !P4 ;  /* 0x00005e0077007a0c */ /* 0x000fe20006781270 */
[----:B-1----:R-:W4:Y:S01]  /*73990*/  LDL.LU R250, [R1+0x564] ;  /* 0x0005640001fa7983 */ /* 0x002f220000300800 */
[----:B------:R-:W-:-:S03]  /*739a0*/  IMAD.WIDE R184, R3, 0x4, R180 ;  /* 0x0000000403b87825 */ /* 0x000fc600078e02b4 */
[----:B------:R-:W4:Y:S01]  /*739b0*/  LDL.LU R193, [R1+0x4e8] ;  /* 0x0004e80001c17983 */ /* 0x000f220000300800 */
[----:B------:R-:W-:Y:S02]  /*739c0*/  IADD3 R188, R123, 0x10, RZ ;  /* 0x000000107bbc7810 */ /* 0x000fe40007ffe0ff */
[----:B------:R-:W-:Y:S01]  /*739d0*/  ISETP.GE.AND P2, PT, R0, c[0x0][0x17c], PT ;  /* 0x00005f0000007a0c */ /* 0x000fe20003f46270 */
[----:B------:R-:W4:Y:S01]  /*739e0*/  LDL.LU R194, [R1+0x478] ;  /* 0x0004780001c27983 */ /* 0x000f220000300800 */
[----:B------:R-:W-:Y:S02]  /*739f0*/  IADD3 R0, R3, c[0x0][0x198], RZ ;  /* 0x0000660003007a10 */ /* 0x000fe40007ffe0ff */
[----:B------:R-:W-:Y:S01]  /*73a00*/  ISETP.GE.AND P3, PT, R188, c[0x0][0x17c], PT ;  /* 0x00005f00bc007a0c */ /* 0x000fe20003f66270 */
[----:B------:R-:W4:Y:S04]  /*73a10*/  LDL.LU R195, [R1+0x428] ;  /* 0x0004280001c37983 */ /* 0x000f280000300800 */
[----:B------:R-:W4:Y:S04]  /*73a20*/  LDL.LU R245, [R1+0x198] ;  /* 0x0001980001f57983 */ /* 0x000f280000300800 */
[----:B--2---:R1:W-:Y:S01]  /*73a30*/  @P0 STG.E [R186.64], R189 ;  /* 0x000000bdba000986 */ /* 0x0043e2000c101904 */
[----:B------:R-:W-:-:S03]  /*73a40*/  ISETP.LT.AND P0, PT, R227, c[0x0][0x178], !P5 ;  /* 0x00005e00e3007a0c */ /* 0x000fc60006f01270 */
[----:B------:R2:W-:Y:S01]  /*73a50*/  @P1 STG.E [R184.64], R190 ;  /* 0x000000beb8001986 */ /* 0x0005e2000c101904 */
[----:B------:R-:W-:Y:S01]  /*73a60*/  ISETP.LT.AND P1, PT, R158, c[0x0][0x178], !P5 ;  /* 0x00005e009e007a0c */ /* 0x000fe20006f21270 */
[----:B-1----:R-:W-:-:S05]  /*73a70*/  IMAD.WIDE R186, R3, 0x4, R6 ;  /* 0x0000000403ba7825 */ /* 0x002fca00078e0206 */
[----:B------:R1:W-:Y:S01]  /*73a80*/  @P6 STG.E [R186.64], R191 ;  /* 0x000000bfba006986 */ /* 0x0003e2000c101904 */
[----:B------:R-:W-:Y:S01]  /*73a90*/  ISETP.LT.AND P6, PT, R159, c[0x0][0x178], !P5 ;  /* 0x00005e009f007a0c */ /* 0x000fe20006fc1270 */
[----:B------:R-:W-:-:S04]  /*73aa0*/  IMAD.WIDE R188, R3, 0x4, R4 ;  /* 0x0000000403bc7825 */ /* 0x000fc800078e0204 */
[C---:B--2---:R-:W-:Y:S01]  /*73ab0*/  IMAD.WIDE R184, R0.reuse, 0x4, R182 ;  /* 0x0000000400b87825 */ /* 0x044fe200078e02b6 */
[----:B---3--:R2:W-:Y:S04]  /*73ac0*/  @P4 STG.E [R188.64], R244 ;  /* 0x000000f4bc004986 */ /* 0x0085e8000c101904 */
[----:B----4-:R3:W-:Y:S01]  /*73ad0*/  @P0 STG.E [R184.64], R249 ;  /* 0x000000f9b8000986 */ /* 0x0107e2000c101904 */
[----:B-1----:R-:W-:-:S03]  /*73ae0*/  IMAD.WIDE R186, R0, 0x4, R180 ;  /* 0x0000000400ba7825 */ /* 0x002fc600078e02b4 */
[----:B--2---:R-:W2:Y:S04]  /*73af0*/  LDL.LU R244, [R1+0x4ec] ;  /* 0x0004ec0001f47983 */ /* 0x004ea80000300800 */
[----:B---3--:R-:W3:Y:S01]  /*73b00*/  LDL.LU R249, [R1+0x47c] ;  /* 0x00047c0001f97983 */ /* 0x008ee20000300800 */
[----:B------:R-:W-:-:S03]  /*73b10*/  IMAD.WIDE R184, R0, 0x4, R6 ;  /* 0x0000000400b87825 */ /* 0x000fc600078e0206 */
[----:B------:R-:W-:Y:S04]  /*73b20*/  @P1 STG.E [R186.64], R192 ;  /* 0x000000c0ba001986 */ /* 0x000fe8000c101904 */
[----:B------:R1:W-:Y:S04]  /*73b30*/  @P6 STG.E [R184.64], R246 ;  /* 0x000000f6b8006986 */ /* 0x0003e8000c101904 */
[----:B-1----:R-:W4:Y:S01]  /*73b40*/  LDL.LU R246, [R1+0x42c] ;  /* 0x00042c0001f67983 */ /* 0x002f220000300800 */
[----:B------:R-:W-:Y:S02]  /*73b50*/  ISETP.LT.AND P5, PT, R119, c[0x0][0x178], !P5 ;  /* 0x00005e0077007a0c */ /* 0x000fe40006fa1270 */
[----:B------:R-:W-:Y:S01]  /*73b60*/  IADD3 R3, R123, 0x12, RZ ;  /* 0x000000127b037810 */ /* 0x000fe20007ffe0ff */
[----:B------:R-:W-:Y:S01]  /*73b70*/  IMAD.WIDE R188, R0, 0x4, R4 ;  /* 0x0000000400bc7825 */ /* 0x000fe200078e0204 */
[----:B------:R-:W-:-:S02]  /*73b80*/  ISETP.LT.AND P4, PT, R227, c[0x0][0x178], !P3 ;  /* 0x00005e00e3007a0c */ /* 0x000fc40005f81270 */
[----:B------:R-:W-:Y:S02]  /*73b90*/  ISETP.GE.AND P0, PT, R3, c[0x0][0x17c], PT ;  /* 0x00005f0003007a0c */ /* 0x000fe40003f06270 */
[----:B------:R-:W-:Y:S02]  /*73ba0*/  IADD3 R3, R0, c[0x0][0x198], RZ ;  /* 0x0000660000037a10 */ /* 0x000fe40007ffe0ff */
[----:B------:R-:W-:-:S03]  /*73bb0*/  ISETP.LT.AND P1, PT, R158, c[0x0][0x178], !P3 ;  /* 0x00005e009e007a0c */ /* 0x000fc60005f21270 */
[----:B------:R1:W-:Y:S01]  /*73bc0*/  @P5 STG.E [R188.64], R250 ;  /* 0x000000fabc005986 */ /* 0x0003e2000c101904 */
[----:B------:R-:W-:Y:S01]  /*73bd0*/  ISETP.LT.AND P5, PT, R159, c[0x0][0x178], !P3 ;  /* 0x00005e009f007a0c */ /* 0x000fe20005fa1270 */
[----:B------:R-:W-:Y:S01]  /*73be0*/  IMAD.WIDE R186, R3, 0x4, R182 ;  /* 0x0000000403ba7825 */ /* 0x000fe200078e02b6 */
[----:B------:R-:W-:Y:S02]  /*73bf0*/  ISETP.LT.AND P3, PT, R119, c[0x0][0x178], !P3 ;  /* 0x00005e0077007a0c */ /* 0x000fe40005f61270 */
[----:B------:R-:W-:Y:S02]  /*73c00*/  ISETP.LT.AND P6, PT, R227, c[0x0][0x178], !P2 ;  /* 0x00005e00e3007a0c */ /* 0x000fe400057c1270 */
[----:B------:R1:W-:Y:S01]  /*73c10*/  @P4 STG.E [R186.64], R193 ;  /* 0x000000c1ba004986 */ /* 0x0003e2000c101904 */
[----:B------:R-:W-:Y:S01]  /*73c20*/  IMAD.WIDE R184, R3, 0x4, R6 ;  /* 0x0000000403b87825 */ /* 0x000fe200078e0206 */
[----:B------:R-:W-:-:S03]  /*73c30*/  ISETP.LT.AND P4, PT, R158, c[0x0][0x178], !P2 ;  /* 0x00005e009e007a0c */ /* 0x000fc60005781270 */
[C---:B-1----:R-:W-:Y:S01]  /*73c40*/  IMAD.WIDE R188, R3.reuse, 0x4, R4 ;  /* 0x0000000403bc7825 */ /* 0x042fe200078e0204 */
[C---:B------:R-:W-:Y:S01]  /*73c50*/  IADD3 R0, R3.reuse, c[0x0][0x198], RZ ;  /* 0x0000660003007a10 */ /* 0x040fe20007ffe0ff */
[----:B------:R-:W4:Y:S02]  /*73c60*/  LDL.LU R250, [R1+0x19c] ;  /* 0x00019c0001fa7983 */ /* 0x000f240000300800 */
[----:B------:R-:W-:-:S05]  /*73c70*/  IMAD.WIDE R186, R3, 0x4, R180 ;  /* 0x0000000403ba7825 */ /* 0x000fca00078e02b4 */
[----:B------:R1:W-:Y:S04]  /*73c80*/  @P1 STG.E [R186.64], R194 ;  /* 0x000000c2ba001986 */ /* 0x0003e8000c101904 */
[----:B------:R1:W-:Y:S04]  /*73c90*/  @P5 STG.E [R184.64], R195 ;  /* 0x000000c3b8005986 */ /* 0x0003e8000c101904 */
[----:B------:R-:W-:Y:S01]  /*73ca0*/  @P3 STG.E [R188.64], R245 ;  /* 0x000000f5bc003986 */ /* 0x000fe2000c101904 */
[----:B------:R-:W-:Y:S01]  /*73cb0*/  ISETP.LT.AND P3, PT, R159, c[0x0][0x178], !P2 ;  /* 0x00005e009f007a0c */ /* 0x000fe20005761270 */
[----:B-1----:R-:W-:-:S04]  /*73cc0*/  IMAD.WIDE R186, R0, 0x4, R182 ;  /* 0x0000000400ba7825 */ /* 0x002fc800078e02b6 */
[C---:B------:R-:W-:Y:S01]  /*73cd0*/  IMAD.WIDE R184, R0.reuse, 0x4, R180 ;  /* 0x0000000400b87825 */ /* 0x040fe200078e02b4 */
[C---:B------:R-:W-:Y:S02]  /*73ce0*/  IADD3 R3, R0.reuse, c[0x0][0x198], RZ ;  /* 0x0000660000037a10 */ /* 0x040fe40007ffe0ff */
[----:B------:R-:W-:Y:S01]  /*73cf0*/  IADD3 R192, R123, 0x14, RZ ;  /* 0x000000147bc07810 */ /* 0x000fe20007ffe0ff */
[----:B--2---:R1:W-:Y:S04]  /*73d00*/  @P6 STG.E [R186.64], R244 ;  /* 0x000000f4ba006986 */ /* 0x0043e8000c101904 */
[----:B---3--:R2:W-:Y:S01]  /*73d10*/  @P4 STG.E [R184.64], R249 ;  /* 0x000000f9b8004986 */ /* 0x0085e2000c101904 */
[----:B-1----:R-:W-:-:S04]  /*73d20*/  IMAD.WIDE R186, R0, 0x4, R4 ;  /* 0x0000000400ba7825 */ /* 0x002fc800078e0204 */
[----:B--2---:R-:W-:Y:S01]  /*73d30*/  IMAD.WIDE R184, R0, 0x4, R6 ;  /* 0x0000000400b87825 */ /* 0x004fe200078e0206 */
[----:B------:R-:W2:Y:S04]  /*73d40*/  LDL.LU R249, [R1+0x2c8] ;  /* 0x0002c80001f97983 */ /* 0x000ea80000300800 */
[----:B------:R-:W3:Y:S04]  /*73d50*/  LDL.LU R245, [R1+0x4ac] ;  /* 0x0004ac0001f57983 */ /* 0x000ee80000300800 */
[----:B------:R-:W2:Y:S04]  /*73d60*/  LDL.LU R244, [R1+0x45c] ;  /* 0x00045c0001f47983 */ /* 0x000ea80000300800 */
[----:B------:R-:W2:Y:S04]  /*73d70*/  LDL.LU R0, [R1+0x4a8] ;  /* 0x0004a80001007983 */ /* 0x000ea80000300800 */
[----:B----4-:R1:W-:Y:S01]  /*73d80*/  @P3 STG.E [R184.64], R246 ;  /* 0x000000f6b8003986 */ /* 0x0103e2000c101904 */
[----:B------:R-:W-:-:S03]  /*73d90*/  ISETP.GE.AND P3, PT, R192, c[0x0][0x17c], PT ;  /* 0x00005f00c0007a0c */ /* 0x000fc60003f66270 */
[----:B-1----:R-:W4:Y:S04]  /*73da0*/  LDL.LU R185, [R1+0x528] ;  /* 0x0005280001b97983 */ /* 0x002f280000300800 */
[----:B------:R-:W2:Y:S01]  /*73db0*/  LDL.LU R192, [R1+0x458] ;  /* 0x0004580001c07983 */ /* 0x000ea20000300800 */
[----:B------:R-:W-:Y:S02]  /*73dc0*/  ISETP.LT.AND P2, PT, R119, c[0x0][0x178], !P2 ;  /* 0x00005e0077007a0c */ /* 0x000fe40005741270 */
[----:B------:R-:W-:Y:S02]  /*73dd0*/  ISETP.LT.AND P6, PT, R227, c[0x0][0x178], !P0 ;  /* 0x00005e00e3007a0c */ /* 0x000fe400047c1270 */
[----:B------:R-:W-:Y:S02]  /*73de0*/  ISETP.LT.AND P5, PT, R158, c[0x0][0x178], !P0 ;  /* 0x00005e009e007a0c */ /* 0x000fe400047a1270 */
[----:B------:R-:W-:Y:S01]  /*73df0*/  ISETP.LT.AND P4, PT, R159, c[0x0][0x178], !P0 ;  /* 0x00005e009f007a0c */ /* 0x000fe20004781270 */
[----:B------:R-:W-:Y:S01]  /*73e00*/  IMAD.WIDE R188, R3, 0x4, R182 ;  /* 0x0000000403bc7825 */ /* 0x000fe200078e02b6 */
[----:B------:R-:W-:-:S04]  /*73e10*/  IADD3 R190, R123, 0x13, RZ ;  /* 0x000000137bbe7810 */ /* 0x000fc80007ffe0ff */
[----:B------:R-:W-:Y:S01]  /*73e20*/  ISETP.GE.AND P1, PT, R190, c[0x0][0x17c], PT ;  /* 0x00005f00be007a0c */ /* 0x000fe20003f26270 */
[----:B------:R1:W-:Y:S01]  /*73e30*/  @P2 STG.E [R186.64], R250 ;  /* 0x000000faba002986 */ /* 0x0003e2000c101904 */
[----:B------:R-:W-:-:S03]  /*73e40*/  IMAD.WIDE R190, R3, 0x4, R180 ;  /* 0x0000000403be7825 */ /* 0x000fc600078e02b4 */
[----:B-1----:R-:W3:Y:S04]  /*73e50*/  LDL.LU R250, [R1+0x2cc] ;  /* 0x0002cc0001fa7983 */ /* 0x002ee80000300800 */
[----:B------:R-:W3:Y:S04]  /*73e60*/  LDL.LU R193, [R1+0x508] ;  /* 0x0005080001c17983 */ /* 0x000ee80000300800 */
[----:B------:R-:W3:Y:S04]  /*73e70*/  LDL.LU R194, [R1+0x488] ;  /* 0x0004880001c27983 */ /* 0x000ee80000300800 */
[----:B------:R-:W3:Y:S04]  /*73e80*/  LDL.LU R195, [R1+0x448] ;  /* 0x0004480001c37983 */ /* 0x000ee80000300800 */
[----:B------:R-:W3:Y:S04]  /*73e90*/  LDL.LU R246, [R1+0x57c] ;  /* 0x00057c0001f67983 */ /* 0x000ee80000300800 */
[----:B----4-:R1:W-:Y:S04]  /*73ea0*/  @P6 STG.E [R188.64], R185 ;  /* 0x000000b9bc006986 */ /* 0x0103e8000c101904 */
[----:B--2---:R2:W-:Y:S01]  /*73eb0*/  @P5 STG.E [R190.64], R0 ;  /* 0x00000000be005986 */ /* 0x0045e2000c101904 */
[C---:B-1----:R-:W-:Y:S01]  /*73ec0*/  IMAD.WIDE R184, R3.reuse, 0x4, R6 ;  /* 0x0000000403b87825 */ /* 0x042fe200078e0206 */
[----:B--2---:R-:W-:-:S04]  /*73ed0*/  IADD3 R0, R3, c[0x0][0x198], RZ ;  /* 0x0000660003007a10 */ /* 0x004fc80007ffe0ff */
[----:B------:R1:W-:Y:S02]  /*73ee0*/  @P4 STG.E [R184.64], R192 ;  /* 0x000000c0b8004986 */ /* 0x0003e4000c101904 */
[----:B-1----:R-:W-:Y:S02]  /*73ef0*/  IMAD.WIDE R184, R3, 0x4, R4 ;  /* 0x0000000403b87825 */ /* 0x002fe400078e0204 */
[----:B------:R-:W2:Y:S01]  /*73f00*/  LDL.LU R3, [R1+0x52c] ;  /* 0x00052c0001037983 */ /* 0x000ea20000300800 */
[----:B------:R-:W-:Y:S02]  /*73f10*/  IADD3 R192, R123, 0x15, RZ ;  /* 0x000000157bc07810 */ /* 0x000fe40007ffe0ff */
[----:B------:R-:W-:Y:S02]  /*73f20*/  ISETP.LT.AND P6, PT, R227, c[0x0][0x178], !P1 ;  /* 0x00005e00e3007a0c */ /* 0x000fe40004fc1270 */
[----:B------:R-:W-:Y:S02]  /*73f30*/  ISETP.LT.AND P5, PT, R158, c[0x0][0x178], !P1 ;  /* 0x00005e009e007a0c */ /* 0x000fe40004fa1270 */
[----:B------:R-:W-:-:S02]  /*73f40*/  ISETP.LT.AND P2, PT, R159, c[0x0][0x178], !P1 ;  /* 0x00005e009f007a0c */ /* 0x000fc40004f41270 */
[C---:B------:R-:W-:Y:S02]  /*73f50*/  ISETP.LT.AND P4, PT, R119.reuse, c[0x0][0x178], !P1 ;  /* 0x00005e0077007a0c */ /* 0x040fe40004f81270 */
[----:B------:R-:W-:Y:S02]  /*73f60*/  ISETP.GE.AND P1, PT, R192, c[0x0][0x17c], PT ;  /* 0x00005f00c0007a0c */ /* 0x000fe40003f26270 */
[----:B------:R-:W-:Y:S01]  /*73f70*/  ISETP.LT.AND P0, PT, R119, c[0x0][0x178], !P0 ;  /* 0x00005e0077007a0c */ /* 0x000fe20004701270 */
[----:B------:R-:W4:Y:S01]  /*73f80*/  LDL.LU R192, [R1+0x578] ;  /* 0x0005780001c07983 */ /* 0x000f220000300800 */
[----:B------:R-:W-:-:S04]  /*73f90*/  IMAD.WIDE R186, R0, 0x4, R182 ;  /* 0x0000000400ba7825 */ /* 0x000fc800078e02b6 */
[----:B------:R-:W-:-:S04]  /*73fa0*/  IMAD.WIDE R188, R0, 0x4, R180 ;  /* 0x0000000400bc7825 */ /* 0x000fc800078e02b4 */
[----:B------:R-:W-:-:S03]  /*73fb0*/  IMAD.WIDE R190, R0, 0x4, R6 ;  /* 0x0000000400be7825 */ /* 0x000fc600078e0206 */
[----:B------:R1:W-:Y:S04]  /*73fc0*/  @P0 STG.E [R184.64], R249 ;  /* 0x000000f9b8000986 */ /* 0x0003e8000c101904 */
[----:B-1----:R-:W4:Y:S01]  /*73fd0*/  LDL.LU R249, [R1+0x21b0] ;  /* 0x0021b00001f97983 */ /* 0x002f220000300800 */
[----:B------:R-:W-:-:S03]  /*73fe0*/  IMAD.WIDE R184, R0, 0x4, R4 ;  /* 0x0000000400b87825 */ /* 0x000fc600078e0204 */
[----:B--2---:R-:W-:Y:S04]  /*73ff0*/  @P6 STG.E [R186.64], R3 ;  /* 0x00000003ba006986 */ /* 0x004fe8000c101904 */
[----:B---3--:R1:W-:Y:S04]  /*74000*/  @P5 STG.E [R188.64], R245 ;  /* 0x000000f5bc005986 */ /* 0x0083e8000c101904 */
[----:B------:R2:W-:Y:S04]  /*74010*/  @P2 STG.E [R190.64], R244 ;  /* 0x000000f4be002986 */ /* 0x0005e8000c101904 */
[----:B-1----:R-:W3:Y:S04]  /*74020*/  LDL.LU R245, [R1+0x50c] ;  /* 0x00050c0001f57983 */ /* 0x002ee80000300800 */
[----:B--2---:R-:W2:Y:S04]  /*74030*/  LDL.LU R244, [R1+0x48c] ;  /* 0x00048c0001f47983 */ /* 0x004ea80000300800 */
[----:B------:R1:W-:Y:S04]  /*74040*/  @P4 STG.E [R184.64], R250 ;  /* 0x000000fab8004986 */ /* 0x0003e8000c101904 */
[----:B-1----:R-:W2:Y:S01]  /*74050*/  LDL.LU R250, [R1+0x44c] ;  /* 0x00044c0001fa7983 */ /* 0x002ea20000300800 */
[----:B------:R-:W-:-:S02]  /*74060*/  ISETP.LT.AND P2, PT, R227, c[0x0][0x178], !P3 ;  /* 0x00005e00e3007a0c */ /* 0x000fc40005f41270 */
[----:B------:R-:W-:Y:S02]  /*74070*/  ISETP.LT.AND P0, PT, R158, c[0x0][0x178], !P3 ;  /* 0x00005e009e007a0c */ /* 0x000fe40005f01270 */
[----:B------:R-:W-:Y:S02]  /*74080*/  ISETP.LT.AND P5, PT, R159, c[0x0][0x178], !P3 ;  /* 0x00005e009f007a0c */ /* 0x000fe40005fa1270 */
[----:B------:R-:W-:Y:S02]  /*74090*/  IADD3 R3, R0, c[0x0][0x198], RZ ;  /* 0x0000660000037a10 */ /* 0x000fe40007ffe0ff */
[----:B------:R-:W-:Y:S02]  /*740a0*/  ISETP.LT.AND P3, PT, R119, c[0x0][0x178], !P3 ;  /* 0x00005e0077007a0c */ /* 0x000fe40005f61270 */
[----:B------:R-:W-:Y:S01]  /*740b0*/  IADD3 R186, R123, 0x16, RZ ;  /* 0x000000167bba7810 */ /* 0x000fe20007ffe0ff */
[----:B------:R-:W-:-:S03]  /*740c0*/  IMAD.WIDE R190, R3, 0x4, R182 ;  /* 0x0000000403be7825 */ /* 0x000fc600078e02b6 */
[----:B------:R-:W-:Y:S01]  /*740d0*/  ISETP.GE.AND P4, PT, R186, c[0x0][0x17c], PT ;  /* 0x00005f00ba007a0c */ /* 0x000fe20003f86270 */
[C---:B------:R-:W-:Y:S01]  /*740e0*/  IMAD.WIDE R188, R3.reuse, 0x4, R180 ;  /* 0x0000000403bc7825 */ /* 0x040fe200078e02b4 */
[----:B----4-:R1:W-:Y:S03]  /*740f0*/  @P2 STG.E [R190.64], R192 ;  /* 0x000000c0be002986 */ /* 0x0103e6000c101904 */
[C---:B------:R-:W-:Y:S01]  /*74100*/  IMAD.WIDE R186, R3.reuse, 0x4, R6 ;  /* 0x0000000403ba7825 */ /* 0x040fe200078e0206 */
[----:B------:R-:W-:Y:S03]  /*74110*/  @P0 STG.E [R188.64], R193 ;  /* 0x000000c1bc000986 */ /* 0x000fe6000c101904 */
[----:B------:R-:W-:Y:S01]  /*74120*/  IMAD.WIDE R184, R3, 0x4, R4 ;  /* 0x0000000403b87825 */ /* 0x000fe200078e0204 */
[----:B------:R-:W-:Y:S01]  /*74130*/  ISETP.LT.AND P6, PT, R227, c[0x0][0x178], !P1 ;  /* 0x00005e00e3007a0c */ /* 0x000fe20004fc1270 */
[----:B------:R4:W-:Y:S01]  /*74140*/  @P5 STG.E [R186.64], R194 ;  /* 0x000000c2ba005986 */ /* 0x0009e2000c101904 */
[----:B------:R-:W-:-:S03]  /*74150*/  ISETP.LT.AND P2, PT, R158, c[0x0][0x178], !P1 ;  /* 0x00005e009e007a0c */ /* 0x000fc60004f41270 */
[----:B------:R4:W-:Y:S01]  /*74160*/  @P3 STG.E [R184.64], R195 ;  /* 0x000000c3b8003986 */ /* 0x0009e2000c101904 */
[----:B------:R-:W-:Y:S02]  /*74170*/  ISETP.LT.AND P3, PT, R159, c[0x0][0x178], !P1 ;  /* 0x00005e009f007a0c */ /* 0x000fe40004f61270 */
[----:B------:R-:W-:Y:S02]  /*74180*/  IADD3 R0, R3, c[0x0][0x198], RZ ;  /* 0x0000660003007a10 */ /* 0x000fe40007ffe0ff */
[----:B------:R-:W-:-:S03]  /*74190*/  ISETP.LT.AND P0, PT, R119, c[0x0][0x178], !P1 ;  /* 0x00005e0077007a0c */ /* 0x000fc60004f01270 */
[C---:B-1----:R-:W-:Y:S01]  /*741a0*/  IMAD.WIDE R190, R0.reuse, 0x4, R182 ;  /* 0x0000000400be7825 */ /* 0x042fe200078e02b6 */
[----:B----4-:R-:W4:Y:S01]  /*741b0*/  LDL.LU R194, [R1+0x4d8] ;  /* 0x0004d80001c27983 */ /* 0x010f220000300800 */
[----:B------:R-:W-:Y:S02]  /*741c0*/  IADD3 R184, R123, 0x17, RZ ;  /* 0x000000177bb87810 */ /* 0x000fe40007ffe0ff */
[----:B------:R-:W-:Y:S01]  /*741d0*/  IMAD.WIDE R186, R0, 0x4, R180 ;  /* 0x0000000400ba7825 */ /* 0x000fe200078e02b4 */
[----:B------:R1:W-:Y:S01]  /*741e0*/  @P6 STG.E [R190.64], R246 ;  /* 0x000000f6be006986 */ /* 0x0003e2000c101904 */
[----:B------:R-:W-:Y:S02]  /*741f0*/  ISETP.GE.AND P1, PT, R184, c[0x0][0x17c], PT ;  /* 0x00005f00b8007a0c */ /* 0x000fe40003f26270 */
[C---:B------:R-:W-:Y:S01]  /*74200*/  IMAD.WIDE R184, R0.reuse, 0x4, R6 ;  /* 0x0000000400b87825 */ /* 0x040fe200078e0206 */
[----:B------:R-:W4:Y:S01]  /*74210*/  LDL.LU R195, [R1+0x468] ;  /* 0x0004680001c37983 */ /* 0x000f220000300800 */
[----:B------:R-:W-:-:S02]  /*74220*/  IADD3 R3, R0, c[0x0][0x198], RZ ;  /* 0x0000660000037a10 */ /* 0x000fc40007ffe0ff */
[----:B------:R-:W-:Y:S01]  /*74230*/  IMAD.WIDE R188, R0, 0x4, R4 ;  /* 0x0000000400bc7825 */ /* 0x000fe200078e0204 */
[----:B-1----:R-:W4:Y:S04]  /*74240*/  LDL.LU R246, [R1+0x5cc] ;  /* 0x0005cc0001f67983 */ /* 0x002f280000300800 */
[----:B------:R-:W4:Y:S04]  /*74250*/  LDL.LU R0, [R1+0x558] ;  /* 0x0005580001007983 */ /* 0x000f280000300800 */
[----:B---3--:R-:W-:Y:S04]  /*74260*/  @P2 STG.E [R186.64], R245 ;  /* 0x000000f5ba002986 */ /* 0x008fe8000c101904 */
[----:B--2---:R1:W-:Y:S04]  /*74270*/  @P3 STG.E [R184.64], R244 ;  /* 0x000000f4b8003986 */ /* 0x0043e8000c101904 */
[----:B-1----:R-:W2:Y:S04]  /*74280*/  LDL.LU R185, [R1+0x5c8] ;  /* 0x0005c80001b97983 */ /* 0x002ea80000300800 */
[----:B------:R-:W3:Y:S04]  /*74290*/  LDL.LU R245, [R1+0x55c] ;  /* 0x00055c0001f57983 */ /* 0x000ee80000300800 */
[----:B------:R-:W3:Y:S04]  /*742a0*/  LDL.LU R244, [R1+0x4dc] ;  /* 0x0004dc0001f47983 */ /* 0x000ee80000300800 */
[----:B------:R1:W-:Y:S04]  /*742b0*/  @P0 STG.E [R188.64], R250 ;  /* 0x000000fabc000986 */ /* 0x0003e8000c101904 */
[----:B-1----:R-:W3:Y:S01]  /*742c0*/  LDL.LU R250, [R1+0x46c] ;  /* 0x00046c0001fa7983 */ /* 0x002ee20000300800 */
[----:B------:R-:W-:-:S02]  /*742d0*/  ISETP.LT.AND P6, PT, R227, c[0x0][0x178], !P4 ;  /* 0x00005e00e3007a0c */ /* 0x000fc400067c1270 */
[C---:B------:R-:W-:Y:S01]  /*742e0*/  ISETP.LT.AND P5, PT, R158.reuse, c[0x0][0x178], !P4 ;  /* 0x00005e009e007a0c */ /* 0x040fe200067a1270 */
[C---:B------:R-:W-:Y:S01]  /*742f0*/  IMAD.WIDE R190, R3.reuse, 0x4, R182 ;  /* 0x0000000403be7825 */ /* 0x040fe200078e02b6 */
[----:B------:R-:W3:Y:S03]  /*74300*/  LDL.LU R192, [R1+0x618] ;  /* 0x0006180001c07983 */ /* 0x000ee60000300800 */
[----:B------:R-:W-:Y:S01]  /*74310*/  IMAD.WIDE R186, R3, 0x4, R180 ;  /* 0x0000000403ba7825 */ /* 0x000fe200078e02b4 */
[----:B------:R-:W3:Y:S01]  /*74320*/  LDL.LU R193, [R1+0x5b8] ;  /* 0x0005b80001c17983 */ /* 0x000ee20000300800 */
[----:B------:R-:W-:Y:S02]  /*74330*/  ISETP.LT.AND P3, PT, R158, c[0x0][0x178], !P1 ;  /* 0x00005e009e007a0c */ /* 0x000fe40004f61270 */
[C---:B------:R-:W-:Y:S02]  /*74340*/  ISETP.LT.AND P0, PT, R159.reuse, c[0x0][0x178], !P1 ;  /* 0x00005e009f007a0c */ /* 0x040fe40004f01270 */
[----:B--2---:R1:W-:Y:S01]  /*74350*/  @P6 STG.E [R190.64], R185 ;  /* 0x000000b9be006986 */ /* 0x0043e2000c101904 */
[----:B------:R-:W-:-:S02]  /*74360*/  ISETP.LT.AND P6, PT, R159, c[0x0][0x178], !P4 ;  /* 0x00005e009f007a0c */ /* 0x000fc400067c1270 */
[----:B------:R-:W-:Y:S01]  /*74370*/  ISETP.LT.AND P4, PT, R119, c[0x0][0x178], !P4 ;  /* 0x00005e0077007a0c */ /* 0x000fe20006781270 */
[----:B----4-:R2:W-:Y:S01]  /*74380*/  @P5 STG.E [R186.64], R0 ;  /* 0x00000000ba005986 */ /* 0x0105e2000c101904 */
[----:B------:R-:W-:Y:S02]  /*74390*/  ISETP.LT.AND P5, PT, R227, c[0x0][0x178], !P1 ;  /* 0x00005e00e3007a0c */ /* 0x000fe40004fa1270 */
[----:B------:R-:W-:Y:S01]  /*743a0*/  ISETP.LT.AND P1, PT, R119, c[0x0][0x178], !P1 ;  /* 0x00005e0077007a0c */ /* 0x000fe20004f21270 */
[C---:B-1----:R-:W-:Y:S01]  /*743b0*/  IMAD.WIDE R184, R3.reuse, 0x4, R6 ;  /* 0x0000000403b87825 */ /* 0x042fe200078e0206 */
[----:B--2---:R-:W-:-:S03]  /*743c0*/  IADD3 R0, R3, c[0x0][0x198], RZ ;  /* 0x0000660003007a10 */ /* 0x004fc60007ffe0ff */
[----:B------:R-:W-:Y:S02]  /*743d0*/  IMAD.WIDE R186, R3, 0x4, R4 ;  /* 0x0000000403ba7825 */ /* 0x000fe400078e0204 */
[----:B------:R1:W-:Y:S02]  /*743e0*/  @P6 STG.E [R184.64], R194 ;  /* 0x000000c2b8006986 */ /* 0x0003e4000c101904 */
[C---:B------:R-:W-:Y:S02]  /*743f0*/  IMAD.WIDE R188, R0.reuse, 0x4, R182 ;  /* 0x0000000400bc7825 */ /* 0x040fe400078e02b6 */
[----:B------:R2:W-:Y:S04]  /*74400*/  @P4 STG.E [R186.64], R195 ;  /* 0x000000c3ba004986 */ /* 0x0005e8000c101904 */
[----:B------:R3:W-:Y:S04]  /*74410*/  @P5 STG.E [R188.64], R246 ;  /* 0x000000f6bc005986 */ /* 0x0007e8000c101904 */
[----:B-1----:R-:W4:Y:S01]  /*74420*/  LDL.LU R194, [R1+0x518] ;  /* 0x0005180001c27983 */ /* 0x002f220000300800 */
[----:B------:R-:W-:-:S03]  /*74430*/  IMAD.WIDE R184, R0, 0x4, R180 ;  /* 0x0000000400b87825 */ /* 0x000fc600078e02b4 */
[----:B--2---:R-:W2:Y:S01]  /*74440*/  LDL.LU R195, [R1+0x498] ;  /* 0x0004980001c37983 */ /* 0x004ea20000300800 */
[----:B------:R-:W-:-:S03]  /*74450*/  IMAD.WIDE R186, R0, 0x4, R6 ;  /* 0x0000000400ba7825 */ /* 0x000fc600078e0206 */
[----:B---3--:R1:W-:Y:S04]  /*74460*/  @P3 STG.E [R184.64], R245 ;  /* 0x000000f5b8003986 */ /* 0x0083e8000c101904 */
[----:B------:R-:W3:Y:S04]  /*74470*/  LDL.LU R246, [R1+0x61c] ;  /* 0x00061c0001f67983 */ /* 0x000ee80000300800 */
[----:B------:R1:W-:Y:S02]  /*74480*/  @P0 STG.E [R186.64], R244 ;  /* 0x000000f4ba000986 */ /* 0x0003e4000c101904 */
[----:B-1----:R-:W-:-:S02]  /*74490*/  IMAD.WIDE R184, R0, 0x4, R4 ;  /* 0x0000000400b87825 */ /* 0x002fc400078e0204 */
[----:B------:R-:W3:Y:S04]  /*744a0*/  LDL.LU R245, [R1+0x5bc] ;  /* 0x0005bc0001f57983 */ /* 0x000ee80000300800 */
[----:B------:R1:W-:Y:S04]  /*744b0*/  @P1 STG.E [R184.64], R250 ;  /* 0x000000fab8001986 */ /* 0x0003e8000c101904 */
[----:B------:R-:W3:Y:S04]  /*744c0*/  LDL.LU R244, [R1+0x51c] ;  /* 0x00051c0001f47983 */ /* 0x000ee80000300800 */
[----:B-1----:R-:W3:Y:S01]  /*744d0*/  LDL.LU R250, [R1+0x49c] ;  /* 0x00049c0001fa7983 */ /* 0x002ee20000300800 */
[----:B------:R-:W-:-:S04]  /*744e0*/  IADD3 R190, R123, 0x18, RZ ;  /* 0x000000187bbe7810 */ /* 0x000fc80007ffe0ff */
[----:B------:R-:W-:-:S04]  /*744f0*/  ISETP.GE.AND P6, PT, R190, c[0x0][0x17c], PT ;  /* 0x00005f00be007a0c */ /* 0x000fc80003fc6270 */
[----:B------:R-:W-:Y:S02]  /*74500*/  ISETP.LT.AND P4, PT, R227, c[0x0][0x178], !P6 ;  /* 0x00005e00e3007a0c */ /* 0x000fe40007781270 */
[----:B------:R-:W-:Y:S02]  /*74510*/  ISETP.LT.AND P5, PT, R158, c[0x0][0x178], !P6 ;  /* 0x00005e009e007a0c */ /* 0x000fe400077a1270 */
[----:B------:R-:W-:Y:S02]  /*74520*/  IADD3 R3, R0, c[0x0][0x198], RZ ;  /* 0x0000660000037a10 */ /* 0x000fe40007ffe0ff */
[----:B------:R-:W-:Y:S02]  /*74530*/  IADD3 R190, R123, 0x19, RZ ;  /* 0x000000197bbe7810 */ /* 0x000fe40007ffe0ff */
[----:B------:R-:W-:Y:S01]  /*74540*/  ISETP.LT.AND P0, PT, R159, c[0x0][0x178], !P6 ;  /* 0x00005e009f007a0c */ /* 0x000fe20007701270 */
[----:B------:R-:W-:Y:S01]  /*74550*/  IMAD.WIDE R186, R3, 0x4, R182 ;  /* 0x0000000403ba7825 */ /* 0x000fe200078e02b6 */
[----:B------:R-:W-:-:S03]  /*74560*/  ISETP.GE.AND P3, PT, R190, c[0x0][0x17c], PT ;  /* 0x00005f00be007a0c */ /* 0x000fc60003f66270 */
[----:B------:R-:W-:Y:S01]  /*74570*/  IMAD.WIDE R188, R3, 0x4, R180 ;  /* 0x0000000403bc7825 */ /* 0x000fe200078e02b4 */
[----:B------:R-:W-:Y:S01]  /*74580*/  ISETP.LT.AND P6, PT, R119, c[0x0][0x178], !P6 ;  /* 0x00005e0077007a0c */ /* 0x000fe200077c1270 */
[----:B------:R1:W-:Y:S01]  /*74590*/  @P4 STG.E [R186.64], R192 ;  /* 0x000000c0ba004986 */ /* 0x0003e2000c101904 */
[----:B------:R-:W-:-:S03]  /*745a0*/  ISETP.LT.AND P1, PT, R158, c[0x0][0x178], !P3 ;  /* 0x00005e009e007a0c */ /* 0x000fc60005f21270 */
[----:B------:R1:W-:Y:S01]  /*745b0*/  @P5 STG.E [R188.64], R193 ;  /* 0x000000c1bc005986 */ /* 0x0003e2000c101904 */
[----:B------:R-:W-:Y:S01]  /*745c0*/  ISETP.LT.AND P5, PT, R227, c[0x0][0x178], !P3 ;  /* 0x00005e00e3007a0c */ /* 0x000fe20005fa1270 */
[----:B------:R-:W-:Y:S01]  /*745d0*/  IMAD.WIDE R184, R3, 0x4, R6 ;  /* 0x0000000403b87825 */ /* 0x000fe200078e0206 */
[----:B------:R-:W-:-:S03]  /*745e0*/  ISETP.LT.AND P4, PT, R159, c[0x0][0x178], !P3 ;  /* 0x00005e009f007a0c */ /* 0x000fc60005f81270 */
[C---:B-1----:R-:W-:Y:S01]  /*745f0*/  IMAD.WIDE R186, R3.reuse, 0x4, R4 ;  /* 0x0000000403ba7825 */ /* 0x042fe200078e0204 */
[----:B------:R-:W-:Y:S02]  /*74600*/  IADD3 R3, R3, c[0x0][0x198], RZ ;  /* 0x0000660003037a10 */ /* 0x000fe40007ffe0ff */
[----:B------:R-:W-:Y:S02]  /*74610*/  ISETP.LT.AND P3, PT, R119, c[0x0][0x178], !P3 ;  /* 0x00005e0077007a0c */ /* 0x000fe40005f61270 */
[----:B------:R-:W-:Y:S01]  /*74620*/  IADD3 R191, R123, 0x1a, RZ ;  /* 0x0000001a7bbf7810 */ /* 0x000fe20007ffe0ff */
[----:B------:R-:W-:Y:S01]  /*74630*/  IMAD.WIDE R188, R3, 0x4, R6 ;  /* 0x0000000403bc7825 */ /* 0x000fe200078e0206 */
[C---:B------:R-:W-:Y:S02]  /*74640*/  IADD3 R0, R123.reuse, 0x1d, RZ ;  /* 0x0000001d7b007810 */ /* 0x040fe40007ffe0ff */
[----:B------:R-:W-:Y:S02]  /*74650*/  IADD3 R190, R123, 0x1b, RZ ;  /* 0x0000001b7bbe7810 */ /* 0x000fe40007ffe0ff */
[----:B------:R-:W-:-:S02]  /*74660*/  ISETP.GE.AND P2, PT, R191, c[0x0][0x17c], PT ;  /* 0x00005f00bf007a0c */ /* 0x000fc40003f46270 */
[----:B------:R-:W3:Y:S04]  /*74670*/  LDL.LU R191, [R1+0x60c] ;  /* 0x00060c0001bf7983 */ /* 0x000ee80000300800 */
[----:B----4-:R1:W-:Y:S04]  /*74680*/  @P0 STG.E [R184.64], R194 ;  /* 0x000000c2b8000986 */ /* 0x0103e8000c101904 */
[----:B--2---:R2:W-:Y:S01]  /*74690*/  @P6 STG.E [R186.64], R195 ;  /* 0x000000c3ba006986 */ /* 0x0045e2000c101904 */
[----:B-1----:R-:W-:-:S04]  /*746a0*/  IMAD.WIDE R184, R3, 0x4, R182 ;  /* 0x0000000403b87825 */ /* 0x002fc800078e02b6 */
[----:B--2---:R-:W-:Y:S01]  /*746b0*/  IMAD.WIDE R186, R3, 0x4, R180 ;  /* 0x0000000403ba7825 */ /* 0x004fe200078e02b4 */
[----:B---3--:R1:W-:Y:S01]  /*746c0*/  @P5 STG.E [R184.64], R246 ;  /* 0x000000f6b8005986 */ /* 0x0083e2000c101904 */
[----:B------:R-:W-:-:S03]  /*746d0*/  ISETP.GE.AND P0, PT, R0, c[0x0][0x17c], PT ;  /* 0x00005f0000007a0c */ /* 0x000fc60003f06270 */
[----:B------:R-:W-:Y:S01]  /*746e0*/  @P1 STG.E [R186.64], R245 ;  /* 0x000000f5ba001986 */ /* 0x000fe2000c101904 */
[C---:B------:R-:W-:Y:S01]  /*746f0*/  IADD3 R0, R3.reuse, c[0x0][0x198], RZ ;  /* 0x0000660003007a10 */ /* 0x040fe20007ffe0ff */
[----:B-1----:R-:W-:Y:S02]  /*74700*/  IMAD.WIDE R184, R3, 0x4, R4 ;  /* 0x0000000403b87825 */ /* 0x002fe400078e0204 */
[----:B------:R1:W-:Y:S01]  /*74710*/  @P4 STG.E [R188.64], R244 ;  /* 0x000000f4bc004986 */ /* 0x0003e2000c101904 */
[----:B------:R-:W-:-:S03]  /*74720*/  ISETP.GE.AND P4, PT, R190, c[0x0][0x17c], PT ;  /* 0x00005f00be007a0c */ /* 0x000fc60003f86270 */
[----:B------:R2:W-:Y:S04]  /*74730*/  @P3 STG.E [R184.64], R250 ;  /* 0x000000fab8003986 */ /* 0x0005e8000c101904 */
[----:B-1----:R-:W3:Y:S04]  /*74740*/  LDL.LU R244, [R1+0x58c] ;  /* 0x00058c0001f47983 */ /* 0x002ee80000300800 */
[----:B------:R-:W4:Y:S04]  /*74750*/  LDL.LU R3, [R1+0x608] ;  /* 0x0006080001037983 */ /* 0x000f280000300800 */
[----:B------:R-:W3:Y:S04]  /*74760*/  LDL.LU R190, [R1+0x64c] ;  /* 0x00064c0001be7983 */ /* 0x000ee80000300800 */
[----:B--2---:R-:W2:Y:S01]  /*74770*/  LDL.LU R185, [R1+0x648] ;  /* 0x0006480001b97983 */ /* 0x004ea20000300800 */
[----:B------:R-:W-:-:S02]  /*74780*/  ISETP.LT.AND P6, PT, R227, c[0x0][0x178], !P2 ;  /* 0x00005e00e3007a0c */ /* 0x000fc400057c1270 */
[----:B------:R-:W-:Y:S01]  /*74790*/  ISETP.LT.AND P5, PT, R158, c[0x0][0x178], !P2 ;  /* 0x00005e009e007a0c */ /* 0x000fe200057a1270 */
[C---:B------:R-:W-:Y:S01]  /*747a0*/  IMAD.WIDE R186, R0.reuse, 0x4, R182 ;  /* 0x0000000400ba7825 */ /* 0x040fe200078e02b6 */
[----:B------:R-:W3:Y:S03]  /*747b0*/  LDL.LU R250, [R1+0x4fc] ;  /* 0x0004fc0001fa7983 */ /* 0x000ee60000300800 */
[C---:B------:R-:W-:Y:S01]  /*747c0*/  IMAD.WIDE R188, R0.reuse, 0x4, R180 ;  /* 0x0000000400bc7825 */ /* 0x040fe200078e02b4 */
[----:B------:R-:W3:Y:S04]  /*747d0*/  LDL.LU R192, [R1+0x6b8] ;  /* 0x0006b80001c07983 */ /* 0x000ee80000300800 */
[----:B------:R-:W3:Y:S04]  /*747e0*/  LDL.LU R193, [R1+0x638] ;  /* 0x0006380001c17983 */ /* 0x000ee80000300800 */
[----:B------:R-:W3:Y:S04]  /*747f0*/  LDL.LU R194, [R1+0x5f8] ;  /* 0x0005f80001c27983 */ /* 0x000ee80000300800 */
[----:B------:R-:W3:Y:S04]  /*74800*/  LDL.LU R195, [R1+0x548] ;  /* 0x0005480001c37983 */ /* 0x000ee80000300800 */
[----:B------:R-:W3:Y:S04]  /*74810*/  LDL.LU R246, [R1+0x6bc] ;  /* 0x0006bc0001f67983 */ /* 0x000ee80000300800 */
[----:B------:R-:W3:Y:S04]  /*74820*/  LDL.LU R245, [R1+0x63c] ;  /* 0x00063c0001f57983 */ /* 0x000ee80000300800 */
[----:B--2---:R1:W-:Y:S04]  /*74830*/  @P6 STG.E [R186.64], R185 ;  /* 0x000000b9ba006986 */ /* 0x0043e8000c101904 */
[----:B----4-:R2:W-:Y:S01]  /*74840*/  @P5 STG.E [R188.64], R3 ;  /* 0x00000003bc005986 */ /* 0x0105e2000c101904 */
[----:B-1----:R-:W-:-:S03]  /*74850*/  IMAD.WIDE R184, R0, 0x4, R6 ;  /* 0x0000000400b87825 */ /* 0x002fc600078e0206 */
[----:B--2---:R-:W2:Y:S01]  /*74860*/  LDL.LU R189, [R1+0x4f8] ;  /* 0x0004f80001bd7983 */ /* 0x004ea20000300800 */
[C---:B------:R-:W-:Y:S01]  /*74870*/  IADD3 R3, R0.reuse, c[0x0][0x198], RZ ;  /* 0x0000660000037a10 */ /* 0x040fe20007ffe0ff */
[----:B------:R-:W-:Y:S02]  /*74880*/  IMAD.WIDE R186, R0, 0x4, R4 ;  /* 0x0000000400ba7825 */ /* 0x000fe400078e0204 */
[----:B------:R-:W4:Y:S01]  /*74890*/  LDL.LU R0, [R1+0x588] ;  /* 0x0005880001007983 */ /* 0x000f220000300800 */
[----:B------:R-:W-:Y:S02]  /*748a0*/  ISETP.LT.AND P1, PT, R159, c[0x0][0x178], !P2 ;  /* 0x00005e009f007a0c */ /* 0x000fe40005721270 */
[----:B------:R-:W-:Y:S02]  /*748b0*/  ISETP.LT.AND P2, PT, R119, c[0x0][0x178], !P2 ;  /* 0x00005e0077007a0c */ /* 0x000fe40005741270 */
[----:B------:R-:W-:Y:S02]  /*748c0*/  ISETP.LT.AND P6, PT, R227, c[0x0][0x178], !P4 ;  /* 0x00005e00e3007a0c */ /* 0x000fe400067c1270 */
[----:B------:R-:W-:-:S02]  /*748d0*/  ISETP.LT.AND P3, PT, R158, c[0x0][0x178], !P4 ;  /* 0x00005e009e007a0c */ /* 0x000fc40006761270 */
[----:B------:R-:W-:Y:S02]  /*748e0*/  ISETP.LT.AND P5, PT, R159, c[0x0][0x178], !P4 ;  /* 0x00005e009f007a0c */ /* 0x000fe400067a1270 */
[----:B------:R-:W-:Y:S02]  /*748f0*/  IADD3 R188, R123, 0x1c, RZ ;  /* 0x0000001c7bbc7810 */ /* 0x000fe40007ffe0ff */
[----:B------:R-:W-:Y:S01]  /*74900*/  ISETP.LT.AND P4, PT, R119, c[0x0][0x178], !P4 ;  /* 0x00005e0077007a0c */ /* 0x000fe20006781270 */
[----:B----4-:R1:W-:Y:S01]  /*74910*/  @P1 STG.E [R184.64], R0 ;  /* 0x00000000b8001986 */ /* 0x0103e2000c101904 */
[----:B------:R-:W-:-:S03]  /*74920*/  ISETP.GE.AND P1, PT, R188, c[0x0][0x17c], PT ;  /* 0x00005f00bc007a0c */ /* 0x000fc60003f26270 */
[----:B--2---:R2:W-:Y:S01]  /*74930*/  @P2 STG.E [R186.64], R189 ;  /* 0x000000bdba002986 */ /* 0x0045e2000c101904 */
[----:B-1----:R-:W-:-:S04]  /*74940*/  IMAD.WIDE R184, R3, 0x4, R182 ;  /* 0x0000000403b87825 */ /* 0x002fc800078e02b6 */
[C---:B--2---:R-:W-:Y:S01]  /*74950*/  IMAD.WIDE R188, R3.reuse, 0x4, R180 ;  /* 0x0000000403bc7825 */ /* 0x044fe200078e02b4 */
[----:B---3--:R1:W-:Y:S03]  /*74960*/  @P6 STG.E [R184.64], R190 ;  /* 0x000000beb8006986 */ /* 0x0083e6000c101904 */
[C---:B------:R-:W-:Y:S01]  /*74970*/  IMAD.WIDE R186, R3.reuse, 0x4, R6 ;  /* 0x0000000403ba7825 */ /* 0x040fe200078e0206 */
[----:B------:R-:W-:Y:S04]  /*74980*/  @P3 STG.E [R188.64], R191 ;  /* 0x000000bfbc003986 */ /* 0x000fe8000c101904 */
[----:B------:R2:W-:Y:S01]  /*74990*/  @P5 STG.E [R186.64], R244 ;  /* 0x000000f4ba005986 */ /* 0x0005e2000c101904 */
[----:B-1----:R-:W-:-:S03]  /*749a0*/  IMAD.WIDE R184, R3, 0x4, R4 ;  /* 0x0000000403b87825 */ /* 0x002fc600078e0204 */
[----:B--2---:R-:W2:Y:S04]  /*749b0*/  LDL.LU R244, [R1+0x5fc] ;  /* 0x0005fc0001f47983 */ /* 0x004ea80000300800 */
[----:B------:R1:W-:Y:S04]  /*749c0*/  @P4 STG.E [R184.64], R250 ;  /* 0x000000fab8004986 */ /* 0x0003e8000c101904 */
[----:B-1----:R-:W3:Y:S01]  /*749d0*/  LDL.LU R250, [R1+0x54c] ;  /* 0x00054c0001fa7983 */ /* 0x002ee20000300800 */
[----:B------:R-:W-:Y:S02]  /*749e0*/  ISETP.LT.AND P2, PT, R227, c[0x0][0x178], !P1 ;  /* 0x00005e00e3007a0c */ /* 0x000fe40004f41270 */
[----:B------:R-:W-:-:S02]  /*749f0*/  ISETP.LT.AND P3, PT, R158, c[0x0][0x178], !P1 ;  /* 0x00005e009e007a0c */ /* 0x000fc40004f61270 */
[----:B------:R-:W-:Y:S02]  /*74a00*/  IADD3 R3, R3, c[0x0][0x198], RZ ;  /* 0x0000660003037a10 */ /* 0x000fe40007ffe0ff */
[----:B------:R-:W-:Y:S02]  /*74a10*/  ISETP.LT.AND P4, PT, R159, c[0x0][0x178], !P1 ;  /* 0x00005e009f007a0c */ /* 0x000fe40004f81270 */
[----:B------:R-:W-:Y:S01]  /*74a20*/  ISETP.LT.AND P1, PT, R119, c[0x0][0x178], !P1 ;  /* 0x00005e0077007a0c */ /* 0x000fe20004f21270 */
[----:B------:R-:W-:-:S04]  /*74a30*/  IMAD.WIDE R184, R3, 0x4, R182 ;  /* 0x0000000403b87825 */ /* 0x000fc800078e02b6 */
[----:B------:R-:W-:Y:S01]  /*74a40*/  IMAD.WIDE R186, R3, 0x4, R180 ;  /* 0x0000000403ba7825 */ /* 0x000fe200078e02b4 */
[----:B------:R-:W-:Y:S01]  /*74a50*/  ISETP.LT.AND P6, PT, R227, c[0x0][0x178], !P0 ;  /* 0x00005e00e3007a0c */ /* 0x000fe200047c1270 */
[----:B------:R1:W-:Y:S01]  /*74a60*/  @P2 STG.E [R184.64], R192 ;  /* 0x000000c0b8002986 */ /* 0x0003e2000c101904 */
[----:B------:R-:W-:-:S03]  /*74a70*/  ISETP.LT.AND P5, PT, R158, c[0x0][0x178], !P0 ;  /* 0x00005e009e007a0c */ /* 0x000fc600047a1270 */
[----:B------:R4:W-:Y:S01]  /*74a80*/  @P3 STG.E [R186.64], R193 ;  /* 0x000000c1ba003986 */ /* 0x0009e2000c101904 */
[----:B------:R-:W-:Y:S02]  /*74a90*/  ISETP.LT.AND P3, PT, R159, c[0x0][0x178], !P0 ;  /* 0x00005e009f007a0c */ /* 0x000fe40004761270 */
[----:B------:R-:W-:Y:S02]  /*74aa0*/  IADD3 R188, R123, 0x1e, RZ ;  /* 0x0000001e7bbc7810 */ /* 0x000fe40007ffe0ff */
[C---:B------:R-:W-:Y:S01]  /*74ab0*/  IADD3 R0, R3.reuse, c[0x0][0x198], RZ ;  /* 0x0000660003007a10 */ /* 0x040fe20007ffe0ff */
[----:B-1----:R-:W-:-:S04]  /*74ac0*/  IMAD.WIDE R184, R3, 0x4, R6 ;  /* 0x0000000403b87825 */ /* 0x002fc800078e0206 */
[----:B----4-:R-:W-:Y:S01]  /*74ad0*/  IMAD.WIDE R186, R3, 0x4, R4 ;  /* 0x0000000403ba7825 */ /* 0x010fe200078e0204 */
[----:B------:R1:W-:Y:S01]  /*74ae0*/  @P4 STG.E [R184.64], R194 ;  /* 0x000000c2b8004986 */ /* 0x0003e2000c101904 */
[----:B------:R-:W-:Y:S02]  /*74af0*/  ISETP.GE.AND P2, PT, R188, c[0x0][0x17c], PT ;  /* 0x00005f00bc007a0c */ /* 0x000fe40003f46270 */
[C---:B------:R-:W-:Y:S01]  /*74b00*/  IMAD.WIDE R188, R0.reuse, 0x4, R182 ;  /* 0x0000000400bc7825 */ /* 0x040fe200078e02b6 */
[----:B------:R-:W-:Y:S01]  /*74b10*/  @P1 STG.E [R186.64], R195 ;  /* 0x000000c3ba001986 */ /* 0x000fe2000c101904 */
[----:B------:R-:W-:Y:S02]  /*74b20*/  ISETP.LT.AND P1, PT, R119, c[0x0][0x178], !P0 ;  /* 0x00005e0077007a0c */ /* 0x000fe40004721270 */
[C---:B------:R-:W-:Y:S01]  /*74b30*/  IMAD.WIDE R190, R0.reuse, 0x4, R180 ;  /* 0x0000000400be7825 */ /* 0x040fe200078e02b4 */
[----:B------:R4:W-:Y:S03]  /*74b40*/  @P6 STG.E [R188.64], R246 ;  /* 0x000000f6bc006986 */ /* 0x0009e6000c101904 */
[C---:B-1----:R-:W-:Y:S01]  /*74b50*/  IMAD.WIDE R184, R0.reuse, 0x4, R6 ;  /* 0x0000000400b87825 */ /* 0x042fe200078e0206 */
[----:B------:R1:W-:Y:S01]  /*74b60*/  @P5 STG.E [R190.64], R245 ;  /* 0x000000f5be005986 */ /* 0x0003e2000c101904 */
[----:B------:R-:W-:-:S03]  /*74b70*/  IADD3 R3, R0, c[0x0][0x198], RZ ;  /* 0x0000660000037a10 */ /* 0x000fc60007ffe0ff */
[----:B------:R-:W3:Y:S04]  /*74b80*/  LDL.LU R193, [R1+0x568] ;  /* 0x0005680001c17983 */ /* 0x000ee80000300800 */
[----:B----4-:R-:W4:Y:S04]  /*74b90*/  LDL.LU R246, [R1+0x6cc] ;  /* 0x0006cc0001f67983 */ /* 0x010f280000300800 */
[----:B-1----:R-:W4:Y:S04]  /*74ba0*/  LDL.LU R245, [R1+0x65c] ;  /* 0x00065c0001f57983 */ /* 0x002f280000300800 */
[----:B--2---:R1:W-:Y:S02]  /*74bb0*/  @P3 STG.E [R184.64], R244 ;  /* 0x000000f4b8003986 */ /* 0x0043e4000c101904 */
[----:B-1----:R-:W-:-:S02]  /*74bc0*/  IMAD.WIDE R184, R0, 0x4, R4 ;  /* 0x0000000400b87825 */ /* 0x002fc400078e0204 */
[----:B------:R-:W2:Y:S04]  /*74bd0*/  LDL.LU R0, [R1+0x628] ;  /* 0x0006280001007983 */ /* 0x000ea80000300800 */
[----:B---3--:R1:W-:Y:S04]  /*74be0*/  @P1 STG.E [R184.64], R250 ;  /* 0x000000fab8001986 */ /* 0x0083e8000c101904 */
[----:B-1----:R-:W3:Y:S04]  /*74bf0*/  LDL.LU R184, [R1+0x6c8] ;  /* 0x0006c80001b87983 */ /* 0x002ee80000300800 */
[----:B------:R-:W2:Y:S04]  /*74c00*/  LDL.LU R185, [R1+0x658] ;  /* 0x0006580001b97983 */ /* 0x000ea80000300800 */
[----:B------:R-:W4:Y:S01]  /*74c10*/  LDL.LU R244, [R1+0x62c] ;  /* 0x00062c0001f47983 */ /* 0x000f220000300800 */
[----:B------:R-:W-:-:S02]  /*74c20*/  ISETP.LT.AND P6, PT, R227, c[0x0][0x178], !P2 ;  /* 0x00005e00e3007a0c */ /* 0x000fc400057c1270 */
[----:B------:R-:W-:Y:S02]  /*74c30*/  ISETP.LT.AND P5, PT, R158, c[0x0][0x178], !P2 ;  /* 0x00005e009e007a0c */ /* 0x000fe400057a1270 */
[----:B------:R-:W-:Y:S02]  /*74c40*/  ISETP.LT.AND P4, PT, R159, c[0x0][0x178], !P2 ;  /* 0x00005e009f007a0c */ /* 0x000fe40005781270 */
[C---:B------:R-:W-:Y:S02]  /*74c50*/  IADD3 R186, R123.reuse, 0x20, RZ ;  /* 0x000000207bba7810 */ /* 0x040fe40007ffe0ff */
[----:B------:R-:W-:Y:S01]  /*74c60*/  IADD3 R188, R123, 0x1f, RZ ;  /* 0x0000001f7bbc7810 */ /* 0x000fe20007ffe0ff */
[C---:B------:R-:W-:Y:S01]  /*74c70*/  IMAD.WIDE R190, R3.reuse, 0x4, R6 ;  /* 0x0000000403be7825 */ /* 0x040fe200078e0206 */
[----:B------:R-:W-:Y:S01]  /*74c80*/  ISETP.GE.AND P0, PT, R186, c[0x0][0x17c], PT ;  /* 0x00005f00ba007a0c */ /* 0x000fe20003f06270 */
[----:B------:R-:W4:Y:S01]  /*74c90*/  LDL.LU R250, [R1+0x56c] ;  /* 0x00056c0001fa7983 */ /* 0x000f220000300800 */
[----:B------:R-:W-:Y:S01]  /*74ca0*/  ISETP.GE.AND P3, PT, R188, c[0x0][0x17c], PT ;  /* 0x00005f00bc007a0c */ /* 0x000fe20003f66270 */
[----:B------:R-:W-:Y:S01]  /*74cb0*/  IMAD.WIDE R186, R3, 0x4, R182 ;  /* 0x0000000403ba7825 */ /* 0x000fe200078e02b6 */
[----:B------:R-:W-:Y:S01]  /*74cc0*/  ISETP.LT.AND P2, PT, R119, c[0x0][0x178], !P2 ;  /* 0x00005e0077007a0c */ /* 0x000fe20005741270 */
[----:B------:R-:W4:Y:S02]  /*74cd0*/  LDL.LU R192, [R1+0x120] ;  /* 0x0001200001c07983 */ /* 0x000f240000300800 */
[----:B------:R-:W-:Y:S01]  /*74ce0*/  IMAD.WIDE R188, R3, 0x4, R180 ;  /* 0x0000000403bc7825 */ /* 0x000fe200078e02b4 */
[----:B------:R-:W-:Y:S01]  /*74cf0*/  ISETP.LT.AND P1, PT, R119, c[0x0][0x178], !P3 ;  /* 0x00005e0077007a0c */ /* 0x000fe20005f21270 */
[----:B------:R-:W4:Y:S04]  /*74d00*/  LDL.LU R194, [R1+0x50] ;  /* 0x0000500001c27983 */ /* 0x000f280000300800 */
[----:B------:R-:W4:Y:S04]  /*74d10*/  LDL.LU R195, [R1+0x10] ;  /* 0x0000100001c37983 */ /* 0x000f280000300800 */
[----:B---3--:R-:W-:Y:S04]  /*74d20*/  @P6 STG.E [R186.64], R184 ;  /* 0x000000b8ba006986 */ /* 0x008fe8000c101904 */
[----:B--2---:R1:W-:Y:S01]  /*74d30*/  @P5 STG.E [R188.64], R185 ;  /* 0x000000b9bc005986 */ /* 0x0043e2000c101904 */
[----:B------:R-:W-:-:S03]  /*74d40*/  ISETP.LT.AND P6, PT, R158, c[0x0][0x178], !P3 ;  /* 0x00005e009e007a0c */ /* 0x000fc60005fc1270 */
[----:B------:R2:W-:Y:S01]  /*74d50*/  @P4 STG.E [R190.64], R0 ;  /* 0x00000000be004986 */ /* 0x0005e2000c101904 */
[----:B------:R-:W-:Y:S02]  /*74d60*/  ISETP.LT.AND P4, PT, R227, c[0x0][0x178], !P3 ;  /* 0x00005e00e3007a0c */ /* 0x000fe40005f81270 */
[----:B------:R-:W-:Y:S01]  /*74d70*/  ISETP.LT.AND P3, PT, R159, c[0x0][0x178], !P3 ;  /* 0x00005e009f007a0c */ /* 0x000fe20005f61270 */
[C---:B-1----:R-:W-:Y:S01]  /*74d80*/  IMAD.WIDE R184, R3.reuse, 0x4, R4 ;  /* 0x0000000403b87825 */ /* 0x042fe200078e0204 */
[----:B--2---:R-:W-:-:S04]  /*74d90*/  IADD3 R190, R3, c[0x0][0x198], RZ ;  /* 0x0000660003be7a10 */ /* 0x004fc80007ffe0ff */
[----:B------:R1:W-:Y:S01]  /*74da0*/  @P2 STG.E [R184.64], R193 ;  /* 0x000000c1b8002986 */ /* 0x0003e2000c101904 */
[----:B------:R-:W-:-:S04]  /*74db0*/  IMAD.WIDE R186, R190, 0x4, R182 ;  /* 0x00000004beba7825 */ /* 0x000fc800078e02b6 */
[C---:B------:R-:W-:Y:S01]  /*74dc0*/  IMAD.WIDE R188, R190.reuse, 0x4, R180 ;  /* 0x00000004bebc7825 */ /* 0x040fe200078e02b4 */
[----:B----4-:R2:W-:Y:S03]  /*74dd0*/  @P4 STG.E [R186.64], R246 ;  /* 0x000000f6ba004986 */ /* 0x0105e6000c101904 */
[----:B-1----:R-:W-:Y:S01]  /*74de0*/  IMAD.WIDE R184, R190, 0x4, R6 ;  /* 0x00000004beb87825 */ /* 0x002fe200078e0206 */
[----:B------:R1:W-:Y:S04]  /*74df0*/  @P6 STG.E [R188.64], R245 ;  /* 0x000000f5bc006986 */ /* 0x0003e8000c101904 */
[----:B------:R3:W-:Y:S04]  /*74e00*/  @P3 STG.E [R184.64], R244 ;  /* 0x000000f4b8003986 */ /* 0x0007e8000c101904 */
[----:B--2---:R-:W2:Y:S04]  /*74e10*/  LDL.LU R246, [R1+0x124] ;  /* 0x0001240001f67983 */ /* 0x004ea80000300800 */
[----:B-1----:R-:W4:Y:S04]  /*74e20*/  LDL.LU R245, [R1+0x54] ;  /* 0x0000540001f57983 */ /* 0x002f280000300800 */
[----:B---3--:R-:W3:Y:S01]  /*74e30*/  LDL.LU R244, [R1+0x14] ;  /* 0x0000140001f47983 */ /* 0x008ee20000300800 */
[----:B------:R-:W-:-:S02]  /*74e40*/  IADD3 R0, R123, 0x21, RZ ;  /* 0x000000217b007810 */ /* 0x000fc40007ffe0ff */
[----:B------:R-:W-:Y:S02]  /*74e50*/  ISETP.LT.AND P5, PT, R227, c[0x0][0x178], !P0 ;  /* 0x00005e00e3007a0c */ /* 0x000fe400047a1270 */
[----:B------:R-:W-:Y:S01]  /*74e60*/  ISETP.LT.AND P6, PT, R158, c[0x0][0x178], !P0 ;  /* 0x00005e009e007a0c */ /* 0x000fe200047c1270 */
[----:B------:R-:W-:Y:S01]  /*74e70*/  IMAD.WIDE R186, R190, 0x4, R4 ;  /* 0x00000004beba7825 */ /* 0x000fe200078e0204 */
[----:B------:R-:W-:Y:S02]  /*74e80*/  ISETP.GE.AND P2, PT, R0, c[0x0][0x17c], PT ;  /* 0x00005f0000007a0c */ /* 0x000fe40003f46270 */
[----:B------:R-:W-:Y:S02]  /*74e90*/  IADD3 R0, R190, c[0x0][0x198], RZ ;  /* 0x00006600be007a10 */ /* 0x000fe40007ffe0ff */
[----:B------:R-:W-:Y:S01]  /*74ea0*/  ISETP.LT.AND P4, PT, R159, c[0x0][0x178], !P0 ;  /* 0x00005e009f007a0c */ /* 0x000fe20004781270 */
[----:B------:R1:W-:Y:S01]  /*74eb0*/  @P1 STG.E [R186.64], R250 ;  /* 0x000000faba001986 */ /* 0x0003e2000c101904 */
[----:B------:R-:W-:Y:S01]  /*74ec0*/  ISETP.LT.AND P1, PT, R119, c[0x0][0x178], !P0 ;  /* 0x00005e0077007a0c */ /* 0x000fe20004721270 */
[----:B------:R-:W-:Y:S01]  /*74ed0*/  IMAD.WIDE R188, R0, 0x4, R182 ;  /* 0x0000000400bc7825 */ /* 0x000fe200078e02b6 */
[----:B------:R-:W-:-:S02]  /*74ee0*/  IADD3 R3, R123, 0x24, RZ ;  /* 0x000000247b037810 */ /* 0x000fc40007ffe0ff */
[----:B------:R-:W-:Y:S01]  /*74ef0*/  ISETP.LT.AND P3, PT, R227, c[0x0][0x178], !P2 ;  /* 0x00005e00e3007a0c */ /* 0x000fe20005761270 */
[C---:B------:R-:W-:Y:S01]  /*74f00*/  IMAD.WIDE R184, R0.reuse, 0x4, R6 ;  /* 0x0000000400b87825 */ /* 0x040fe200078e0206 */
[----:B------:R1:W-:Y:S03]  /*74f10*/  @P5 STG.E [R188.64], R192 ;  /* 0x000000c0bc005986 */ /* 0x0003e6000c101904 */
[----:B-1----:R-:W-:Y:S01]  /*74f20*/  IMAD.WIDE R186, R0, 0x4, R180 ;  /* 0x0000000400ba7825 */ /* 0x002fe200078e02b4 */
[----:B------:R-:W-:Y:S01]  /*74f30*/  ISETP.LT.AND P5, PT, R158, c[0x0][0x178], !P2 ;  /* 0x00005e009e007a0c */ /* 0x000fe200057a1270 */
[----:B------:R-:W3:Y:S01]  /*74f40*/  LDL.LU R250, [R1+0x6d0] ;  /* 0x0006d00001fa7983 */ /* 0x000ee20000300800 */
[----:B------:R-:W-:Y:S02]  /*74f50*/  ISETP.GE.AND P0, PT, R3, c[0x0][0x17c], PT ;  /* 0x00005f0003007a0c */ /* 0x000fe40003f06270 */
[----:B------:R-:W-:Y:S01]  /*74f60*/  IADD3 R3, R0, c[0x0][0x198], RZ ;  /* 0x0000660000037a10 */ /* 0x000fe20007ffe0ff */
[----:B------:R1:W-:Y:S01]  /*74f70*/  @P6 STG.E [R186.64], R194 ;  /* 0x000000c2ba006986 */ /* 0x0003e2000c101904 */
[----:B------:R-:W-:-:S03]  /*74f80*/  ISETP.LT.AND P6, PT, R159, c[0x0][0x178], !P2 ;  /* 0x00005e009f007a0c */ /* 0x000fc600057c1270 */
[----:B------:R1:W-:Y:S01]  /*74f90*/  @P4 STG.E [R184.64], R195 ;  /* 0x000000c3b8004986 */ /* 0x0003e2000c101904 */
[----:B------:R-:W-:Y:S01]  /*74fa0*/  IMAD.WIDE R188, R3, 0x4, R180 ;  /* 0x0000000403bc7825 */ /* 0x000fe200078e02b4 */
[----:B------:R-:W-:Y:S02]  /*74fb0*/  IADD3 R190, R123, 0x22, RZ ;  /* 0x000000227bbe7810 */ /* 0x000fe40007ffe0ff */
[----:B------:R-:W3:Y:S01]  /*74fc0*/  LDL.LU R193, [R1] ;  /* 0x0000000001c17983 */ /* 0x000ee20000300800 */
[----:B-1----:R-:W-:-:S04]  /*74fd0*/  IMAD.WIDE R186, R3, 0x4, R182 ;  /* 0x0000000403ba7825 */ /* 0x002fc800078e02b6 */
[----:B------:R-:W-:-:S05]  /*74fe0*/  IMAD.WIDE R184, R0, 0x4, R4 ;  /* 0x0000000400b87825 */ /* 0x000fca00078e0204 */
[----:B------:R1:W-:Y:S01]  /*74ff0*/  @P1 STG.E [R184.64], R248 ;  /* 0x000000f8b8001986 */ /* 0x0003e2000c101904 */
[----:B------:R-:W-:Y:S01]  /*75000*/  ISETP.GE.AND P4, PT, R190, c[0x0][0x17c], PT ;  /* 0x00005f00be007a0c */ /* 0x000fe20003f86270 */
[C---:B------:R-:W-:Y:S01]  /*75010*/  IMAD.WIDE R190, R3.reuse, 0x4, R4 ;  /* 0x0000000403be7825 */ /* 0x040fe200078e0204 */
[----:B------:R-:W-:-:S03]  /*75020*/  IADD3 R0, R3, c[0x0][0x198], RZ ;  /* 0x0000660003007a10 */ /* 0x000fc60007ffe0ff */
[----:B-1----:R-:W-:Y:S01]  /*75030*/  IMAD.WIDE R184, R3, 0x4, R6 ;  /* 0x0000000403b87825 */ /* 0x002fe200078e0206 */
[----:B------:R-:W3:Y:S04]  /*75040*/  LDL.LU R248, [R1+0x30] ;  /* 0x0000300001f87983 */ /* 0x000ee80000300800 */
[----:B--2---:R1:W-:Y:S04]  /*75050*/  @P3 STG.E [R186.64], R246 ;  /* 0x000000f6ba003986 */ /* 0x0043e8000c101904 */
[----:B----4-:R2:W-:Y:S04]  /*75060*/  @P5 STG.E [R188.64], R245 ;  /* 0x000000f5bc005986 */ /* 0x0105e8000c101904 */
[----:B---3--:R3:W-:Y:S04]  /*75070*/  @P6 STG.E [R184.64], R244 ;  /* 0x000000f4b8006986 */ /* 0x0087e8000c101904 */
[----:B-1----:R-:W4:Y:S04]  /*75080*/  LDL.LU R246, [R1+0x6d4] ;  /* 0x0006d40001f67983 */ /* 0x002f280000300800 */
[----:B------:R-:W4:Y:S04]  /*75090*/  LDL.LU R194, [R1+0xa4] ;  /* 0x0000a40001c27983 */ /* 0x000f280000300800 */
[----:B--2---:R-:W2:Y:S04]  /*750a0*/  LDL.LU R245, [R1+0x34] ;  /* 0x0000340001f57983 */ /* 0x004ea80000300800 */
[----:B---3--:R-:W3:Y:S04]  /*750b0*/  LDL.LU R244, [R1+0x4] ;  /* 0x0000040001f47983 */ /* 0x008ee80000300800 */
[----:B------:R-:W2:Y:S04]  /*750c0*/  LDL.LU R192, [R1+0x20] ;  /* 0x0000200001c07983 */ /* 0x000ea80000300800 */
[----:B------:R-:W2:Y:S04]  /*750d0*/  LDL.LU R195, [R1+0x704] ;  /* 0x0007040001c37983 */ /* 0x000ea80000300800 */
[----:B------:R-:W2:Y:S01]  /*750e0*/  LDL.LU R3, [R1+0xa0] ;  /* 0x0000a00001037983 */ /* 0x000ea20000300800 */
[----:B------:R-:W-:-:S02]  /*750f0*/  ISETP.LT.AND P2, PT, R119, c[0x0][0x178], !P2 ;  /* 0x00005e0077007a0c */ /* 0x000fc40005741270 */
[----:B------:R-:W-:Y:S02]  /*75100*/  ISETP.LT.AND P5, PT, R227, c[0x0][0x178], !P4 ;  /* 0x00005e00e3007a0c */ /* 0x000fe400067a1270 */
[----:B------:R-:W-:Y:S02]  /*75110*/  ISETP.LT.AND P3, PT, R158, c[0x0][0x178], !P4 ;  /* 0x00005e009e007a0c */ /* 0x000fe40006761270 */
[----:B------:R-:W-:Y:S02]  /*75120*/  ISETP.LT.AND P1, PT, R159, c[0x0][0x178], !P4 ;  /* 0x00005e009f007a0c */ /* 0x000fe40006721270 */
[----:B------:R-:W-:Y:S02]  /*75130*/  ISETP.LT.AND P4, PT, R119, c[0x0][0x178], !P4 ;  /* 0x00005e0077007a0c */ /* 0x000fe40006781270 */
[----:B------:R-:W-:Y:S01]  /*75140*/  IADD3 R186, R123, 0x23, RZ ;  /* 0x000000237bba7810 */ /* 0x000fe20007ffe0ff */
[----:B------:R-:W-:-:S03]  /*75150*/  IMAD.WIDE R184, R0, 0x4, R182 ;  /* 0x0000000400b87825 */ /* 0x000fc600078e02b6 */
[----:B------:R-:W-:Y:S01]  /*75160*/  ISETP.GE.AND P6, PT, R186, c[0x0][0x17c], PT ;  /* 0x00005f00ba007a0c */ /* 0x000fe20003fc6270 */
[C---:B------:R-:W-:Y:S01]  /*75170*/  IMAD.WIDE R186, R0.reuse, 0x4, R180 ;  /* 0x0000000400ba7825 */ /* 0x040fe200078e02b4 */
[----:B------:R1:W-:Y:S03]  /*75180*/  @P2 STG.E [R190.64], R249 ;  /* 0x000000f9be002986 */ /* 0x0003e6000c101904 */
[C---:B------:R-:W-:Y:S01]  /*75190*/  IMAD.WIDE R188, R0.reuse, 0x4, R6 ;  /* 0x0000000400bc7825 */ /* 0x040fe200078e0206 */
[----:B------:R1:W-:Y:S03]  /*751a0*/  @P5 STG.E [R184.64], R250 ;  /* 0x000000fab8005986 */ /* 0x0003e6000c101904 */
[----:B-1----:R-:W-:Y:S01]  /*751b0*/  IMAD.WIDE R190, R0, 0x4, R4 ;  /* 0x0000000400be7825 */ /* 0x002fe200078e0204 */
[----:B------:R-:W3:Y:S04]  /*751c0*/  LDL.LU R249, [R1+0x60] ;  /* 0x0000600001f97983 */ /* 0x000ee80000300800 */
[----:B------:R-:W3:Y:S01]  /*751d0*/  LDL.LU R250, [R1+0x21ac] ;  /* 0x0021ac0001fa7983 */ /* 0x000ee20000300800 */
[----:B------:R-:W-:-:S03]  /*751e0*/  ISETP.LT.AND P2, PT, R227, c[0x0][0x178], !P6 ;  /* 0x00005e00e3007a0c */ /* 0x000fc60007741270 */
[----:B--2---:R-:W-:Y:S04]  /*751f0*/  @P3 STG.E [R186.64], R3 ;  /* 0x00000003ba003986 */ /* 0x004fe8000c101904 */
[----:B------:R-:W-:Y:S04]  /*75200*/  @P1 STG.E [R188.64], R248 ;  /* 0x000000f8bc001986 */ /* 0x000fe8000c101904 */
[----:B------:R1:W-:Y:S04]  /*75210*/  @P4 STG.E [R190.64], R193 ;  /* 0x000000c1be004986 */ /* 0x0003e8000c101904 */
[----:B-1----:R-:W2:Y:S01]  /*75220*/  LDL.LU R190, [R1+0x700] ;  /* 0x0007000001be7983 */ /* 0x002ea20000300800 */
[----:B------:R-:W-:-:S02]  /*75230*/  IADD3 R3, R0, c[0x0][0x198], RZ ;  /* 0x0000660000037a10 */ /* 0x000fc40007ffe0ff */
[----:B------:R-:W-:Y:S01]  /*75240*/  ISETP.LT.AND P4, PT, R158, c[0x0][0x178], !P6 ;  /* 0x00005e009e007a0c */ /* 0x000fe20007781270 */
[----:B------:R-:W2:Y:S01]  /*75250*/  LDL.LU R191, [R1+0x3b0] ;  /* 0x0003b00001bf7983 */ /* 0x000ea20000300800 */
[----:B------:R-:W-:Y:S01]  /*75260*/  ISETP.LT.AND P3, PT, R159, c[0x0][0x178], !P6 ;  /* 0x00005e009f007a0c */ /* 0x000fe20007761270 */
[----:B------:R-:W-:Y:S01]  /*75270*/  IMAD.WIDE R188, R3, 0x4, R182 ;  /* 0x0000000403bc7825 */ /* 0x000fe200078e02b6 */
[----:B------:R-:W-:-:S03]  /*75280*/  ISETP.LT.AND P6, PT, R119, c[0x0][0x178], !P6 ;  /* 0x00005e0077007a0c */ /* 0x000fc600077c1270 */
[C---:B------:R-:W-:Y:S01]  /*75290*/  IMAD.WIDE R184, R3.reuse, 0x4, R180 ;  /* 0x0000000403b87825 */ /* 0x040fe200078e02b4 */
[----:B----4-:R1:W-:Y:S03]  /*752a0*/  @P2 STG.E [R188.64], R246 ;  /* 0x000000f6bc002986 */ /* 0x0103e6000c101904 */
[C---:B------:R-:W-:Y:S02]  /*752b0*/  IMAD.WIDE R186, R3.reuse, 0x4, R6 ;  /* 0x0000000403ba7825 */ /* 0x040fe400078e0206 */
[----:B------:R-:W-:Y:S04]  /*752c0*/  @P4 STG.E [R184.64], R194 ;  /* 0x000000c2b8004986 */ /* 0x000fe8000c101904 */
[----:B-1----:R-:W4:Y:S01]  /*752d0*/  LDL.LU R246, [R1+0x3b4] ;  /* 0x0003b40001f67983 */ /* 0x002f220000300800 */
[----:B------:R-:W-:-:S03]  /*752e0*/  IMAD.WIDE R188, R3, 0x4, R4 ;  /* 0x0000000403bc7825 */ /* 0x000fc600078e0204 */
[----:B------:R1:W-:Y:S04]  /*752f0*/  @P3 STG.E [R186.64], R245 ;  /* 0x000000f5ba003986 */ /* 0x0003e8000c101904 */
[----:B---3--:R3:W-:Y:S04]  /*75300*/  @P6 STG.E [R188.64], R244 ;  /* 0x000000f4bc006986 */ /* 0x0087e8000c101904 */
[----:B-1----:R-:W4:Y:S04]  /*75310*/  LDL.LU R245, [R1+0x64] ;  /* 0x0000640001f57983 */ /* 0x002f280000300800 */
[----:B---3--:R-:W3:Y:S01]  /*75320*/  LDL.LU R244, [R1+0x24] ;  /* 0x0000240001f47983 */ /* 0x008ee20000300800 */
[----:B------:R-:W-:-:S02]  /*75330*/  IADD3 R0, R123, 0x25, RZ ;  /* 0x000000257b007810 */ /* 0x000fc40007ffe0ff */
[----:B------:R-:W-:Y:S01]  /*75340*/  ISETP.LT.AND P5, PT, R227, c[0x0][0x178], !P0 ;  /* 0x00005e00e3007a0c */ /* 0x000fe200047a1270 */
[----:B------:R-:W3:Y:S01]  /*75350*/  LDL.LU R248, [R1+0x740] ;  /* 0x0007400001f87983 */ /* 0x000ee20000300800 */
[----:B------:R-:W-:Y:S02]  /*75360*/  ISETP.GE.AND P1, PT, R0, c[0x0][0x17c], PT ;  /* 0x00005f0000007a0c */ /* 0x000fe40003f26270 */
[----:B------:R-:W-:Y:S01]  /*75370*/  IADD3 R0, R3, c[0x0][0x198], RZ ;  /* 0x0000660003007a10 */ /* 0x000fe20007ffe0ff */
[----:B------:R-:W3:Y:S04]  /*75380*/  LDL.LU R193, [R1+0x6e0] ;  /* 0x0006e00001c17983 */ /* 0x000ee80000300800 */
[----:B------:R-:W-:Y:S01]  /*75390*/  IMAD.WIDE R184, R0, 0x4, R182 ;  /* 0x0000000400b87825 */ /* 0x000fe200078e02b6 */
[----:B------:R-:W-:Y:S01]  /*753a0*/  ISETP.LT.AND P3, PT, R158, c[0x0][0x178], !P0 ;  /* 0x00005e009e007a0c */ /* 0x000fe20004761270 */
[----:B------:R-:W3:Y:S01]  /*753b0*/  LDL.LU R194, [R1+0xe0] ;  /* 0x0000e00001c27983 */ /* 0x000ee20000300800 */
[----:B------:R-:W-:-:S02]  /*753c0*/  ISETP.LT.AND P4, PT, R159, c[0x0][0x178], !P0 ;  /* 0x00005e009f007a0c */ /* 0x000fc40004781270 */
[----:B------:R-:W-:Y:S01]  /*753d0*/  IADD3 R188, R123, 0x26, RZ ;  /* 0x000000267bbc7810 */ /* 0x000fe20007ffe0ff */
[----:B------:R-:W-:Y:S01]  /*753e0*/  IMAD.WIDE R186, R0, 0x4, R180 ;  /* 0x0000000400ba7825 */ /* 0x000fe200078e02b4 */
[----:B------:R-:W-:Y:S02]  /*753f0*/  ISETP.LT.AND P6, PT, R227, c[0x0][0x178], !P1 ;  /* 0x00005e00e3007a0c */ /* 0x000fe40004fc1270 */
[----:B------:R-:W-:Y:S01]  /*75400*/  ISETP.GE.AND P2, PT, R188, c[0x0][0x17c], PT ;  /* 0x00005f00bc007a0c */ /* 0x000fe20003f46270 */
[C---:B------:R-:W-:Y:S01]  /*75410*/  IMAD.WIDE R188, R0.reuse, 0x4, R4 ;  /* 0x0000000400bc7825 */ /* 0x040fe200078e0204 */
[----:B------:R-:W-:Y:S01]  /*75420*/  IADD3 R3, R0, c[0x0][0x198], RZ ;  /* 0x0000660000037a10 */ /* 0x000fe20007ffe0ff */
[----:B--2---:R1:W-:Y:S01]  /*75430*/  @P5 STG.E [R184.64], R190 ;  /* 0x000000beb8005986 */ /* 0x0043e2000c101904 */
[----:B------:R-:W-:Y:S02]  /*75440*/  ISETP.LT.AND P5, PT, R119, c[0x0][0x178], !P0 ;  /* 0x00005e0077007a0c */ /* 0x000fe400047a1270 */
[----:B------:R-:W-:Y:S01]  /*75450*/  ISETP.LT.AND P0, PT, R158, c[0x0][0x178], !P1 ;  /* 0x00005e009e007a0c */ /* 0x000fe20004f01270 */
[----:B------:R2:W-:Y:S01]  /*75460*/  @P3 STG.E [R186.64], R191 ;  /* 0x000000bfba003986 */ /* 0x0005e2000c101904 */
[----:B-1----:R-:W-:-:S04]  /*75470*/  IMAD.WIDE R184, R0, 0x4, R6 ;  /* 0x0000000400b87825 */ /* 0x002fc800078e0206 */
[----:B--2---:R-:W-:Y:S01]  /*75480*/  IMAD.WIDE R186, R3, 0x4, R182 ;  /* 0x0000000403ba7825 */ /* 0x004fe200078e02b6 */
[----:B------:R1:W-:Y:S04]  /*75490*/  @P4 STG.E [R184.64], R249 ;  /* 0x000000f9b8004986 */ /* 0x0003e8000c101904 */
[----:B------:R-:W-:Y:S01]  /*754a0*/  @P5 STG.E [R188.64], R192 ;  /* 0x000000c0bc005986 */ /* 0x000fe2000c101904 */
[----:B------:R-:W-:-:S03]  /*754b0*/  ISETP.LT.AND P5, PT, R159, c[0x0][0x178], !P1 ;  /* 0x00005e009f007a0c */ /* 0x000fc60004fa1270 */
[----:B------:R2:W-:Y:S01]  /*754c0*/  @P6 STG.E [R186.64], R195 ;  /* 0x000000c3ba006986 */ /* 0x0005e2000c101904 */
[----:B-1----:R-:W-:Y:S01]  /*754d0*/  IMAD.WIDE R184, R3, 0x4, R180 ;  /* 0x0000000403b87825 */ /* 0x002fe200078e02b4 */
[----:B------:R-:W-:-:S04]  /*754e0*/  ISETP.LT.AND P1, PT, R119, c[0x0][0x178], !P1 ;  /* 0x00005e0077007a0c */ /* 0x000fc80004f21270 */
[----:B----4-:R1:W-:Y:S04]  /*754f0*/  @P0 STG.E [R184.64], R246 ;  /* 0x000000f6b8000986 */ /* 0x0103e8000c101904 */
[----:B--2---:R-:W2:Y:S01]  /*75500*/  LDL.LU R195, [R1+0x40] ;  /* 0x0000400001c37983 */ /* 0x004ea20000300800 */
[----:B------:R-:W-:-:S03]  /*75510*/  IMAD.WIDE R186, R3, 0x4, R4 ;  /* 0x0000000403ba7825 */ /* 0x000fc600078e0204 */
[----:B-1----:R-:W4:Y:S01]  /*75520*/  LDL.LU R246, [R1+0x744] ;  /* 0x0007440001f67983 */ /* 0x002f220000300800 */
[----:B------:R-:W-:-:S03]  /*75530*/  IMAD.WIDE R184, R3, 0x4, R6 ;  /* 0x0000000403b87825 */ /* 0x000fc600078e0206 */
[----:B------:R-:W4:Y:S04]  /*75540*/  LDL.LU R192, [R1+0x6e4] ;  /* 0x0006e40001c07983 */ /* 0x000f280000300800 */
[----:B------:R1:W-:Y:S04]  /*75550*/  @P5 STG.E [R184.64], R245 ;  /* 0x000000f5b8005986 */ /* 0x0003e8000c101904 */
[----:B---3--:R3:W-:Y:S04]  /*75560*/  @P1 STG.E [R186.64], R244 ;  /* 0x000000f4ba001986 */ /* 0x0087e8000c101904 */
[----:B-1----:R-:W4:Y:S04]  /*75570*/  LDL.LU R245, [R1+0xe4] ;  /* 0x0000e40001f57983 */ /* 0x002f280000300800 */
[----:B---3--:R-:W3:Y:S01]  /*75580*/  LDL.LU R244, [R1+0x44] ;  /* 0x0000440001f47983 */ /* 0x008ee20000300800 */
[----:B------:R-:W-:-:S02]  /*75590*/  ISETP.LT.AND P4, PT, R227, c[0x0][0x178], !P2 ;  /* 0x00005e00e3007a0c */ /* 0x000fc40005781270 */
[----:B------:R-:W-:Y:S01]  /*755a0*/  ISETP.LT.AND P6, PT, R158, c[0x0][0x178], !P2 ;  /* 0x00005e009e007a0c */ /* 0x000fe200057c1270 */
[----:B------:R-:W3:Y:S01]  /*755b0*/  LDL.LU R191, [R1+0x760] ;  /* 0x0007600001bf7983 */ /* 0x000ee20000300800 */
[----:B------:R-:W-:Y:S02]  /*755c0*/  ISETP.LT.AND P3, PT, R159, c[0x0][0x178], !P2 ;  /* 0x00005e009f007a0c */ /* 0x000fe40005761270 */
[----:B------:R-:W-:Y:S02]  /*755d0*/  IADD3 R188, R123, 0x27, RZ ;  /* 0x000000277bbc7810 */ /* 0x000fe40007ffe0ff */
[----:B------:R-:W-:Y:S02]  /*755e0*/  IADD3 R0, R3, c[0x0][0x198], RZ ;  /* 0x0000660003007a10 */ /* 0x000fe40007ffe0ff */
[----:B------:R-:W-:Y:S02]  /*755f0*/  IADD3 R189, R123, 0x2e, RZ ;  /* 0x0000002e7bbd7810 */ /* 0x000fe40007ffe0ff */
[----:B------:R-:W-:Y:S01]  /*75600*/  ISETP.GE.AND P5, PT, R188, c[0x0][0x17c], PT ;  /* 0x00005f00bc007a0c */ /* 0x000fe20003fa6270 */
[----:B------:R-:W-:Y:S01]  /*75610*/  IMAD.WIDE R184, R0, 0x4, R182 ;  /* 0x0000000400b87825 */ /* 0x000fe200078e02b6 */
[----:B------:R-:W-:-:S02]  /*75620*/  ISETP.LT.AND P2, PT, R119, c[0x0][0x178], !P2 ;  /* 0x00005e0077007a0c */ /* 0x000fc40005741270 */
[----:B------:R-:W-:Y:S01]  /*75630*/  ISETP.GE.AND P0, PT, R189, c[0x0][0x17c], PT ;  /* 0x00005f00bd007a0c */ /* 0x000fe20003f06270 */
[----:B------:R-:W-:Y:S01]  /*75640*/  IMAD.WIDE R186, R0, 0x4, R180 ;  /* 0x0000000400ba7825 */ /* 0x000fe200078e02b4 */
[----:B------:R-:W-:-:S03]  /*75650*/  ISETP.LT.AND P1, PT, R227, c[0x0][0x178], !P5 ;  /* 0x00005e00e3007a0c */ /* 0x000fc60006f21270 */
[C---:B------:R-:W-:Y:S01]  /*75660*/  IMAD.WIDE R188, R0.reuse, 0x4, R6 ;  /* 0x0000000400bc7825 */ /* 0x040fe200078e0206 */
[----:B------:R1:W-:Y:S01]  /*75670*/  @P4 STG.E [R184.64], R248 ;  /* 0x000000f8b8004986 */ /* 0x0003e2000c101904 */
[----:B------:R-:W-:-:S03]  /*75680*/  IADD3 R3, R0, c[0x0][0x198], RZ ;  /* 0x0000660000037a10 */ /* 0x000fc60007ffe0ff */
[----:B------:R1:W-:Y:S01]  /*75690*/  @P6 STG.E [R186.64], R193 ;  /* 0x000000c1ba006986 */ /* 0x0003e2000c101904 */
[----:B------:R-:W-:-:S03]  /*756a0*/  ISETP.LT.AND P6, PT, R159, c[0x0][0x178], !P5 ;  /* 0x00005e009f007a0c */ /* 0x000fc60006fc1270 */
[----:B------:R1:W-:Y:S01]  /*756b0*/  @P3 STG.E [R188.64], R194 ;  /* 0x000000c2bc003986 */ /* 0x0003e2000c101904 */
[----:B------:R-:W-:Y:S01]  /*756c0*/  ISETP.LT.AND P3, PT, R158, c[0x0][0x178], !P5 ;  /* 0x00005e009e007a0c */ /* 0x000fe20006f61270 */
[----:B-1----:R-:W-:Y:S02]  /*756d0*/  IMAD.WIDE R184, R0, 0x4, R4 ;  /* 0x0000000400b87825 */ /* 0x002fe400078e0204 */
[----:B------:R-:W3:Y:S02]  /*756e0*/  LDL.LU R193, [R1+0x720] ;  /* 0x0007200001c17983 */ /* 0x000ee40000300800 */
[----:B------:R-:W-:Y:S01]  /*756f0*/  IMAD.WIDE R186, R3, 0x4, R182 ;  /* 0x0000000403ba7825 */ /* 0x000fe200078e02b6 */
[----:B------:R-:W-:Y:S01]  /*75700*/  ISETP.LT.AND P5, PT, R119, c[0x0][0x178], !P5 ;  /* 0x00005e0077007a0c */ /* 0x000fe20006fa1270 */
[----:B------:R-:W3:Y:S01]  /*75710*/  LDL.LU R194, [R1+0x3f0] ;  /* 0x0003f00001c27983 */ /* 0x000ee20000300800 */
[----:B------:R-:W-:-:S04]  /*75720*/  IADD3 R188, R123, 0x28, RZ ;  /* 0x000000287bbc7810 */ /* 0x000fc80007ffe0ff */
[----:B------:R-:W-:Y:S01]  /*75730*/  ISETP.GE.AND P4, PT, R188, c[0x0][0x17c], PT ;  /* 0x00005f00bc007a0c */ /* 0x000fe20003f86270 */
[C---:B------:R-:W-:Y:S01]  /*75740*/  IMAD.WIDE R188, R3.reuse, 0x4, R4 ;  /* 0x0000000403bc7825 */ /* 0x040fe200078e0204 */
[----:B--2---:R1:W-:Y:S04]  /*75750*/  @P2 STG.E [R184.64], R195 ;  /* 0x000000c3b8002986 */ /* 0x0043e8000c101904 */
[----:B----4-:R2:W-:Y:S04]  /*75760*/  @P1 STG.E [R186.64], R246 ;  /* 0x000000f6ba001986 */ /* 0x0105e8000c101904 */
[----:B-1----:R-:W4:Y:S01]  /*75770*/  LDL.LU R195, [R1+0xc0] ;  /* 0x0000c00001c37983 */ /* 0x002f220000300800 */
[----:B------:R-:W-:-:S03]  /*75780*/  IMAD.WIDE R184, R3, 0x4, R180 ;  /* 0x0000000403b87825 */ /* 0x000fc600078e02b4 */
[----:B--2---:R-:W2:Y:S01]  /*75790*/  LDL.LU R246, [R1+0x764] ;  /* 0x0007640001f67983 */ /* 0x004ea20000300800 */
[----:B------:R-:W-:-:S03]  /*757a0*/  IMAD.WIDE R186, R3, 0x4, R6 ;  /* 0x0000000403ba7825 */ /* 0x000fc600078e0206 */
[----:B------:R-:W-:Y:S04]  /*757b0*/  @P3 STG.E [R184.64], R192 ;  /* 0x000000c0b8003986 */ /* 0x000fe8000c101904 */
[----:B------:R1:W-:Y:S04]  /*757c0*/  @P6 STG.E [R186.64], R245 ;  /* 0x000000f5ba006986 */ /* 0x0003e8000c101904 */
[----:B---3--:R3:W-:Y:S04]  /*757d0*/  @P5 STG.E [R188.64], R244 ;  /* 0x000000f4bc005986 */ /* 0x0087e8000c101904 */
[----:B-1----:R-:W2:Y:S04]  /*757e0*/  LDL.LU R245, [R1+0x724] ;  /* 0x0007240001f57983 */ /* 0x002ea80000300800 */
[----:B------:R-:W2:Y:S04]  /*757f0*/  LDL.LU R249, [R1+0x3f4] ;  /* 0x0003f40001f97983 */ /* 0x000ea80000300800 */
[----:B---3--:R-:W3:Y:S01]  /*75800*/  LDL.LU R244, [R1+0xc4] ;  /* 0x0000c40001f47983 */ /* 0x008ee20000300800 */
[----:B------:R-:W-:-:S02]  /*75810*/  IADD3 R0, R123, 0x29, RZ ;  /* 0x000000297b007810 */ /* 0x000fc40007ffe0ff */
[----:B------:R-:W-:Y:S01]  /*75820*/  ISETP.LT.AND P1, PT, R227, c[0x0][0x178], !P4 ;  /* 0x00005e00e3007a0c */ /* 0x000fe20006721270 */
[----:B------:R-:W3:Y:S01]  /*75830*/  LDL.LU R248, [R1+0x790] ;  /* 0x0007900001f87983 */ /* 0x000ee20000300800 */
[----:B------:R-:W-:Y:S02]  /*75840*/  ISETP.GE.AND P2, PT, R0, c[0x0][0x17c], PT ;  /* 0x00005f0000007a0c */ /* 0x000fe40003f46270 */
[----:B------:R-:W-:Y:S01]  /*75850*/  IADD3 R0, R3, c[0x0][0x198], RZ ;  /* 0x0000660003007a10 */ /* 0x000fe20007ffe0ff */
[----:B------:R-:W3:Y:S01]  /*75860*/  LDL.LU R192, [R1+0x750] ;  /* 0x0007500001c07983 */ /* 0x000ee20000300800 */
[----:B------:R-:W-:Y:S02]  /*75870*/  ISETP.LT.AND P3, PT, R158, c[0x0][0x178], !P4 ;  /* 0x00005e009e007a0c */ /* 0x000fe40006761270 */
[----:B------:R-:W-:Y:S01]  /*75880*/  ISETP.LT.AND P6, PT, R159, c[0x0][0x178], !P4 ;  /* 0x00005e009f007a0c */ /* 0x000fe200067c1270 */
[----:B------:R-:W-:Y:S01]  /*75890*/  IMAD.WIDE R184, R0, 0x4, R182 ;  /* 0x0000000400b87825 */ /* 0x000fe200078e02b6 */
[----:B------:R-:W-:-:S02]  /*758a0*/  ISETP.LT.AND P4, PT, R119, c[0x0][0x178], !P4 ;  /* 0x00005e0077007a0c */ /* 0x000fc40006781270 */
[----:B------:R-:W-:Y:S01]  /*758b0*/  IADD3 R3, R123, 0x2a, RZ ;  /* 0x0000002a7b037810 */ /* 0x000fe20007ffe0ff */
[C---:B------:R-:W-:Y:S01]  /*758c0*/  IMAD.WIDE R186, R0.reuse, 0x4, R180 ;  /* 0x0000000400ba7825 */ /* 0x040fe200078e02b4 */
[----:B------:R-:W-:Y:S01]  /*758d0*/  ISETP.LT.AND P5, PT, R227, c[0x0][0x178], !P2 ;  /* 0x00005e00e3007a0c */ /* 0x000fe200057a1270 */
[----:B------:R1:W-:Y:S01]  /*758e0*/  @P1 STG.E [R184.64], R191 ;  /* 0x000000bfb8001986 */ /* 0x0003e2000c101904 */
[----:B------:R-:W-:Y:S02]  /*758f0*/  ISETP.GE.AND P1, PT, R3, c[0x0][0x17c], PT ;  /* 0x00005f0003007a0c */ /* 0x000fe40003f26270 */
[C---:B------:R-:W-:Y:S01]  /*75900*/  IADD3 R3, R0.reuse, c[0x0][0x198], RZ ;  /* 0x0000660000037a10 */ /* 0x040fe20007ffe0ff */
[----:B------:R-:W-:Y:S01]  /*75910*/  IMAD.WIDE R188, R0, 0x4, R4 ;  /* 0x0000000400bc7825 */ /* 0x000fe200078e0204 */
[----:B------:R1:W-:Y:S01]  /*75920*/  @P3 STG.E [R186.64], R193 ;  /* 0x000000c1ba003986 */ /* 0x0003e2000c101904 */
[----:B------:R-:W-:Y:S02]  /*75930*/  ISETP.LT.AND P3, PT, R158, c[0x0][0x178], !P2 ;  /* 0x00005e009e007a0c */ /* 0x000fe40005761270 */
[----:B-1----:R-:W-:-:S04]  /*75940*/  IMAD.WIDE R184, R0, 0x4, R6 ;  /* 0x0000000400b87825 */ /* 0x002fc800078e0206 */
[C---:B------:R-:W-:Y:S01]  /*75950*/  IMAD.WIDE R186, R3.reuse, 0x4, R182 ;  /* 0x0000000403ba7825 */ /* 0x040fe200078e02b6 */
[----:B------:R1:W-:Y:S04]  /*75960*/  @P6 STG.E [R184.64], R194 ;  /* 0x000000c2b8006986 */ /* 0x0003e8000c101904 */
[----:B------:R-:W3:Y:S04]  /*75970*/  LDL.LU R193, [R1+0x6f0] ;  /* 0x0006f00001c17983 */ /* 0x000ee80000300800 */
[----:B-1----:R-:W3:Y:S01]  /*75980*/  LDL.LU R194, [R1+0x180] ;  /* 0x0001800001c27983 */ /* 0x002ee20000300800 */
[----:B------:R-:W-:-:S03]  /*75990*/  IMAD.WIDE R184, R3, 0x4, R6 ;  /* 0x0000000403b87825 */ /* 0x000fc600078e0206 */
[----:B----4-:R1:W-:Y:S01]  /*759a0*/  @P4 STG.E [R188.64], R195 ;  /* 0x000000c3bc004986 */ /* 0x0103e2000c101904 */
[----:B------:R-:W-:Y:S02]  /*759b0*/  ISETP.LT.AND P4, PT, R159, c[0x0][0x178], !P2 ;  /* 0x00005e009f007a0c */ /* 0x000fe40005781270 */
[----:B------:R-:W-:Y:S01]  /*759c0*/  ISETP.LT.AND P2, PT, R119, c[0x0][0x178], !P2 ;  /* 0x00005e0077007a0c */ /* 0x000fe20005741270 */
[----:B--2---:R2:W-:Y:S04]  /*759d0*/  @P5 STG.E [R186.64], R246 ;  /* 0x000000f6ba005986 */ /* 0x0045e8000c101904 */
[----:B-1----:R-:W4:Y:S01]  /*759e0*/  LDL.LU R195, [R1+0x794] ;  /* 0x0007940001c37983 */ /* 0x002f220000300800 */
[----:B------:R-:W-:-:S04]  /*759f0*/  IMAD.WIDE R188, R3, 0x4, R4 ;  /* 0x0000000403bc7825 */ /* 0x000fc800078e0204 */
[----:B--2---:R-:W-:Y:S01]  /*75a00*/  IMAD.WIDE R186, R3, 0x4, R180 ;  /* 0x0000000403ba7825 */ /* 0x004fe200078e02b4 */
[----:B------:R-:W2:Y:S04]  /*75a10*/  LDL.LU R246, [R1+0x754] ;  /* 0x0007540001f67983 */ /* 0x000ea80000300800 */
[----:B------:R1:W-:Y:S04]  /*75a20*/  @P3 STG.E [R186.64], R245 ;  /* 0x000000f5ba003986 */ /* 0x0003e8000c101904 */
[----:B------:R-:W-:Y:S04]  /*75a30*/  @P4 STG.E [R184.64], R249 ;  /* 0x000000f9b8004986 */ /* 0x000fe8000c101904 */
[----:B-1----:R-:W2:Y:S04]  /*75a40*/  LDL.LU R245, [R1+0x6f4] ;  /* 0x0006f40001f57983 */ /* 0x002ea80000300800 */
[----:B---3--:R1:W-:Y:S04]  /*75a50*/  @P2 STG.E [R188.64], R244 ;  /* 0x000000f4bc002986 */ /* 0x0083e8000c101904 */
[----:B-1----:R-:W3:Y:S01]  /*75a60*/  LDL.LU R244, [R1+0x184] ;  /* 0x0001840001f47983 */ /* 0x002ee20000300800 */
[----:B------:R-:W-:-:S02]  /*75a70*/  ISETP.LT.AND P5, PT, R227, c[0x0][0x178], !P1 ;  /* 0x00005e00e3007a0c */ /* 0x000fc40004fa1270 */
[----:B------:R-:W-:Y:S02]  /*75a80*/  ISETP.LT.AND P6, PT, R158, c[0x0][0x178], !P1 ;  /* 0x00005e009e007a0c */ /* 0x000fe40004fc1270 */
[----:B------:R-:W-:Y:S02]  /*75a90*/  IADD3 R0, R3, c[0x0][0x198], RZ ;  /* 0x0000660003007a10 */ /* 0x000fe40007ffe0ff */
[----:B------:R-:W-:-:S03]  /*75aa0*/  IADD3 R190, R123, 0x2b, RZ ;  /* 0x0000002b7bbe7810 */ /* 0x000fc60007ffe0ff */
[----:B------:R-:W-:Y:S01]  /*75ab0*/  IMAD.WIDE R186, R0, 0x4, R182 ;  /* 0x0000000400ba7825 */ /* 0x000fe200078e02b6 */
[----:B------:R-:W-:Y:S02]  /*75ac0*/  ISETP.GE.AND P3, PT, R190, c[0x0][0x17c], PT ;  /* 0x00005f00be007a0c */ /* 0x000fe40003f66270 */
[----:B------:R-:W-:Y:S01]  /*75ad0*/  ISETP.LT.AND P2, PT, R159, c[0x0][0x178], !P1 ;  /* 0x00005e009f007a0c */ /* 0x000fe20004f41270 */
[----:B------:R-:W-:Y:S01]  /*75ae0*/  IMAD.WIDE R184, R0, 0x4, R180 ;  /* 0x0000000400b87825 */ /* 0x000fe200078e02b4 */
[----:B------:R1:W-:Y:S01]  /*75af0*/  @P5 STG.E [R186.64], R248 ;  /* 0x000000f8ba005986 */ /* 0x0003e2000c101904 */
[----:B------:R-:W-:Y:S02]  /*75b00*/  ISETP.LT.AND P1, PT, R119, c[0x0][0x178], !P1 ;  /* 0x00005e0077007a0c */ /* 0x000fe40004f21270 */
[----:B------:R-:W-:Y:S01]  /*75b10*/  ISETP.LT.AND P5, PT, R227, c[0x0][0x178], !P3 ;  /* 0x00005e00e3007a0c */ /* 0x000fe20005fa1270 */
[----:B------:R1:W-:Y:S01]  /*75b20*/  @P6 STG.E [R184.64], R192 ;  /* 0x000000c0b8006986 */ /* 0x0003e2000c101904 */
[----:B------:R-:W-:-:S02]  /*75b30*/  ISETP.LT.AND P4, PT, R158, c[0x0][0x178], !P3 ;  /* 0x00005e009e007a0c */ /* 0x000fc40005f81270 */
[----:B------:R-:W-:Y:S02]  /*75b40*/  ISETP.LT.AND P6, PT, R159, c[0x0][0x178], !P3 ;  /* 0x00005e009f007a0c */ /* 0x000fe40005fc1270 */
[C---:B------:R-:W-:Y:S02]  /*75b50*/  IADD3 R3, R0.reuse, c[0x0][0x198], RZ ;  /* 0x0000660000037a10 */ /* 0x040fe40007ffe0ff */
[----:B------:R-:W-:Y:S01]  /*75b60*/  ISETP.LT.AND P3, PT, R119, c[0x0][0x178], !P3 ;  /* 0x00005e0077007a0c */ /* 0x000fe20005f61270 */
[----:B-1----:R-:W-:-:S04]  /*75b70*/  IMAD.WIDE R186, R0, 0x4, R4 ;  /* 0x0000000400ba7825 */ /* 0x002fc800078e0204 */
[----:B------:R-:W-:-:S04]  /*75b80*/  IMAD.WIDE R184, R0, 0x4, R6 ;  /* 0x0000000400b87825 */ /* 0x000fc800078e0206 */
[C---:B------:R-:W-:Y:S01]  /*75b90*/  IMAD.WIDE R188, R3.reuse, 0x4, R182 ;  /* 0x0000000403bc7825 */ /* 0x040fe200078e02b6 */
[----:B------:R1:W-:Y:S03]  /*75ba0*/  @P2 STG.E [R184.64], R193 ;  /* 0x000000c1b8002986 */ /* 0x0003e6000c101904 */
[C---:B------:R-:W-:Y:S01]  /*75bb0*/  IMAD.WIDE R190, R3.reuse, 0x4, R180 ;  /* 0x0000000403be7825 */ /* 0x040fe200078e02b4 */
[----:B------:R1:W-:Y:S03]  /*75bc0*/  @P1 STG.E [R186.64], R194 ;  /* 0x000000c2ba001986 */ /* 0x0003e6000c101904 */
[C---:B-1----:R-:W-:Y:S01]  /*75bd0*/  IMAD.WIDE R184, R3.reuse, 0x4, R6 ;  /* 0x0000000403b87825 */ /* 0x042fe200078e0206 */
[----:B------:R-:W3:Y:S01]  /*75be0*/  LDL.LU R193, [R1+0x7c4] ;  /* 0x0007c40001c17983 */ /* 0x000ee20000300800 */
[----:B------:R-:W-:-:S03]  /*75bf0*/  IADD3 R0, R3, c[0x0][0x198], RZ ;  /* 0x0000660003007a10 */ /* 0x000fc60007ffe0ff */
[----:B------:R-:W3:Y:S04]  /*75c00*/  LDL.LU R194, [R1+0x784] ;  /* 0x0007840001c27983 */ /* 0x000ee80000300800 */
[----:B----4-:R1:W-:Y:S04]  /*75c10*/  @P5 STG.E [R188.64], R195 ;  /* 0x000000c3bc005986 */ /* 0x0103e8000c101904 */
[----:B--2---:R2:W-:Y:S04]  /*75c20*/  @P4 STG.E [R190.64], R246 ;  /* 0x000000f6be004986 */ /* 0x0045e8000c101904 */
[----:B-1----:R-:W4:Y:S04]  /*75c30*/  LDL.LU R195, [R1+0x734] ;  /* 0x0007340001c37983 */ /* 0x002f280000300800 */
[----:B--2---:R-:W2:Y:S04]  /*75c40*/  LDL.LU R246, [R1+0x534] ;  /* 0x0005340001f67983 */ /* 0x004ea80000300800 */
[----:B------:R1:W-:Y:S02]  /*75c50*/  @P6 STG.E [R184.64], R245 ;  /* 0x000000f5b8006986 */ /* 0x0003e4000c101904 */
[----:B-1----:R-:W-:-:S02]  /*75c60*/  IMAD.WIDE R184, R3, 0x4, R4 ;  /* 0x0000000403b87825 */ /* 0x002fc400078e0204 */
[----:B------:R-:W2:Y:S04]  /*75c70*/  LDL.LU R3, [R1+0x730] ;  /* 0x0007300001037983 */ /* 0x000ea80000300800 */
[----:B---3--:R1:W-:Y:S04]  /*75c80*/  @P3 STG.E [R184.64], R244 ;  /* 0x000000f4b8003986 */ /* 0x0083e8000c101904 */
[----:B-1----:R-:W3:Y:S01]  /*75c90*/  LDL.LU R184, [R1+0x7c0] ;  /* 0x0007c00001b87983 */ /* 0x002ee20000300800 */
[----:B------:R-:W-:Y:S01]  /*75ca0*/  IADD3 R192, R123, 0x2c, RZ ;  /* 0x0000002c7bc07810 */ /* 0x000fe20007ffe0ff */
[----:B------:R-:W-:-:S02]  /*75cb0*/  IMAD.WIDE R186, R0, 0x4, R182 ;  /* 0x0000000400ba7825 */ /* 0x000fc400078e02b6 */
[----:B------:R-:W2:Y:S01]  /*75cc0*/  LDL.LU R185, [R1+0x780] ;  /* 0x0007800001b97983 */ /* 0x000ea20000300800 */
[----:B------:R-:W-:-:S04]  /*75cd0*/  ISETP.GE.AND P2, PT, R192, c[0x0][0x17c], PT ;  /* 0x00005f00c0007a0c */ /* 0x000fc80003f46270 */
[----:B------:R-:W-:Y:S02]  /*75ce0*/  ISETP.LT.AND P5, PT, R227, c[0x0][0x178], !P2 ;  /* 0x00005e00e3007a0c */ /* 0x000fe400057a1270 */
[----:B------:R-:W-:-:S04]  /*75cf0*/  IADD3 R192, R123, 0x2d, RZ ;  /* 0x0000002d7bc07810 */ /* 0x000fc80007ffe0ff */
[----:B------:R-:W-:Y:S02]  /*75d00*/  ISETP.GE.AND P6, PT, R192, c[0x0][0x17c], PT ;  /* 0x00005f00c0007a0c */ /* 0x000fe40003fc6270 */
[----:B------:R-:W2:Y:S04]  /*75d10*/  LDL.LU R192, [R1+0x7d0] ;  /* 0x0007d00001c07983 */ /* 0x000ea80000300800 */
[----:B------:R-:W2:Y:S04]  /*75d20*/  LDL.LU R249, [R1+0x7a0] ;  /* 0x0007a00001f97983 */ /* 0x000ea80000300800 */
[----:B------:R-:W2:Y:S04]  /*75d30*/  LDL.LU R248, [R1+0x770] ;  /* 0x0007700001f87983 */ /* 0x000ea80000300800 */
[----:B------:R-:W4:Y:S04]  /*75d40*/  LDL.LU R245, [R1+0x7d4] ;  /* 0x0007d40001f57983 */ /* 0x000f280000300800 */
[----:B------:R-:W4:Y:S04]  /*75d50*/  LDL.LU R244, [R1+0x7a4] ;  /* 0x0007a40001f47983 */ /* 0x000f280000300800 */
[----:B---3--:R1:W-:Y:S04]  /*75d60*/  @P5 STG.E [R186.64], R184 ;  /* 0x000000b8ba005986 */ /* 0x0083e8000c101904 */
[----:B-1----:R-:W3:Y:S01]  /*75d70*/  LDL.LU R187, [R1+0x530] ;  /* 0x0005300001bb7983 */ /* 0x002ee20000300800 */
[----:B------:R-:W-:-:S02]  /*75d80*/  ISETP.LT.AND P4, PT, R158, c[0x0][0x178], !P2 ;  /* 0x00005e009e007a0c */ /* 0x000fc40005781270 */
[----:B------:R-:W-:Y:S02]  /*75d90*/  ISETP.LT.AND P1, PT, R159, c[0x0][0x178], !P2 ;  /* 0x00005e009f007a0c */ /* 0x000fe40005721270 */
[----:B------:R-:W-:Y:S01]  /*75da0*/  ISETP.LT.AND P2, PT, R119, c[0x0][0x178], !P2 ;  /* 0x00005e0077007a0c */ /* 0x000fe20005741270 */
[----:B------:R-:W-:Y:S01]  /*75db0*/  IMAD.WIDE R188, R0, 0x4, R180 ;  /* 0x0000000400bc7825 */ /* 0x000fe200078e02b4 */
[----:B------:R-:W-:-:S03]  /*75dc0*/  ISETP.LT.AND P3, PT, R227, c[0x0][0x178], !P6 ;  /* 0x00005e00e3007a0c */ /* 0x000fc60007761270 */
[----:B------:R-:W-:-:S04]  /*75dd0*/  IMAD.WIDE R190, R0, 0x4, R6 ;  /* 0x0000000400be7825 */ /* 0x000fc800078e0206 */
[----:B--2---:R1:W-:Y:S01]  /*75de0*/  @P4 STG.E [R188.64], R185 ;  /* 0x000000b9bc004986 */ /* 0x0043e2000c101904 */
[----:B------:R-:W-:-:S03]  /*75df0*/  ISETP.LT.AND P5, PT, R159, c[0x0][0x178], !P6 ;  /* 0x00005e009f007a0c */ /* 0x000fc600077a1270 */
[----:B------:R2:W-:Y:S01]  /*75e00*/  @P1 STG.E [R190.64], R3 ;  /* 0x00000003be001986 */ /* 0x0005e2000c101904 */
[----:B------:R-:W-:Y:S02]  /*75e10*/  ISETP.LT.AND P1, PT, R158, c[0x0][0x178], !P6 ;  /* 0x00005e009e007a0c */ /* 0x000fe40007721270 */
[----:B------:R-:W-:Y:S01]  /*75e20*/  ISETP.LT.AND P6, PT, R119, c[0x0][0x178], !P6 ;  /* 0x00005e0077007a0c */ /* 0x000fe200077c1270 */
[C---:B-1----:R-:W-:Y:S01]  /*75e30*/  IMAD.WIDE R184, R0.reuse, 0x4, R4 ;  /* 0x0000000400b87825 */ /* 0x042fe200078e0204 */
[----:B--2---:R-:W-:Y:S02]  /*75e40*/  IADD3 R3, R0, c[0x0][0x198], RZ ;  /* 0x0000660000037a10 */ /* 0x004fe40007ffe0ff */
[----:B------:R-:W-:Y:S02]  /*75e50*/  IADD3 R186, R123, 0x2f, RZ ;  /* 0x0000002f7bba7810 */ /* 0x000fe40007ffe0ff */
[C---:B------:R-:W-:Y:S01]  /*75e60*/  IADD3 R0, R3.reuse, c[0x0][0x198], RZ ;  /* 0x0000660003007a10 */ /* 0x040fe20007ffe0ff */
[----:B------:R-:W-:Y:S01]  /*75e70*/  IMAD.WIDE R190, R3, 0x4, R182 ;  /* 0x0000000403be7825 */ /* 0x000fe200078e02b6 */
[----:B------:R-:W-:-:S03]  /*75e80*/  ISETP.GE.AND P4, PT, R186, c[0x0][0x17c], PT ;  /* 0x00005f00ba007a0c */ /* 0x000fc60003f86270 */
[----:B------:R-:W-:Y:S01]  /*75e90*/  IMAD.WIDE R188, R3, 0x4, R180 ;  /* 0x0000000403bc7825 */ /* 0x000fe200078e02b4 */
[----:B---3--:R1:W-:Y:S01]  /*75ea0*/  @P2 STG.E [R184.64], R187 ;  /* 0x000000bbb8002986 */ /* 0x0083e2000c101904 */
[----:B------:R-:W-:-:S03]  /*75eb0*/  ISETP.LT.AND P2, PT, R227, c[0x0][0x178], !P0 ;  /* 0x00005e00e3007a0c */ /* 0x000fc60004741270 */
[----:B------:R2:W-:Y:S01]  /*75ec0*/  @P3 STG.E [R190.64], R193 ;  /* 0x000000c1be003986 */ /* 0x0005e2000c101904 */
[----:B------:R-:W-:-:S03]  /*75ed0*/  ISETP.LT.AND P3, PT, R158, c[0x0][0x178], !P0 ;  /* 0x00005e009e007a0c */ /* 0x000fc60004761270 */
[----:B------:R-:W-:Y:S01]  /*75ee0*/  @P1 STG.E [R188.64], R194 ;  /* 0x000000c2bc001986 */ /* 0x000fe2000c101904 */
[----:B-1----:R-:W-:-:S04]  /*75ef0*/  IMAD.WIDE R186, R3, 0x4, R6 ;  /* 0x0000000403ba7825 */ /* 0x002fc800078e0206 */
[----:B------:R-:W-:Y:S01]  /*75f00*/  IMAD.WIDE R184, R3, 0x4, R4 ;  /* 0x0000000403b87825 */ /* 0x000fe200078e0204 */
[----:B----4-:R-:W-:Y:S03]  /*75f10*/  @P5 STG.E [R186.64], R195 ;  /* 0x000000c3ba005986 */ /* 0x010fe6000c101904 */
[----:B--2---:R-:W-:Y:S01]  /*75f20*/  IMAD.WIDE R190, R0, 0x4, R182 ;  /* 0x0000000400be7825 */ /* 0x004fe200078e02b6 */
[----:B------:R1:W-:Y:S04]  /*75f30*/  @P6 STG.E [R184.64], R246 ;  /* 0x000000f6b8006986 */ /* 0x0003e8000c101904 */
[----:B------:R2:W-:Y:S01]  /*75f40*/  @P2 STG.E [R190.64], R192 ;  /* 0x000000c0be002986 */ /* 0x0005e2000c101904 */
[----:B------:R-:W-:-:S02]  /*75f50*/  ISETP.LT.AND P2, PT, R159, c[0x0][0x178], !P0 ;  /* 0x00005e009f007a0c */ /* 0x000fc40004741270 */
[----:B------:R-:W-:Y:S01]  /*75f60*/  ISETP.LT.AND P0, PT, R119, c[0x0][0x178], !P0 ;  /* 0x00005e0077007a0c */ /* 0x000fe20004701270 */
[----:B-1----:R-:W3:Y:S01]  /*75f70*/  LDL.LU R246, [R1+0x774] ;  /* 0x0007740001f67983 */ /* 0x002ee20000300800 */
[----:B------:R-:W-:Y:S01]  /*75f80*/  IADD3 R184, R123, 0x30, RZ ;  /* 0x000000307bb87810 */ /* 0x000fe20007ffe0ff */
[----:B------:R-:W-:Y:S02]  /*75f90*/  IMAD.WIDE R186, R0, 0x4, R180 ;  /* 0x0000000400ba7825 */ /* 0x000fe400078e02b4 */
[----:B------:R-:W4:Y:S01]  /*75fa0*/  LDL.LU R193, [R1+0x128] ;  /* 0x0001280001c17983 */ /* 0x000f220000300800 */
[----:B------:R-:W-:Y:S01]  /*75fb0*/  ISETP.GE.AND P1, PT, R184, c[0x0][0x17c], PT ;  /* 0x00005f00b8007a0c */ /* 0x000fe20003f26270 */
[C---:B------:R-:W-:Y:S02]  /*75fc0*/  IMAD.WIDE R184, R0.reuse, 0x4, R6 ;  /* 0x0000000400b87825 */ /* 0x040fe400078e0206 */
[----:B------:R-:W4:Y:S02]  /*75fd0*/  LDL.LU R194, [R1+0x58] ;  /* 0x0000580001c27983 */ /* 0x000f240000300800 */
[----:B------:R-:W-:-:S02]  /*75fe0*/  IMAD.WIDE R188, R0, 0x4, R4 ;  /* 0x0000000400bc7825 */ /* 0x000fc400078e0204 */
[----:B------:R-:W4:Y:S01]  /*75ff0*/  LDL.LU R195, [R1+0x18] ;  /* 0x0000180001c37983 */ /* 0x000f220000300800 */
[----:B------:R-:W-:-:S03]  /*76000*/  ISETP.LT.AND P6, PT, R227, c[0x0][0x178], !P4 ;  /* 0x00005e00e3007a0c */ /* 0x000fc600067c1270 */
[----:B------:R-:W-:Y:S01]  /*76010*/  @P3 STG.E [R186.64], R249 ;  /* 0x000000f9ba003986 */ /* 0x000fe2000c101904 */
[----:B------:R-:W-:-:S03]  /*76020*/  IADD3 R3, R0, c[0x0][0x198], RZ ;  /* 0x0000660000037a10 */ /* 0x000fc60007ffe0ff */
[----:B------:R-:W-:Y:S01]  /*76030*/  @P2 STG.E [R184.64], R248 ;  /* 0x000000f8b8002986 */ /* 0x000fe2000c101904 */
[----:B------:R-:W-:-:S03]  /*76040*/  ISETP.LT.AND P5, PT, R158, c[0x0][0x178], !P4 ;  /* 0x00005e009e007a0c */ /* 0x000fc600067a1270 */
[----:B------:R1:W-:Y:S01]  /*76050*/  @P0 STG.E [R188.64], R250 ;  /* 0x000000fabc000986 */ /* 0x0003e2000c101904 */
[----:B--2---:R-:W-:-:S03]  /*76060*/  IMAD.WIDE R190, R3, 0x4, R182 ;  /* 0x0000000403be7825 */ /* 0x004fc600078e02b6 */
[----:B-1----:R-:W2:Y:S01]  /*76070*/  LDL.LU R250, [R1+0x21a8] ;  /* 0x0021a80001fa7983 */ /* 0x002ea20000300800 */
[----:B------:R-:W-:-:S03]  /*76080*/  IMAD.WIDE R186, R3, 0x4, R180 ;  /* 0x0000000403ba7825 */ /* 0x000fc600078e02b4 */
[----:B------:R1:W-:Y:S04]  /*76090*/  @P6 STG.E [R190.64], R245 ;  /* 0x000000f5be006986 */ /* 0x0003e8000c101904 */
[----:B------:R1:W-:Y:S04]  /*760a0*/  @P5 STG.E [R186.64], R244 ;  /* 0x000000f4ba005986 */ /* 0x0003e8000c101904 */
[----:B-1----:R-:W2:Y:S04]  /*760b0*/  LDL.LU R245, [R1+0x12c] ;  /* 0x00012c0001f57983 */ /* 0x002ea80000300800 */
[----:B------:R-:W2:Y:S01]  /*760c0*/  LDL.LU R244, [R1+0x5c] ;  /* 0x00005c0001f47983 */ /* 0x000ea20000300800 */
[----:B------:R-:W-:-:S02]  /*760d0*/  ISETP.LT.AND P6, PT, R159, c[0x0][0x178], !P4 ;  /* 0x00005e009f007a0c */ /* 0x000fc400067c1270 */
[----:B------:R-:W-:Y:S02]  /*760e0*/  ISETP.LT.AND P4, PT, R119, c[0x0][0x178], !P4 ;  /* 0x00005e0077007a0c */ /* 0x000fe40006781270 */
[----:B------:R-:W-:Y:S01]  /*760f0*/  ISETP.LT.AND P5, PT, R227, c[0x0][0x178], !P1 ;  /* 0x00005e00e3007a0c */ /* 0x000fe20004fa1270 */
[----:B------:R-:W-:Y:S01]  /*76100*/  IMAD.WIDE R184, R3, 0x4, R6 ;  /* 0x0000000403b87825 */ /* 0x000fe200078e0206 */
[----:B------:R-:W-:Y:S02]  /*76110*/  ISETP.LT.AND P3, PT, R158, c[0x0][0x178], !P1 ;  /* 0x00005e009e007a0c */ /* 0x000fe40004f61270 */
[----:B------:R-:W-:Y:S01]  /*76120*/  ISETP.LT.AND P0, PT, R159, c[0x0][0x178], !P1 ;  /* 0x00005e009f007a0c */ /* 0x000fe20004f01270 */
[C---:B------:R-:W-:Y:S01]  /*76130*/  IMAD.WIDE R186, R3.reuse, 0x4, R4 ;  /* 0x0000000403ba7825 */ /* 0x040fe200078e0204 */
[----:B------:R-:W-:Y:S02]  /*76140*/  IADD3 R0, R3, c[0x0][0x198], RZ ;  /* 0x0000660003007a10 */ /* 0x000fe40007ffe0ff */
[----:B------:R-:W-:-:S03]  /*76150*/  ISETP.LT.AND P1, PT, R119, c[0x0][0x178], !P1 ;  /* 0x00005e0077007a0c */ /* 0x000fc60004f21270 */
[C---:B------:R-:W-:Y:S01]  /*76160*/  IMAD.WIDE R188, R0.reuse, 0x4, R182 ;  /* 0x0000000400bc7825 */ /* 0x040fe200078e02b6 */
[C---:B------:R-:W-:Y:S02]  /*76170*/  IADD3 R190, R123.reuse, 0x31, RZ ;  /* 0x000000317bbe7810 */ /* 0x040fe40007ffe0ff */
[----:B------:R-:W-:Y:S02]  /*76180*/  IADD3 R191, R123, 0x33, RZ ;  /* 0x000000337bbf7810 */ /* 0x000fe40007ffe0ff */
[----:B------:R-:W-:Y:S02]  /*76190*/  IADD3 R3, R0, c[0x0][0x198], RZ ;  /* 0x0000660000037a10 */ /* 0x000fe40007ffe0ff */
[----:B------:R-:W-:Y:S01]  /*761a0*/  ISETP.GE.AND P2, PT, R191, c[0x0][0x17c], PT ;  /* 0x00005f00bf007a0c */ /* 0x000fe20003f46270 */
[----:B---3--:R1:W-:Y:S04]  /*761b0*/  @P6 STG.E [R184.64], R246 ;  /* 0x000000f6b8006986 */ /* 0x0083e8000c101904 */
[----:B------:R3:W-:Y:S01]  /*761c0*/  @P4 STG.E [R186.64], R251 ;  /* 0x000000fbba004986 */ /* 0x0007e2000c101904 */
[----:B------:R-:W-:-:S03]  /*761d0*/  ISETP.GE.AND P6, PT, R190, c[0x0][0x17c], PT ;  /* 0x00005f00be007a0c */ /* 0x000fc60003fc6270 */
[----:B----4-:R-:W-:Y:S01]  /*761e0*/  @P5 STG.E [R188.64], R193 ;  /* 0x000000c1bc005986 */ /* 0x010fe2000c101904 */
[----:B-1----:R-:W-:-:S04]  /*761f0*/  IMAD.WIDE R184, R0, 0x4, R6 ;  /* 0x0000000400b87825 */ /* 0x002fc800078e0206 */
[----:B---3--:R-:W-:Y:S01]  /*76200*/  IMAD.WIDE R186, R0, 0x4, R180 ;  /* 0x0000000400ba7825 */ /* 0x008fe200078e02b4 */
[----:B------:R-:W3:Y:S01]  /*76210*/  LDL.LU R251, [R1+0x21a4] ;  /* 0x0021a40001fb7983 */ /* 0x000ee20000300800 */
[----:B------:R-:W-:-:S03]  /*76220*/  IADD3 R190, R123, 0x32, RZ ;  /* 0x000000327bbe7810 */ /* 0x000fc60007ffe0ff */
[----:B------:R-:W-:Y:S01]  /*76230*/  @P3 STG.E [R186.64], R194 ;  /* 0x000000c2ba003986 */ /* 0x000fe2000c101904 */
[----:B------:R-:W-:-:S03]  /*76240*/  ISETP.LT.AND P4, PT, R227, c[0x0][0x178], !P6 ;  /* 0x00005e00e3007a0c */ /* 0x000fc60007781270 */
[----:B------:R-:W4:Y:S04]  /*76250*/  LDL.LU R246, [R1+0x1c] ;  /* 0x00001c0001f67983 */ /* 0x000f280000300800 */
[----:B------:R1:W-:Y:S01]  /*76260*/  @P0 STG.E [R184.64], R195 ;  /* 0x000000c3b8000986 */ /* 0x0003e2000c101904 */
[----:B------:R-:W-:-:S03]  /*76270*/  ISETP.GE.AND P3, PT, R190, c[0x0][0x17c], PT ;  /* 0x00005f00be007a0c */ /* 0x000fc60003f66270 */
[----:B------:R-:W3:Y:S01]  /*76280*/  LDL.LU R191, [R1+0x38] ;  /* 0x0000380001bf7983 */ /* 0x000ee20000300800 */
[----:B------:R-:W-:-:S03]  /*76290*/  ISETP.LT.AND P5, PT, R158, c[0x0][0x178], !P6 ;  /* 0x00005e009e007a0c */ /* 0x000fc600077a1270 */
[----:B------:R-:W3:Y:S01]  /*762a0*/  LDL.LU R190, [R1+0xa8] ;  /* 0x0000a80001be7983 */ /* 0x000ee20000300800 */
[----:B-1----:R-:W-:-:S05]  /*762b0*/  IMAD.WIDE R184, R0, 0x4, R4 ;  /* 0x0000000400b87825 */ /* 0x002fca00078e0204 */
[----:B--2---:R1:W-:Y:S01]  /*762c0*/  @P1 STG.E [R184.64], R250 ;  /* 0x000000fab8001986 */ /* 0x0043e2000c101904 */
[----:B------:R-:W-:-:S03]  /*762d0*/  IMAD.WIDE R186, R3, 0x4, R182 ;  /* 0x0000000403ba7825 */ /* 0x000fc600078e02b6 */
[----:B-1----:R-:W2:Y:S01]  /*762e0*/  LDL.LU R250, [R1+0x6d8] ;  /* 0x0006d80001fa7983 */ /* 0x002ea20000300800 */
[----:B------:R-:W-:-:S03]  /*762f0*/  IMAD.WIDE R188, R3, 0x4, R180 ;  /* 0x0000000403bc7825 */ /* 0x000fc600078e02b4 */
[----:B------:R1:W-:Y:S04]  /*76300*/  @P4 STG.E [R186.64], R245 ;  /* 0x000000f5ba004986 */ /* 0x0003e8000c101904 */
[----:B------:R-:W2:Y:S04]  /*76310*/  LDL.LU R192, [R1+0x8] ;  /* 0x0000080001c07983 */ /* 0x000ea80000300800 */
[----:B------:R1:W-:Y:S04]  /*76320*/  @P5 STG.E [R188.64], R244 ;  /* 0x000000f4bc005986 */ /* 0x0003e8000c101904 */
[----:B-1----:R-:W2:Y:S04]  /*76330*/  LDL.LU R245, [R1+0x6dc] ;  /* 0x0006dc0001f57983 */ /* 0x002ea80000300800 */
[----:B------:R-:W2:Y:S04]  /*76340*/  LDL.LU R244, [R1+0xac] ;  /* 0x0000ac0001f47983 */ /* 0x000ea80000300800 */
[----:B------:R-:W2:Y:S01]  /*76350*/  LDL.LU R195, [R1+0x3c] ;  /* 0x00003c0001c37983 */ /* 0x000ea20000300800 */
[----:B------:R-:W-:-:S02]  /*76360*/  ISETP.LT.AND P0, PT, R159, c[0x0][0x178], !P6 ;  /* 0x00005e009f007a0c */ /* 0x000fc40007701270 */
[----:B------:R-:W-:Y:S01]  /*76370*/  ISETP.LT.AND P6, PT, R119, c[0x0][0x178], !P6 ;  /* 0x00005e0077007a0c */ /* 0x000fe200077c1270 */
[----:B------:R-:W-:Y:S01]  /*76380*/  IMAD.WIDE R184, R3, 0x4, R6 ;  /* 0x0000000403b87825 */ /* 0x000fe200078e0206 */
[----:B------:R-:W-:Y:S02]  /*76390*/  ISETP.LT.AND P5, PT, R227, c[0x0][0x178], !P3 ;  /* 0x00005e00e3007a0c */ /* 0x000fe40005fa1270 */
[----:B------:R-:W-:Y:S01]  /*763a0*/  ISETP.LT.AND P1, PT, R158, c[0x0][0x178], !P3 ;  /* 0x00005e009e007a0c */ /* 0x000fe20005f21270 */
[----:B------:R-:W-:Y:S01]  /*763b0*/  IMAD.WIDE R186, R3, 0x4, R4 ;  /* 0x0000000403ba7825 */ /* 0x000fe200078e0204 */
[----:B------:R-:W-:Y:S02]  /*763c0*/  IADD3 R188, R123, 0x36, RZ ;  /* 0x000000367bbc7810 */ /* 0x000fe40007ffe0ff */
[----:B------:R-:W-:Y:S02]  /*763d0*/  IADD3 R0, R3, c[0x0][0x198], RZ ;  /* 0x0000660003007a10 */ /* 0x000fe40007ffe0ff */
[----:B------:R-:W-:-:S02]  /*763e0*/  ISETP.LT.AND P4, PT, R159, c[0x0][0x178], !P3 ;  /* 0x00005e009f007a0c */ /* 0x000fc40005f81270 */
[----:B------:R-:W-:Y:S02]  /*763f0*/  ISETP.LT.AND P3, PT, R119, c[0x0][0x178], !P3 ;  /* 0x00005e0077007a0c */ /* 0x000fe40005f61270 */
[----:B------:R-:W-:Y:S01]  /*76400*/  IADD3 R3, R0, c[0x0][0x198], RZ ;  /* 0x0000660000037a10 */ /* 0x000fe20007ffe0ff */
[----:B----4-:R1:W-:Y:S01]  /*76410*/  @P0 STG.E [R184.64], R246 ;  /* 0x000000f6b8000986 */ /* 0x0103e2000c101904 */
[----:B------:R-:W-:Y:S01]  /*76420*/  ISETP.GE.AND P0, PT, R188, c[0x0][0x17c], PT ;  /* 0x00005f00bc007a0c */ /* 0x000fe20003f06270 */
[----:B------:R-:W-:Y:S02]  /*76430*/  IMAD.WIDE R188, R0, 0x4, R182 ;  /* 0x0000000400bc7825 */ /* 0x000fe400078e02b6 */
[----:B---3--:R3:W-:Y:S01]  /*76440*/  @P6 STG.E [R186.64], R251 ;  /* 0x000000fbba006986 */ /* 0x0087e2000c101904 */
[----:B------:R-:W-:-:S03]  /*76450*/  ISETP.LT.AND P6, PT, R227, c[0x0][0x178], !P2 ;  /* 0x00005e00e3007a0c */ /* 0x000fc600057c1270 */
[----:B-1----:R-:W4:Y:S01]  /*76460*/  LDL.LU R246, [R1+0xc] ;  /* 0x00000c0001f67983 */ /* 0x002f220000300800 */
[----:B------:R-:W-:-:S03]  /*76470*/  IMAD.WIDE R184, R0, 0x4, R180 ;  /* 0x0000000400b87825 */ /* 0x000fc600078e02b4 */
[----:B------:R-:W4:Y:S01]  /*76480*/  LDL.LU R249, [R1+0x708] ;  /* 0x0007080001f97983 */ /* 0x000f220000300800 */
[----:B---3--:R-:W-:-:S03]  /*76490*/  IMAD.WIDE R186, R0, 0x4, R6 ;  /* 0x0000000400ba7825 */ /* 0x008fc600078e0206 */
[----:B------:R-:W3:Y:S04]  /*764a0*/  LDL.LU R248, [R1+0x3b8] ;  /* 0x0003b80001f87983 */ /* 0x000ee80000300800 */
[----:B------:R-:W3:Y:S04]  /*764b0*/  LDL.LU R193, [R1+0x68] ;  /* 0x0000680001c17983 */ /* 0x000ee80000300800 */
[----:B------:R-:W3:Y:S04]  /*764c0*/  LDL.LU R194, [R1+0x28] ;  /* 0x0000280001c27983 */ /* 0x000ee80000300800 */
[----:B--2---:R-:W-:Y:S01]  /*764d0*/  @P5 STG.E [R188.64], R250 ;  /* 0x000000fabc005986 */ /* 0x004fe2000c101904 */
[----:B------:R-:W-:-:S03]  /*764e0*/  ISETP.LT.AND P5, PT, R158, c[0x0][0x178], !P2 ;  /* 0x00005e009e007a0c */ /* 0x000fc600057a1270 */
[----:B------:R1:W-:Y:S01]  /*764f0*/  @P1 STG.E [R184.64], R190 ;  /* 0x000000beb8001986 */ /* 0x0003e2000c101904 */
[----:B------:R-:W-:-:S03]  /*76500*/  ISETP.LT.AND P1, PT, R159, c[0x0][0x178], !P2 ;  /* 0x00005e009f007a0c */ /* 0x000fc60005721270 */
[----:B------:R2:W-:Y:S01]  /*76510*/  @P4 STG.E [R186.64], R191 ;  /* 0x000000bfba004986 */ /* 0x0005e2000c101904 */
[----:B-1----:R-:W-:-:S04]  /*76520*/  IMAD.WIDE R184, R0, 0x4, R4 ;  /* 0x0000000400b87825 */ /* 0x002fc800078e0204 */
[C---:B--2---:R-:W-:Y:S01]  /*76530*/  IMAD.WIDE R186, R3.reuse, 0x4, R182 ;  /* 0x0000000403ba7825 */ /* 0x044fe200078e02b6 */
[----:B------:R-:W-:Y:S03]  /*76540*/  @P3 STG.E [R184.64], R192 ;  /* 0x000000c0b8003986 */ /* 0x000fe6000c101904 */
[C---:B------:R-:W-:Y:S01]  /*76550*/  IMAD.WIDE R188, R3.reuse, 0x4, R180 ;  /* 0x0000000403bc7825 */ /* 0x040fe200078e02b4 */
[----:B------:R1:W-:Y:S04]  /*76560*/  @P6 STG.E [R186.64], R245 ;  /* 0x000000f5ba006986 */ /* 0x0003e8000c101904 */
[----:B------:R2:W-:Y:S04]  /*76570*/  @P5 STG.E [R188.64], R244 ;  /* 0x000000f4bc005986 */ /* 0x0005e8000c101904 */
[----:B-1----:R-:W3:Y:S01]  /*76580*/  LDL.LU R245, [R1+0x70c] ;  /* 0x00070c0001f57983 */ /* 0x002ee20000300800 */
[----:B------:R-:W-:-:S03]  /*76590*/  IMAD.WIDE R186, R3, 0x4, R6 ;  /* 0x0000000403ba7825 */ /* 0x000fc600078e0206 */
[----:B--2---:R-:W3:Y:S04]  /*765a0*/  LDL.LU R244, [R1+0x3bc] ;  /* 0x0003bc0001f47983 */ /* 0x004ee80000300800 */
[----:B------:R1:W-:Y:S04]  /*765b0*/  @P1 STG.E [R186.64], R195 ;  /* 0x000000c3ba001986 */ /* 0x0003e8000c101904 */
[----:B-1----:R-:W3:Y:S01]  /*765c0*/  LDL.LU R195, [R1+0x6c] ;  /* 0x00006c0001c37983 */ /* 0x002ee20000300800 */
[----:B------:R-:W-:-:S04]  /*765d0*/  IADD3 R190, R123, 0x34, RZ ;  /* 0x000000347bbe7810 */ /* 0x000fc80007ffe0ff */
[----:B------:R-:W-:Y:S02]  /*765e0*/  ISETP.GE.AND P4, PT, R190, c[0x0][0x17c], PT ;  /* 0x00005f00be007a0c */ /* 0x000fe40003f86270 */
[----:B------:R-:W-:Y:S02]  /*765f0*/  ISETP.LT.AND P2, PT, R119, c[0x0][0x178], !P2 ;  /* 0x00005e0077007a0c */ /* 0x000fe40005741270 */
[----:B------:R-:W-:Y:S02]  /*76600*/  ISETP.LT.AND P6, PT, R227, c[0x0][0x178], !P4 ;  /* 0x00005e00e3007a0c */ /* 0x000fe400067c1270 */
[----:B------:R-:W-:Y:S02]  /*76610*/  IADD3 R0, R3, c[0x0][0x198], RZ ;  /* 0x0000660003007a10 */ /* 0x000fe40007ffe0ff */
[----:B------:R-:W-:Y:S02]  /*76620*/  ISETP.LT.AND P3, PT, R158, c[0x0][0x178], !P4 ;  /* 0x00005e009e007a0c */ /* 0x000fe40006761270 */
[----:B------:R-:W-:Y:S01]  /*76630*/  ISETP.LT.AND P5, PT, R159, c[0x0][0x178], !P4 ;  /* 0x00005e009f007a0c */ /* 0x000fe200067a1270 */
[----:B------:R-:W-:Y:S01]  /*76640*/  IMAD.WIDE R184, R3, 0x4, R4 ;  /* 0x0000000403b87825 */ /* 0x000fe200078e0204 */
[----:B------:R-:W-:-:S02]  /*76650*/  IADD3 R190, R123, 0x35, RZ ;  /* 0x000000357bbe7810 */ /* 0x000fc40007ffe0ff */
[----:B------:R-:W-:Y:S01]  /*76660*/  ISETP.LT.AND P4, PT, R119, c[0x0][0x178], !P4 ;  /* 0x00005e0077007a0c */ /* 0x000fe20006781270 */
[----:B------:R-:W-:Y:S01]  /*76670*/  IMAD.WIDE R188, R0, 0x4, R182 ;  /* 0x0000000400bc7825 */ /* 0x000fe200078e02b6 */
[----:B------:R-:W-:-:S03]  /*76680*/  ISETP.GE.AND P1, PT, R190, c[0x0][0x17c], PT ;  /* 0x00005f00be007a0c */ /* 0x000fc60003f26270 */
[C---:B------:R-:W-:Y:S01]  /*76690*/  IMAD.WIDE R186, R0.reuse, 0x4, R180 ;  /* 0x0000000400ba7825 */ /* 0x040fe200078e02b4 */
[----:B------:R-:W-:Y:S01]  /*766a0*/  IADD3 R3, R0, c[0x0][0x198], RZ ;  /* 0x0000660000037a10 */ /* 0x000fe20007ffe0ff */
[----:B----4-:R1:W-:Y:S01]  /*766b0*/  @P2 STG.E [R184.64], R246 ;  /* 0x000000f6b8002986 */ /* 0x0103e2000c101904 */
[----:B------:R-:W-:-:S03]  /*766c0*/  ISETP.LT.AND P2, PT, R227, c[0x0][0x178], !P1 ;  /* 0x00005e00e3007a0c */ /* 0x000fc60004f41270 */
[----:B------:R4:W-:Y:S04]  /*766d0*/  @P6 STG.E [R188.64], R249 ;  /* 0x000000f9bc006986 */ /* 0x0009e8000c101904 */
[----:B---3--:R3:W-:Y:S01]  /*766e0*/  @P3 STG.E [R186.64], R248 ;  /* 0x000000f8ba003986 */ /* 0x0087e2000c101904 */
[----:B-1----:R-:W-:-:S03]  /*766f0*/  IMAD.WIDE R184, R0, 0x4, R6 ;  /* 0x0000000400b87825 */ /* 0x002fc600078e0206 */
[----:B------:R-:W2:Y:S01]  /*76700*/  LDL.LU R246, [R1+0x2c] ;  /* 0x00002c0001f67983 */ /* 0x000ea20000300800 */
[----:B----4-:R-:W-:-:S03]  /*76710*/  IMAD.WIDE R188, R0, 0x4, R4 ;  /* 0x0000000400bc7825 */ /* 0x010fc600078e0204 */
[----:B------:R1:W-:Y:S01]  /*76720*/  @P5 STG.E [R184.64], R193 ;  /* 0x000000c1b8005986 */ /* 0x0003e2000c101904 */
[----:B------:R-:W-:-:S03]  /*76730*/  ISETP.LT.AND P3, PT, R158, c[0x0][0x178], !P1 ;  /* 0x00005e009e007a0c */ /* 0x000fc60004f61270 */
[----:B------:R-:W-:Y:S01]  /*76740*/  @P4 STG.E [R188.64], R194 ;  /* 0x000000c2bc004986 */ /* 0x000fe2000c101904 */
[----:B------:R-:W-:Y:S01]  /*76750*/  ISETP.LT.AND P4, PT, R159, c[0x0][0x178], !P1 ;  /* 0x00005e009f007a0c */ /* 0x000fe20004f81270 */
[C---:B---3--:R-:W-:Y:S02]  /*76760*/  IMAD.WIDE R186, R3.reuse, 0x4, R180 ;  /* 0x0000000403ba7825 */ /* 0x048fe400078e02b4 */
[----:B------:R-:W3:Y:S02]  /*76770*/  LDL.LU R251, [R1+0xe8] ;  /* 0x0000e80001fb7983 */ /* 0x000ee40000300800 */
[C---:B-1----:R-:W-:Y:S02]  /*76780*/  IMAD.WIDE R184, R3.reuse, 0x4, R182 ;  /* 0x0000000403b87825 */ /* 0x042fe400078e02b6 */
[----:B------:R-:W4:Y:S01]  /*76790*/  LDL.LU R250, [R1+0x48] ;  /* 0x0000480001fa7983 */ /* 0x000f220000300800 */
[----:B------:R-:W-:-:S03]  /*767a0*/  IADD3 R0, R3, c[0x0][0x198], RZ ;  /* 0x0000660003007a10 */ /* 0x000fc60007ffe0ff */
[----:B------:R-:W3:Y:S04]  /*767b0*/  LDL.LU R192, [R1+0x74c] ;  /* 0x00074c0001c07983 */ /* 0x000ee80000300800 */
[----:B------:R1:W-:Y:S04]  /*767c0*/  @P2 STG.E [R184.64], R245 ;  /* 0x000000f5b8002986 */ /* 0x0003e8000c101904 */
[----:B------:R1:W-:Y:S02]  /*767d0*/  @P3 STG.E [R186.64], R244 ;  /* 0x000000f4ba003986 */ /* 0x0003e4000c101904 */
[----:B-1----:R-:W-:-:S02]  /*767e0*/  IMAD.WIDE R184, R3, 0x4, R6 ;  /* 0x0000000403b87825 */ /* 0x002fc400078e0206 */
[----:B------:R-:W3:Y:S02]  /*767f0*/  LDL.LU R245, [R1+0x6ec] ;  /* 0x0006ec0001f57983 */ /* 0x000ee40000300800 */
[----:B------:R-:W-:Y:S02]  /*76800*/  IMAD.WIDE R186, R3, 0x4, R4 ;  /* 0x0000000403ba7825 */ /* 0x000fe400078e0204 */
[----:B------:R-:W3:Y:S04]  /*76810*/  LDL.LU R244, [R1+0xec] ;  /* 0x0000ec0001f47983 */ /* 0x000ee80000300800 */
[----:B------:R-:W3:Y:S04]  /*76820*/  LDL.LU R3, [R1+0x6e8] ;  /* 0x0006e80001037983 */ /* 0x000ee80000300800 */
[----:B------:R1:W-:Y:S04]  /*76830*/  @P4 STG.E [R184.64], R195 ;  /* 0x000000c3b8004986 */ /* 0x0003e8000c101904 */
[----:B-1----:R-:W3:Y:S01]  /*76840*/  LDL.LU R185, [R1+0x748] ;  /* 0x0007480001b97983 */ /* 0x002ee20000300800 */
[----:B------:R-:W-:-:S02]  /*76850*/  ISETP.LT.AND P1, PT, R119, c[0x0][0x178], !P1 ;  /* 0x00005e0077007a0c */ /* 0x000fc40004f21270 */
[----:B------:R-:W-:Y:S02]  /*76860*/  ISETP.LT.AND P6, PT, R227, c[0x0][0x178], !P0 ;  /* 0x00005e00e3007a0c */ /* 0x000fe400047c1270 */
[----:B------:R-:W-:Y:S02]  /*76870*/  ISETP.LT.AND P5, PT, R158, c[0x0][0x178], !P0 ;  /* 0x00005e009e007a0c */ /* 0x000fe400047a1270 */
[----:B------:R-:W-:Y:S01]  /*76880*/  IADD3 R188, R123, 0x37, RZ ;  /* 0x000000377bbc7810 */ /* 0x000fe20007ffe0ff */
[----:B------:R-:W-:Y:S01]  /*76890*/  IMAD.WIDE R190, R0, 0x4, R180 ;  /* 0x0000000400be7825 */ /* 0x000fe200078e02b4 */
[C---:B------:R-:W-:Y:S01]  /*768a0*/  ISETP.LT.AND P3, PT, R159.reuse, c[0x0][0x178], !P0 ;  /* 0x00005e009f007a0c */ /* 0x040fe20004761270 */
[----:B------:R-:W4:Y:S01]  /*768b0*/  LDL.LU R195, [R1+0x4c] ;  /* 0x00004c0001c37983 */ /* 0x000f220000300800 */
[----:B------:R-:W-:Y:S01]  /*768c0*/  ISETP.GE.AND P2, PT, R188, c[0x0][0x17c], PT ;  /* 0x00005f00bc007a0c */ /* 0x000fe20003f46270 */
[----:B------:R-:W-:Y:S02]  /*768d0*/  IMAD.WIDE R188, R0, 0x4, R182 ;  /* 0x0000000400bc7825 */ /* 0x000fe400078e02b6 */
[----:B------:R-:W4:Y:S01]  /*768e0*/  LDL.LU R249, [R1+0x768] ;  /* 0x0007680001f97983 */ /* 0x000f220000300800 */
[----:B------:R-:W-:-:S03]  /*768f0*/  ISETP.LT.AND P4, PT, R159, c[0x0][0x178], !P2 ;  /* 0x00005e009f007a0c */ /* 0x000fc60005781270 */
[----:B------:R-:W4:Y:S04]  /*76900*/  LDL.LU R248, [R1+0x728] ;  /* 0x0007280001f87983 */ /* 0x000f280000300800 */
[----:B------:R-:W4:Y:S04]  /*76910*/  LDL.LU R193, [R1+0x3f8] ;  /* 0x0003f80001c17983 */ /* 0x000f280000300800 */
[----:B------:R-:W4:Y:S04]  /*76920*/  LDL.LU R194, [R1+0xc8] ;  /* 0x0000c80001c27983 */ /* 0x000f280000300800 */
[----:B--2---:R1:W-:Y:S01]  /*76930*/  @P1 STG.E [R186.64], R246 ;  /* 0x000000f6ba001986 */ /* 0x0043e2000c101904 */
[----:B------:R-:W-:-:S02]  /*76940*/  ISETP.LT.AND P1, PT, R119, c[0x0][0x178], !P0 ;  /* 0x00005e0077007a0c */ /* 0x000fc40004721270 */
[----:B-1----:R-:W-:Y:S01]  /*76950*/  IADD3 R186, R123, 0x39, RZ ;  /* 0x000000397bba7810 */ /* 0x002fe20007ffe0ff */
[----:B------:R-:W2:Y:S03]  /*76960*/  LDL.LU R246, [R1+0x76c] ;  /* 0x00076c0001f67983 */ /* 0x000ea60000300800 */
[----:B------:R-:W-:Y:S01]  /*76970*/  ISETP.GE.AND P0, PT, R186, c[0x0][0x17c], PT ;  /* 0x00005f00ba007a0c */ /* 0x000fe20003f06270 */
[----:B---3--:R1:W-:Y:S01]  /*76980*/  @P6 STG.E [R188.64], R185 ;  /* 0x000000b9bc006986 */ /* 0x0083e2000c101904 */
[----:B------:R-:W-:-:S03]  /*76990*/  ISETP.LT.AND P6, PT, R227, c[0x0][0x178], !P2 ;  /* 0x00005e00e3007a0c */ /* 0x000fc600057c1270 */
[----:B------:R3:W-:Y:S01]  /*769a0*/  @P5 STG.E [R190.64], R3 ;  /* 0x00000003be005986 */ /* 0x0007e2000c101904 */
[----:B------:R-:W-:Y:S01]  /*769b0*/  ISETP.LT.AND P5, PT, R158, c[0x0][0x178], !P2 ;  /* 0x00005e009e007a0c */ /* 0x000fe200057a1270 */
[C---:B-1----:R-:W-:Y:S01]  /*769c0*/  IMAD.WIDE R184, R0.reuse, 0x4, R6 ;  /* 0x0000000400b87825 */ /* 0x042fe200078e0206 */
[----:B------:R-:W-:Y:S02]  /*769d0*/  IADD3 R188, R123, 0x38, RZ ;  /* 0x000000387bbc7810 */ /* 0x000fe40007ffe0ff */
[----:B---3--:R-:W-:Y:S02]  /*769e0*/  IADD3 R3, R0, c[0x0][0x198], RZ ;  /* 0x0000660000037a10 */ /* 0x008fe40007ffe0ff */
[----:B------:R1:W-:Y:S01]  /*769f0*/  @P3 STG.E [R184.64], R251 ;  /* 0x000000fbb8003986 */ /* 0x0003e2000c101904 */
[----:B------:R-:W-:Y:S02]  /*76a00*/  ISETP.GE.AND P3, PT, R188, c[0x0][0x17c], PT ;  /* 0x00005f00bc007a0c */ /* 0x000fe40003f66270 */
[----:B------:R-:W-:-:S04]  /*76a10*/  IMAD.WIDE R186, R3, 0x4, R182 ;  /* 0x0000000403ba7825 */ /* 0x000fc800078e02b6 */
[----:B------:R-:W-:-:S04]  /*76a20*/  IMAD.WIDE R188, R3, 0x4, R180 ;  /* 0x0000000403bc7825 */ /* 0x000fc800078e02b4 */
[----:B-1----:R-:W-:-:S04]  /*76a30*/  IMAD.WIDE R184, R0, 0x4, R4 ;  /* 0x0000000400b87825 */ /* 0x002fc800078e0204 */
[----:B------:R-:W-:Y:S01]  /*76a40*/  IMAD.WIDE R190, R3, 0x4, R6 ;  /* 0x0000000403be7825 */ /* 0x000fe200078e0206 */
[----:B----4-:R-:W-:Y:S04]  /*76a50*/  @P1 STG.E [R184.64], R250 ;  /* 0x000000fab8001986 */ /* 0x010fe8000c101904 */
[----:B------:R-:W-:Y:S04]  /*76a60*/  @P6 STG.E [R186.64], R192 ;  /* 0x000000c0ba006986 */ /* 0x000fe8000c101904 */
[----:B------:R1:W-:Y:S04]  /*76a70*/  @P5 STG.E [R188.64], R245 ;  /* 0x000000f5bc005986 */ /* 0x0003e8000c101904 */
[----:B------:R3:W-:Y:S04]  /*76a80*/  @P4 STG.E [R190.64], R244 ;  /* 0x000000f4be004986 */ /* 0x0007e8000c101904 */
[----:B-1----:R-:W4:Y:S04]  /*76a90*/  LDL.LU R245, [R1+0x72c] ;  /* 0x00072c0001f57983 */ /* 0x002f280000300800 */
[----:B---3--:R-:W3:Y:S01]  /*76aa0*/  LDL.LU R244, [R1+0x3fc] ;  /* 0x0003fc0001f47983 */ /* 0x008ee20000300800 */
[----:B------:R-:W-:-:S02]  /*76ab0*/  ISETP.LT.AND P2, PT, R119, c[0x0][0x178], !P2 ;  /* 0x00005e0077007a0c */ /* 0x000fc40005741270 */
[----:B------:R-:W-:Y:S02]  /*76ac0*/  ISETP.LT.AND P4, PT, R227, c[0x0][0x178], !P3 ;  /* 0x00005e00e3007a0c */ /* 0x000fe40005f81270 */
        /* <DEDUP_REMOVED lines=11> */
[----:B------:R-:W-:-:S03]  /*76b80*/  ISETP.GE.AND P2, PT, R0, c[0x0][0x17c], PT ;  /* 0x00005f0000007a0c */ /* 0x000fc60003f46270 */
[----:B------:R1:W-:Y:S01]  /*76b90*/  @P6 STG.E [R188.64], R248 ;  /* 0x000000f8bc006986 */ /* 0x0003e2000c101904 */
[----:B------:R-:W-:Y:S02]  /*76ba0*/  ISETP.LT.AND P6, PT, R158, c[0x0][0x178], !P0 ;  /* 0x00005e009e007a0c */ /* 0x000fe400047c1270 */
[----:B------:R-:W-:Y:S01]  /*76bb0*/  ISETP.LT.AND P4, PT, R159, c[0x0][0x178], !P0 ;  /* 0x00005e009f007a0c */ /* 0x000fe20004781270 */
[C---:B-1----:R-:W-:Y:S01]  /*76bc0*/  IMAD.WIDE R184, R190.reuse, 0x4, R6 ;  /* 0x00000004beb87825 */ /* 0x042fe200078e0206 */
[C---:B------:R-:W-:Y:S01]  /*76bd0*/  IADD3 R0, R190.reuse, c[0x0][0x198], RZ ;  /* 0x00006600be007a10 */ /* 0x040fe20007ffe0ff */
[----:B------:R-:W3:Y:S02]  /*76be0*/  LDL.LU R195, [R1+0xcc] ;  /* 0x0000cc0001c37983 */ /* 0x000ee40000300800 */
[----:B------:R-:W-:Y:S02]  /*76bf0*/  IMAD.WIDE R186, R190, 0x4, R4 ;  /* 0x00000004beba7825 */ /* 0x000fe400078e0204 */
[----:B------:R1:W-:Y:S02]  /*76c00*/  @P3 STG.E [R184.64], R193 ;  /* 0x000000c1b8003986 */ /* 0x0003e4000c101904 */
[----:B------:R-:W-:-:S02]  /*76c10*/  IMAD.WIDE R188, R0, 0x4, R182 ;  /* 0x0000000400bc7825 */ /* 0x000fc400078e02b6 */
[----:B------:R1:W-:Y:S01]  /*76c20*/  @P1 STG.E [R186.64], R194 ;  /* 0x000000c2ba001986 */ /* 0x0003e2000c101904 */
[----:B------:R-:W-:-:S03]  /*76c30*/  IADD3 R3, R123, 0x3d, RZ ;  /* 0x0000003d7b037810 */ /* 0x000fc60007ffe0ff */
[----:B------:R-:W3:Y:S01]  /*76c40*/  LDL.LU R191, [R1+0x758] ;  /* 0x0007580001bf7983 */ /* 0x000ee20000300800 */
[----:B-1----:R-:W-:-:S03]  /*76c50*/  IMAD.WIDE R184, R0, 0x4, R180 ;  /* 0x0000000400b87825 */ /* 0x002fc600078e02b4 */
[----:B------:R-:W3:Y:S01]  /*76c60*/  LDL.LU R251, [R1+0x6f8] ;  /* 0x0006f80001fb7983 */ /* 0x000ee20000300800 */
[----:B------:R-:W-:-:S03]  /*76c70*/  IMAD.WIDE R186, R0, 0x4, R6 ;  /* 0x0000000400ba7825 */ /* 0x000fc600078e0206 */
[----:B------:R-:W3:Y:S01]  /*76c80*/  LDL.LU R249, [R1+0x188] ;  /* 0x0001880001f97983 */ /* 0x000ee20000300800 */
[----:B------:R-:W-:-:S03]  /*76c90*/  ISETP.LT.AND P1, PT, R119, c[0x0][0x178], !P0 ;  /* 0x00005e0077007a0c */ /* 0x000fc60004721270 */
[----:B------:R-:W3:Y:S01]  /*76ca0*/  LDL.LU R248, [R1+0x79c] ;  /* 0x00079c0001f87983 */ /* 0x000ee20000300800 */
[----:B------:R-:W-:Y:S02]  /*76cb0*/  ISETP.GE.AND P0, PT, R3, c[0x0][0x17c], PT ;  /* 0x00005f0003007a0c */ /* 0x000fe40003f06270 */
[C---:B------:R-:W-:Y:S01]  /*76cc0*/  IADD3 R3, R0.reuse, c[0x0][0x198], RZ ;  /* 0x0000660000037a10 */ /* 0x040fe20007ffe0ff */
[----:B--2---:R1:W-:Y:S04]  /*76cd0*/  @P5 STG.E [R188.64], R246 ;  /* 0x000000f6bc005986 */ /* 0x0043e8000c101904 */
[----:B-1----:R-:W2:Y:S04]  /*76ce0*/  LDL.LU R246, [R1+0x75c] ;  /* 0x00075c0001f67983 */ /* 0x002ea80000300800 */
[----:B----4-:R1:W-:Y:S04]  /*76cf0*/  @P6 STG.E [R184.64], R245 ;  /* 0x000000f5b8006986 */ /* 0x0103e8000c101904 */
[----:B---3--:R3:W-:Y:S04]  /*76d00*/  @P4 STG.E [R186.64], R244 ;  /* 0x000000f4ba004986 */ /* 0x0087e8000c101904 */
[----:B-1----:R-:W4:Y:S01]  /*76d10*/  LDL.LU R245, [R1+0x6fc] ;  /* 0x0006fc0001f57983 */ /* 0x002f220000300800 */
[----:B------:R-:W-:-:S03]  /*76d20*/  IMAD.WIDE R184, R0, 0x4, R4 ;  /* 0x0000000400b87825 */ /* 0x000fc600078e0204 */
[----:B---3--:R-:W3:Y:S04]  /*76d30*/  LDL.LU R244, [R1+0x18c] ;  /* 0x00018c0001f47983 */ /* 0x008ee80000300800 */
[----:B------:R-:W2:Y:S01]  /*76d40*/  LDL.LU R0, [R1+0x798] ;  /* 0x0007980001007983 */ /* 0x000ea20000300800 */
[----:B------:R-:W-:Y:S02]  /*76d50*/  ISETP.LT.AND P3, PT, R227, c[0x0][0x178], !P2 ;  /* 0x00005e00e3007a0c */ /* 0x000fe40005761270 */
[----:B------:R-:W-:Y:S01]  /*76d60*/  ISETP.LT.AND P5, PT, R158, c[0x0][0x178], !P2 ;  /* 0x00005e009e007a0c */ /* 0x000fe200057a1270 */
[----:B------:R-:W-:Y:S01]  /*76d70*/  IMAD.WIDE R186, R3, 0x4, R182 ;  /* 0x0000000403ba7825 */ /* 0x000fe200078e02b6 */
[----:B------:R-:W-:Y:S01]  /*76d80*/  IADD3 R190, R123, 0x3b, RZ ;  /* 0x0000003b7bbe7810 */ /* 0x000fe20007ffe0ff */
[----:B------:R-:W3:Y:S01]  /*76d90*/  LDL.LU R250, [R1+0x7c8] ;  /* 0x0007c80001fa7983 */ /* 0x000ee20000300800 */
[----:B------:R-:W-:Y:S01]  /*76da0*/  ISETP.LT.AND P6, PT, R159, c[0x0][0x178], !P2 ;  /* 0x00005e009f007a0c */ /* 0x000fe200057c1270 */
[----:B------:R-:W-:Y:S01]  /*76db0*/  IMAD.WIDE R188, R3, 0x4, R180 ;  /* 0x0000000403bc7825 */ /* 0x000fe200078e02b4 */
[----:B------:R-:W-:Y:S01]  /*76dc0*/  ISETP.GE.AND P4, PT, R190, c[0x0][0x17c], PT ;  /* 0x00005f00be007a0c */ /* 0x000fe20003f86270 */
[----:B------:R-:W3:Y:S01]  /*76dd0*/  LDL.LU R192, [R1+0x788] ;  /* 0x0007880001c07983 */ /* 0x000ee20000300800 */
[----:B------:R-:W-:-:S03]  /*76de0*/  ISETP.LT.AND P2, PT, R119, c[0x0][0x178], !P2 ;  /* 0x00005e0077007a0c */ /* 0x000fc60005741270 */
        /* <DEDUP_REMOVED lines=9> */
[----:B------:R-:W-:-:S03]  /*76e80*/  ISETP.LT.AND P5, PT, R227, c[0x0][0x178], !P4 ;  /* 0x00005e00e3007a0c */ /* 0x000fc600067a1270 */
[----:B------:R4:W-:Y:S01]  /*76e90*/  @P6 STG.E [R184.64], R251 ;  /* 0x000000fbb8006986 */ /* 0x0009e2000c101904 */
[----:B-1----:R-:W-:Y:S02]  /*76ea0*/  IADD3 R0, R3, c[0x0][0x198], RZ ;  /* 0x0000660003007a10 */ /* 0x002fe40007ffe0ff */
[----:B------:R-:W-:Y:S01]  /*76eb0*/  IADD3 R186, R123, 0x3c, RZ ;  /* 0x0000003c7bba7810 */ /* 0x000fe20007ffe0ff */
[----:B--2---:R-:W-:-:S03]  /*76ec0*/  IMAD.WIDE R190, R3, 0x4, R4 ;  /* 0x0000000403be7825 */ /* 0x004fc600078e0204 */
[----:B------:R-:W-:Y:S01]  /*76ed0*/  ISETP.GE.AND P6, PT, R186, c[0x0][0x17c], PT ;  /* 0x00005f00ba007a0c */ /* 0x000fe20003fc6270 */
[C---:B----4-:R-:W-:Y:S01]  /*76ee0*/  IMAD.WIDE R184, R0.reuse, 0x4, R182 ;  /* 0x0000000400b87825 */ /* 0x050fe200078e02b6 */
[----:B------:R-:W-:Y:S03]  /*76ef0*/  @P2 STG.E [R190.64], R249 ;  /* 0x000000f9be002986 */ /* 0x000fe6000c101904 */
[C---:B------:R-:W-:Y:S01]  /*76f00*/  IMAD.WIDE R186, R0.reuse, 0x4, R180 ;  /* 0x0000000400ba7825 */ /* 0x040fe200078e02b4 */
[----:B------:R-:W-:Y:S03]  /*76f10*/  @P5 STG.E [R184.64], R248 ;  /* 0x000000f8b8005986 */ /* 0x000fe6000c101904 */
[C---:B------:R-:W-:Y:S01]  /*76f20*/  IMAD.WIDE R188, R0.reuse, 0x4, R6 ;  /* 0x0000000400bc7825 */ /* 0x040fe200078e0206 */
[----:B------:R1:W-:Y:S04]  /*76f30*/  @P3 STG.E [R186.64], R246 ;  /* 0x000000f6ba003986 */ /* 0x0003e8000c101904 */
[----:B------:R2:W-:Y:S04]  /*76f40*/  @P1 STG.E [R188.64], R245 ;  /* 0x000000f5bc001986 */ /* 0x0005e8000c101904 */
[----:B-1----:R-:W4:Y:S04]  /*76f50*/  LDL.LU R246, [R1+0x78c] ;  /* 0x00078c0001f67983 */ /* 0x002f280000300800 */
[----:B--2---:R-:W2:Y:S01]  /*76f60*/  LDL.LU R245, [R1+0x73c] ;  /* 0x00073c0001f57983 */ /* 0x004ea20000300800 */
[----:B------:R-:W-:Y:S01]  /*76f70*/  ISETP.LT.AND P4, PT, R119, c[0x0][0x178], !P4 ;  /* 0x00005e0077007a0c */ /* 0x000fe20006781270 */
[----:B------:R-:W-:-:S12]  /*76f80*/  IMAD.WIDE R190, R0, 0x4, R4 ;  /* 0x0000000400be7825 */ /* 0x000fd800078e0204 */
[----:B---3--:R1:W-:Y:S04]  /*76f90*/  @P4 STG.E [R190.64], R244 ;  /* 0x000000f4be004986 */ /* 0x0083e8000c101904 */
[----:B-1----:R-:W3:Y:S01]  /*76fa0*/  LDL.LU R244, [R1+0x53c] ;  /* 0x00053c0001f47983 */ /* 0x002ee20000300800 */
[----:B------:R-:W-:Y:S02]  /*76fb0*/  ISETP.LT.AND P2, PT, R227, c[0x0][0x178], !P6 ;  /* 0x00005e00e3007a0c */ /* 0x000fe40007741270 */
[----:B------:R-:W-:Y:S01]  /*76fc0*/  ISETP.LT.AND P4, PT, R158, c[0x0][0x178], !P6 ;  /* 0x00005e009e007a0c */ /* 0x000fe20007781270 */
[----:B------:R-:W3:Y:S01]  /*76fd0*/  LDL.LU R249, [R1+0x7d8] ;  /* 0x0007d80001f97983 */ /* 0x000ee20000300800 */
[----:B------:R-:W-:Y:S02]  /*76fe0*/  ISETP.LT.AND P3, PT, R159, c[0x0][0x178], !P6 ;  /* 0x00005e009f007a0c */ /* 0x000fe40007761270 */
[----:B------:R-:W-:Y:S01]  /*76ff0*/  IADD3 R3, R0, c[0x0][0x198], RZ ;  /* 0x0000660000037a10 */ /* 0x000fe20007ffe0ff */
[----:B------:R-:W3:Y:S01]  /*77000*/  LDL.LU R248, [R1+0x7a8] ;  /* 0x0007a80001f87983 */ /* 0x000ee20000300800 */
[----:B------:R-:W-:-:S03]  /*77010*/  IADD3 R0, R123, 0x3e, RZ ;  /* 0x0000003e7b007810 */ /* 0x000fc60007ffe0ff */
[----:B------:R-:W-:Y:S01]  /*77020*/  IMAD.WIDE R188, R3, 0x4, R182 ;  /* 0x0000000403bc7825 */ /* 0x000fe200078e02b6 */
[----:B------:R-:W-:-:S03]  /*77030*/  ISETP.LT.AND P6, PT, R119, c[0x0][0x178], !P6 ;  /* 0x00005e0077007a0c */ /* 0x000fc600077c1270 */
[----:B------:R-:W-:Y:S01]  /*77040*/  IMAD.WIDE R184, R3, 0x4, R180 ;  /* 0x0000000403b87825 */ /* 0x000fe200078e02b4 */
[----:B------:R-:W-:-:S03]  /*77050*/  ISETP.LT.AND P5, PT, R227, c[0x0][0x178], !P0 ;  /* 0x00005e00e3007a0c */ /* 0x000fc600047a1270 */
[C---:B------:R-:W-:Y:S01]  /*77060*/  IMAD.WIDE R186, R3.reuse, 0x4, R6 ;  /* 0x0000000403ba7825 */ /* 0x040fe200078e0206 */
[----:B------:R-:W-:Y:S01]  /*77070*/  ISETP.GE.AND P1, PT, R0, c[0x0][0x17c], PT ;  /* 0x00005f0000007a0c */ /* 0x000fe20003f26270 */
[----:B------:R1:W-:Y:S01]  /*77080*/  @P2 STG.E [R188.64], R250 ;  /* 0x000000fabc002986 */ /* 0x0003e2000c101904 */
[----:B------:R-:W-:-:S03]  /*77090*/  IADD3 R0, R3, c[0x0][0x198], RZ ;  /* 0x0000660003007a10 */ /* 0x000fc60007ffe0ff */
[----:B------:R1:W-:Y:S01]  /*770a0*/  @P4 STG.E [R184.64], R192 ;  /* 0x000000c0b8004986 */ /* 0x0003e2000c101904 */
[----:B------:R-:W-:-:S03]  /*770b0*/  ISETP.LT.AND P4, PT, R159, c[0x0][0x178], !P0 ;  /* 0x00005e009f007a0c */ /* 0x000fc60004781270 */
[----:B------:R1:W-:Y:S01]  /*770c0*/  @P3 STG.E [R186.64], R193 ;  /* 0x000000c1ba003986 */ /* 0x0003e2000c101904 */
[----:B------:R-:W-:Y:S01]  /*770d0*/  ISETP.LT.AND P3, PT, R158, c[0x0][0x178], !P0 ;  /* 0x00005e009e007a0c */ /* 0x000fe20004761270 */
[----:B-1----:R-:W-:-:S04]  /*770e0*/  IMAD.WIDE R188, R3, 0x4, R4 ;  /* 0x0000000403bc7825 */ /* 0x002fc800078e0204 */
[C---:B------:R-:W-:Y:S01]  /*770f0*/  IMAD.WIDE R184, R0.reuse, 0x4, R182 ;  /* 0x0000000400b87825 */ /* 0x040fe200078e02b6 */
[----:B------:R1:W-:Y:S03]  /*77100*/  @P6 STG.E [R188.64], R194 ;  /* 0x000000c2bc006986 */ /* 0x0003e6000c101904 */
[C---:B------:R-:W-:Y:S01]  /*77110*/  IMAD.WIDE R186, R0.reuse, 0x4, R180 ;  /* 0x0000000400ba7825 */ /* 0x040fe200078e02b4 */
[----:B------:R-:W3:Y:S04]  /*77120*/  LDL.LU R193, [R1+0x778] ;  /* 0x0007780001c17983 */ /* 0x000ee80000300800 */
[----:B------:R1:W-:Y:S04]  /*77130*/  @P5 STG.E [R184.64], R195 ;  /* 0x000000c3b8005986 */ /* 0x0003e8000c101904 */
[----:B-1----:R-:W3:Y:S01]  /*77140*/  LDL.LU R194, [R1+0x718] ;  /* 0x0007180001c27983 */ /* 0x002ee20000300800 */
[----:B------:R-:W-:-:S03]  /*77150*/  IMAD.WIDE R184, R0, 0x4, R6 ;  /* 0x0000000400b87825 */ /* 0x000fc600078e0206 */
[----:B------:R-:W3:Y:S01]  /*77160*/  LDL.LU R195, [R1+0x7dc] ;  /* 0x0007dc0001c37983 */ /* 0x000ee20000300800 */
[----:B------:R-:W-:Y:S02]  /*77170*/  ISETP.LT.AND P5, PT, R119, c[0x0][0x178], !P0 ;  /* 0x00005e0077007a0c */ /* 0x000fe400047a1270 */
[----:B------:R-:W-:-:S04]  /*77180*/  IADD3 R188, R123, 0x3f, RZ ;  /* 0x0000003f7bbc7810 */ /* 0x000fc80007ffe0ff */
[----:B------:R-:W-:Y:S01]  /*77190*/  ISETP.GE.AND P2, PT, R188, c[0x0][0x17c], PT ;  /* 0x00005f00bc007a0c */ /* 0x000fe20003f46270 */
[----:B------:R-:W-:Y:S01]  /*771a0*/  IMAD.WIDE R188, R0, 0x4, R4 ;  /* 0x0000000400bc7825 */ /* 0x000fe200078e0204 */
[----:B----4-:R1:W-:Y:S04]  /*771b0*/  @P3 STG.E [R186.64], R246 ;  /* 0x000000f6ba003986 */ /* 0x0103e8000c101904 */
[----:B--2---:R2:W-:Y:S04]  /*771c0*/  @P4 STG.E [R184.64], R245 ;  /* 0x000000f5b8004986 */ /* 0x0045e8000c101904 */
[----:B-1----:R-:W4:Y:S04]  /*771d0*/  LDL.LU R246, [R1+0x7ac] ;  /* 0x0007ac0001f67983 */ /* 0x002f280000300800 */
[----:B--2---:R-:W2:Y:S04]  /*771e0*/  LDL.LU R245, [R1+0x77c] ;  /* 0x00077c0001f57983 */ /* 0x004ea80000300800 */
[----:B---3--:R1:W-:Y:S04]  /*771f0*/  @P5 STG.E [R188.64], R244 ;  /* 0x000000f4bc005986 */ /* 0x0083e8000c101904 */
[----:B-1----:R-:W3:Y:S01]  /*77200*/  LDL.LU R244, [R1+0x71c] ;  /* 0x00071c0001f47983 */ /* 0x002ee20000300800 */
[----:B------:R-:W-:-:S02]  /*77210*/  ISETP.LT.AND P6, PT, R227, c[0x0][0x178], !P1 ;  /* 0x00005e00e3007a0c */ /* 0x000fc40004fc1270 */
[----:B------:R-:W-:Y:S01]  /*77220*/  ISETP.LT.AND P0, PT, R158, c[0x0][0x178], !P1 ;  /* 0x00005e009e007a0c */ /* 0x000fe20004f01270 */
[----:B------:R-:W3:Y:S01]  /*77230*/  LDL.LU R191, [R1+0x240] ;  /* 0x0002400001bf7983 */ /* 0x000ee20000300800 */
[----:B------:R-:W-:Y:S02]  /*77240*/  IADD3 R3, R0, c[0x0][0x198], RZ ;  /* 0x0000660000037a10 */ /* 0x000fe40007ffe0ff */
[----:B------:R-:W-:Y:S01]  /*77250*/  ISETP.LT.AND P5, PT, R159, c[0x0][0x178], !P1 ;  /* 0x00005e009f007a0c */ /* 0x000fe20004fa1270 */
[----:B------:R-:W3:Y:S01]  /*77260*/  LDL.LU R251, [R1+0x110] ;  /* 0x0001100001fb7983 */ /* 0x000ee20000300800 */
[----:B------:R-:W-:Y:S01]  /*77270*/  ISETP.LT.AND P1, PT, R119, c[0x0][0x178], !P1 ;  /* 0x00005e0077007a0c */ /* 0x000fe20004f21270 */
[----:B------:R-:W-:Y:S01]  /*77280*/  IMAD.WIDE R186, R3, 0x4, R182 ;  /* 0x0000000403ba7825 */ /* 0x000fe200078e02b6 */
[----:B------:R-:W-:Y:S01]  /*77290*/  ISETP.LT.AND P4, PT, R227, c[0x0][0x178], !P2 ;  /* 0x00005e00e3007a0c */ /* 0x000fe20005781270 */
[----:B------:R-:W3:Y:S02]  /*772a0*/  LDL.LU R250, [R1+0xb0] ;  /* 0x0000b00001fa7983 */ /* 0x000ee40000300800 */
[----:B------:R-:W-:-:S02]  /*772b0*/  IMAD.WIDE R184, R3, 0x4, R180 ;  /* 0x0000000403b87825 */ /* 0x000fc400078e02b4 */
[----:B------:R1:W-:Y:S01]  /*772c0*/  @P6 STG.E [R186.64], R249 ;  /* 0x000000f9ba006986 */ /* 0x0003e2000c101904 */
[----:B------:R-:W-:Y:S02]  /*772d0*/  ISETP.LT.AND P6, PT, R158, c[0x0][0x178], !P2 ;  /* 0x00005e009e007a0c */ /* 0x000fe400057c1270 */
[----:B------:R-:W-:Y:S01]  /*772e0*/  ISETP.LT.AND P3, PT, R159, c[0x0][0x178], !P2 ;  /* 0x00005e009f007a0c */ /* 0x000fe20005761270 */
[----:B------:R1:W-:Y:S01]  /*772f0*/  @P0 STG.E [R184.64], R248 ;  /* 0x000000f8b8000986 */ /* 0x0003e2000c101904 */
[----:B------:R-:W-:Y:S01]  /*77300*/  IADD3 R188, R123, 0x47, RZ ;  /* 0x000000477bbc7810 */ /* 0x000fe20007ffe0ff */
[----:B-1----:R-:W-:-:S04]  /*77310*/  IMAD.WIDE R186, R3, 0x4, R4 ;  /* 0x0000000403ba7825 */ /* 0x002fc800078e0204 */
[C-C-:B------:R-:W-:Y:S01]  /*77320*/  IMAD.WIDE R184, R3.reuse, 0x4, R6.reuse ;  /* 0x0000000403b87825 */ /* 0x140fe200078e0206 */
[----:B------:R-:W-:Y:S02]  /*77330*/  IADD3 R3, R3, c[0x0][0x198], RZ ;  /* 0x0000660003037a10 */ /* 0x000fe40007ffe0ff */
[----:B------:R-:W-:Y:S02]  /*77340*/  ISETP.GE.AND P0, PT, R188, c[0x0][0x17c], PT ;  /* 0x00005f00bc007a0c */ /* 0x000fe40003f06270 */
[----:B------:R1:W-:Y:S01]  /*77350*/  @P5 STG.E [R184.64], R193 ;  /* 0x000000c1b8005986 */ /* 0x0003e2000c101904 */
[----:B------:R-:W-:-:S03]  /*77360*/  IMAD.WIDE R188, R3, 0x4, R6 ;  /* 0x0000000403bc7825 */ /* 0x000fc600078e0206 */
[----:B------:R1:W-:Y:S02]  /*77370*/  @P1 STG.E [R186.64], R194 ;  /* 0x000000c2ba001986 */ /* 0x0003e4000c101904 */
[----:B-1----:R-:W-:-:S04]  /*77380*/  IMAD.WIDE R184, R3, 0x4, R182 ;  /* 0x0000000403b87825 */ /* 0x002fc800078e02b6 */
[----:B------:R-:W-:Y:S01]  /*77390*/  IMAD.WIDE R186, R3, 0x4, R180 ;  /* 0x0000000403ba7825 */ /* 0x000fe200078e02b4 */
[----:B------:R1:W-:Y:S01]  /*773a0*/  @P4 STG.E [R184.64], R195 ;  /* 0x000000c3b8004986 */ /* 0x0003e2000c101904 */
[----:B------:R-:W-:Y:S02]  /*773b0*/  ISETP.LT.AND P2, PT, R119, c[0x0][0x178], !P2 ;  /* 0x00005e0077007a0c */ /* 0x000fe40005741270 */
[----:B-1----:R-:W-:Y:S01]  /*773c0*/  IMAD.WIDE R184, R3, 0x4, R4 ;  /* 0x0000000403b87825 */ /* 0x002fe200078e0204 */
[----:B----4-:R1:W-:Y:S04]  /*773d0*/  @P6 STG.E [R186.64], R246 ;  /* 0x000000f6ba006986 */ /* 0x0103e8000c101904 */
[----:B--2---:R2:W-:Y:S04]  /*773e0*/  @P3 STG.E [R188.64], R245 ;  /* 0x000000f5bc003986 */ /* 0x0045e8000c101904 */
[----:B-1----:R-:W4:Y:S04]  /*773f0*/  LDL.LU R246, [R1+0x70] ;  /* 0x0000700001f67983 */ /* 0x002f280000300800 */
[----:B--2---:R-:W2:Y:S04]  /*77400*/  LDL.LU R245, [R1+0x244] ;  /* 0x0002440001f57983 */ /* 0x004ea80000300800 */
[----:B------:R-:W2:Y:S04]  /*77410*/  LDL.LU R192, [R1+0x114] ;  /* 0x0001140001c07983 */ /* 0x000ea80000300800 */
[----:B------:R-:W2:Y:S04]  /*77420*/  LDL.LU R195, [R1+0xb4] ;  /* 0x0000b40001c37983 */ /* 0x000ea80000300800 */
[----:B---3--:R1:W-:Y:S04]  /*77430*/  @P2 STG.E [R184.64], R244 ;  /* 0x000000f4b8002986 */ /* 0x0083e8000c101904 */
[----:B-1----:R-:W3:Y:S01]  /*77440*/  LDL.LU R244, [R1+0x74] ;  /* 0x0000740001f47983 */ /* 0x002ee20000300800 */
[----:B------:R-:W-:-:S02]  /*77450*/  IADD3 R0, R123, 0x40, RZ ;  /* 0x000000407b007810 */ /* 0x000fc40007ffe0ff */
[----:B------:R-:W-:Y:S01]  /*77460*/  IADD3 R188, R123, 0x41, RZ ;  /* 0x000000417bbc7810 */ /* 0x000fe20007ffe0ff */
[----:B------:R-:W3:Y:S01]  /*77470*/  LDL.LU R249, [R1+0x250] ;  /* 0x0002500001f97983 */ /* 0x000ee20000300800 */
[----:B------:R-:W-:Y:S02]  /*77480*/  ISETP.GE.AND P5, PT, R0, c[0x0][0x17c], PT ;  /* 0x00005f0000007a0c */ /* 0x000fe40003fa6270 */
[----:B------:R-:W-:Y:S01]  /*77490*/  ISETP.GE.AND P4, PT, R188, c[0x0][0x17c], PT ;  /* 0x00005f00bc007a0c */ /* 0x000fe20003f86270 */
[----:B------:R-:W3:Y:S01]  /*774a0*/  LDL.LU R248, [R1+0x150] ;  /* 0x0001500001f87983 */ /* 0x000ee20000300800 */
[----:B------:R-:W-:Y:S02]  /*774b0*/  ISETP.LT.AND P1, PT, R227, c[0x0][0x178], !P5 ;  /* 0x00005e00e3007a0c */ /* 0x000fe40006f21270 */
[----:B------:R-:W-:Y:S01]  /*774c0*/  IADD3 R0, R3, c[0x0][0x198], RZ ;  /* 0x0000660003007a10 */ /* 0x000fe20007ffe0ff */
[----:B------:R-:W3:Y:S01]  /*774d0*/  LDL.LU R193, [R1+0xd0] ;  /* 0x0000d00001c17983 */ /* 0x000ee20000300800 */
[----:B------:R-:W-:-:S02]  /*774e0*/  ISETP.LT.AND P3, PT, R158, c[0x0][0x178], !P5 ;  /* 0x00005e009e007a0c */ /* 0x000fc40006f61270 */
[----:B------:R-:W-:Y:S01]  /*774f0*/  ISETP.LT.AND P6, PT, R159, c[0x0][0x178], !P5 ;  /* 0x00005e009f007a0c */ /* 0x000fe20006fc1270 */
[C---:B------:R-:W-:Y:S01]  /*77500*/  IMAD.WIDE R186, R0.reuse, 0x4, R182 ;  /* 0x0000000400ba7825 */ /* 0x040fe200078e02b6 */
[----:B------:R-:W-:Y:S01]  /*77510*/  IADD3 R3, R123, 0x42, RZ ;  /* 0x000000427b037810 */ /* 0x000fe20007ffe0ff */
[----:B------:R-:W3:Y:S01]  /*77520*/  LDL.LU R194, [R1+0x80] ;  /* 0x0000800001c27983 */ /* 0x000ee20000300800 */
[----:B------:R-:W-:Y:S01]  /*77530*/  ISETP.LT.AND P5, PT, R119, c[0x0][0x178], !P5 ;  /* 0x00005e0077007a0c */ /* 0x000fe20006fa1270 */
[----:B------:R-:W-:Y:S02]  /*77540*/  IMAD.WIDE R184, R0, 0x4, R6 ;  /* 0x0000000400b87825 */ /* 0x000fe400078e0206 */
[----:B------:R1:W-:Y:S01]  /*77550*/  @P1 STG.E [R186.64], R191 ;  /* 0x000000bfba001986 */ /* 0x0003e2000c101904 */
[----:B------:R-:W-:Y:S02]  /*77560*/  ISETP.LT.AND P1, PT, R227, c[0x0][0x178], !P4 ;  /* 0x00005e00e3007a0c */ /* 0x000fe40006721270 */
[----:B------:R-:W-:-:S02]  /*77570*/  ISETP.GE.AND P2, PT, R3, c[0x0][0x17c], PT ;  /* 0x00005f0003007a0c */ /* 0x000fc40003f46270 */
[C---:B------:R-:W-:Y:S01]  /*77580*/  IADD3 R3, R0.reuse, c[0x0][0x198], RZ ;  /* 0x0000660000037a10 */ /* 0x040fe20007ffe0ff */
[----:B-1----:R-:W-:-:S05]  /*77590*/  IMAD.WIDE R186, R0, 0x4, R180 ;  /* 0x0000000400ba7825 */ /* 0x002fca00078e02b4 */
[----:B------:R-:W-:Y:S01]  /*775a0*/  @P3 STG.E [R186.64], R251 ;  /* 0x000000fbba003986 */ /* 0x000fe2000c101904 */
[----:B------:R-:W-:Y:S01]  /*775b0*/  ISETP.LT.AND P3, PT, R158, c[0x0][0x178], !P4 ;  /* 0x00005e009e007a0c */ /* 0x000fe20006761270 */
[----:B------:R-:W-:Y:S02]  /*775c0*/  IMAD.WIDE R188, R0, 0x4, R4 ;  /* 0x0000000400bc7825 */ /* 0x000fe400078e0204 */
[----:B------:R1:W-:Y:S01]  /*775d0*/  @P6 STG.E [R184.64], R250 ;  /* 0x000000fab8006986 */ /* 0x0003e2000c101904 */
[----:B------:R-:W-:Y:S01]  /*775e0*/  ISETP.LT.AND P6, PT, R159, c[0x0][0x178], !P4 ;  /* 0x00005e009f007a0c */ /* 0x000fe200067c1270 */
[----:B-1----:R-:W-:-:S04]  /*775f0*/  IMAD.WIDE R184, R3, 0x4, R182 ;  /* 0x0000000403b87825 */ /* 0x002fc800078e02b6 */
[----:B------:R-:W-:Y:S01]  /*77600*/  IMAD.WIDE R186, R3, 0x4, R180 ;  /* 0x0000000403ba7825 */ /* 0x000fe200078e02b4 */
[----:B------:R-:W-:Y:S01]  /*77610*/  ISETP.LT.AND P4, PT, R119, c[0x0][0x178], !P4 ;  /* 0x00005e0077007a0c */ /* 0x000fe20006781270 */
[----:B----4-:R1:W-:Y:S04]  /*77620*/  @P5 STG.E [R188.64], R246 ;  /* 0x000000f6bc005986 */ /* 0x0103e8000c101904 */
[----:B--2---:R2:W-:Y:S04]  /*77630*/  @P1 STG.E [R184.64], R245 ;  /* 0x000000f5b8001986 */ /* 0x0045e8000c101904 */
[----:B-1----:R-:W4:Y:S04]  /*77640*/  LDL.LU R246, [R1+0x254] ;  /* 0x0002540001f67983 */ /* 0x002f280000300800 */
[----:B--2---:R-:W2:Y:S01]  /*77650*/  LDL.LU R245, [R1+0x154] ;  /* 0x0001540001f57983 */ /* 0x004ea20000300800 */
[----:B------:R-:W-:-:S03]  /*77660*/  IMAD.WIDE R184, R3, 0x4, R6 ;  /* 0x0000000403b87825 */ /* 0x000fc600078e0206 */
[----:B------:R-:W-:Y:S04]  /*77670*/  @P3 STG.E [R186.64], R192 ;  /* 0x000000c0ba003986 */ /* 0x000fe8000c101904 */
[----:B------:R1:W-:Y:S04]  /*77680*/  @P6 STG.E [R184.64], R195 ;  /* 0x000000c3b8006986 */ /* 0x0003e8000c101904 */
[----:B-1----:R-:W2:Y:S01]  /*77690*/  LDL.LU R195, [R1+0xd4] ;  /* 0x0000d40001c37983 */ /* 0x002ea20000300800 */
[----:B------:R-:W-:-:S05]  /*776a0*/  IMAD.WIDE R188, R3, 0x4, R4 ;  /* 0x0000000403bc7825 */ /* 0x000fca00078e0204 */
[----:B---3--:R1:W-:Y:S04]  /*776b0*/  @P4 STG.E [R188.64], R244 ;  /* 0x000000f4bc004986 */ /* 0x0083e8000c101904 */
[----:B-1----:R-:W3:Y:S01]  /*776c0*/  LDL.LU R244, [R1+0x84] ;  /* 0x0000840001f47983 */ /* 0x002ee20000300800 */
[----:B------:R-:W-:Y:S02]  /*776d0*/  IADD3 R0, R123, 0x43, RZ ;  /* 0x000000437b007810 */ /* 0x000fe40007ffe0ff */
[----:B------:R-:W-:Y:S02]  /*776e0*/  ISETP.LT.AND P5, PT, R227, c[0x0][0x178], !P2 ;  /* 0x00005e00e3007a0c */ /* 0x000fe400057a1270 */
[----:B------:R-:W-:Y:S02]  /*776f0*/  ISETP.GE.AND P1, PT, R0, c[0x0][0x17c], PT ;  /* 0x00005f0000007a0c */ /* 0x000fe40003f26270 */
[----:B------:R-:W-:-:S02]  /*77700*/  IADD3 R0, R3, c[0x0][0x198], RZ ;  /* 0x0000660003007a10 */ /* 0x000fc40007ffe0ff */
[----:B------:R-:W-:Y:S02]  /*77710*/  ISETP.LT.AND P3, PT, R158, c[0x0][0x178], !P2 ;  /* 0x00005e009e007a0c */ /* 0x000fe40005761270 */
[----:B------:R-:W-:Y:S01]  /*77720*/  ISETP.LT.AND P4, PT, R159, c[0x0][0x178], !P2 ;  /* 0x00005e009f007a0c */ /* 0x000fe20005781270 */
[----:B------:R-:W-:Y:S01]  /*77730*/  IMAD.WIDE R186, R0, 0x4, R182 ;  /* 0x0000000400ba7825 */ /* 0x000fe200078e02b6 */
[----:B------:R-:W-:-:S04]  /*77740*/  ISETP.LT.AND P2, PT, R119, c[0x0][0x178], !P2 ;  /* 0x00005e0077007a0c */ /* 0x000fc80005741270 */
[----:B------:R1:W-:Y:S01]  /*77750*/  @P5 STG.E [R186.64], R249 ;  /* 0x000000f9ba005986 */ /* 0x0003e2000c101904 */
[----:B------:R-:W-:Y:S01]  /*77760*/  ISETP.LT.AND P5, PT, R227, c[0x0][0x178], !P1 ;  /* 0x00005e00e3007a0c */ /* 0x000fe20004fa1270 */
[----:B------:R-:W-:Y:S01]  /*77770*/  IMAD.WIDE R184, R0, 0x4, R6 ;  /* 0x0000000400b87825 */ /* 0x000fe200078e0206 */
[----:B------:R-:W-:-:S03]  /*77780*/  ISETP.LT.AND P6, PT, R158, c[0x0][0x178], !P1 ;  /* 0x00005e009e007a0c */ /* 0x000fc60004fc1270 */
[C---:B------:R-:W-:Y:S01]  /*77790*/  IMAD.WIDE R188, R0.reuse, 0x4, R4 ;  /* 0x0000000400bc7825 */ /* 0x040fe200078e0204 */
[----:B------:R-:W-:-:S03]  /*777a0*/  IADD3 R3, R0, c[0x0][0x198], RZ ;  /* 0x0000660000037a10 */ /* 0x000fc60007ffe0ff */
[----:B-1----:R-:W-:Y:S01]  /*777b0*/  IMAD.WIDE R186, R0, 0x4, R180 ;  /* 0x0000000400ba7825 */ /* 0x002fe200078e02b4 */
[----:B------:R-:W3:Y:S04]  /*777c0*/  LDL.LU R249, [R1+0x90] ;  /* 0x0000900001f97983 */ /* 0x000ee80000300800 */
[----:B------:R1:W-:Y:S04]  /*777d0*/  @P3 STG.E [R186.64], R248 ;  /* 0x000000f8ba003986 */ /* 0x0003e8000c101904 */
[----:B------:R1:W-:Y:S04]  /*777e0*/  @P4 STG.E [R184.64], R193 ;  /* 0x000000c1b8004986 */ /* 0x0003e8000c101904 */
[----:B------:R-:W-:Y:S01]  /*777f0*/  @P2 STG.E [R188.64], R194 ;  /* 0x000000c2bc002986 */ /* 0x000fe2000c101904 */
[----:B------:R-:W-:Y:S01]  /*77800*/  ISETP.LT.AND P2, PT, R159, c[0x0][0x178], !P1 ;  /* 0x00005e009f007a0c */ /* 0x000fe20004f41270 */
[----:B-1----:R-:W-:-:S02]  /*77810*/  IMAD.WIDE R186, R3, 0x4, R182 ;  /* 0x0000000403ba7825 */ /* 0x002fc400078e02b6 */
[----:B------:R-:W3:Y:S02]  /*77820*/  LDL.LU R248, [R1+0x264] ;  /* 0x0002640001f87983 */ /* 0x000ee40000300800 */
[C---:B------:R-:W-:Y:S01]  /*77830*/  IMAD.WIDE R184, R3.reuse, 0x4, R180 ;  /* 0x0000000403b87825 */ /* 0x040fe200078e02b4 */
[----:B------:R-:W-:Y:S02]  /*77840*/  IADD3 R0, R3, c[0x0][0x198], RZ ;  /* 0x0000660003007a10 */ /* 0x000fe40007ffe0ff */
[----:B------:R-:W-:Y:S02]  /*77850*/  IADD3 R192, R123, 0x45, RZ ;  /* 0x000000457bc07810 */ /* 0x000fe40007ffe0ff */
[----:B------:R-:W-:Y:S01]  /*77860*/  ISETP.LT.AND P1, PT, R119, c[0x0][0x178], !P1 ;  /* 0x00005e0077007a0c */ /* 0x000fe20004f21270 */
[----:B----4-:R1:W-:Y:S04]  /*77870*/  @P5 STG.E [R186.64], R246 ;  /* 0x000000f6ba005986 */ /* 0x0103e8000c101904 */
[----:B--2---:R2:W-:Y:S04]  /*77880*/  @P6 STG.E [R184.64], R245 ;  /* 0x000000f5b8006986 */ /* 0x0045e8000c101904 */
[----:B-1----:R-:W4:Y:S01]  /*77890*/  LDL.LU R246, [R1+0x1e4] ;  /* 0x0001e40001f67983 */ /* 0x002f220000300800 */
[----:B--2---:R-:W-:-:S03]  /*778a0*/  IMAD.WIDE R184, R3, 0x4, R6 ;  /* 0x0000000403b87825 */ /* 0x004fc600078e0206 */
[----:B------:R-:W2:Y:S01]  /*778b0*/  LDL.LU R245, [R1+0x134] ;  /* 0x0001340001f57983 */ /* 0x000ea20000300800 */
[----:B------:R-:W-:-:S03]  /*778c0*/  IMAD.WIDE R186, R3, 0x4, R4 ;  /* 0x0000000403ba7825 */ /* 0x000fc600078e0204 */
[----:B------:R-:W2:Y:S04]  /*778d0*/  LDL.LU R3, [R1+0x1e0] ;  /* 0x0001e00001037983 */ /* 0x000ea80000300800 */
[----:B------:R1:W-:Y:S01]  /*778e0*/  @P2 STG.E [R184.64], R195 ;  /* 0x000000c3b8002986 */ /* 0x0003e2000c101904 */
[----:B------:R-:W-:-:S03]  /*778f0*/  ISETP.GE.AND P2, PT, R192, c[0x0][0x17c], PT ;  /* 0x00005f00c0007a0c */ /* 0x000fc60003f46270 */
[----:B-1----:R-:W2:Y:S04]  /*77900*/  LDL.LU R185, [R1+0x260] ;  /* 0x0002600001b97983 */ /* 0x002ea80000300800 */
[----:B------:R-:W4:Y:S04]  /*77910*/  LDL.LU R192, [R1+0x130] ;  /* 0x0001300001c07983 */ /* 0x000f280000300800 */
[----:B---3--:R1:W-:Y:S04]  /*77920*/  @P1 STG.E [R186.64], R244 ;  /* 0x000000f4ba001986 */ /* 0x0083e8000c101904 */
[----:B-1----:R-:W3:Y:S01]  /*77930*/  LDL.LU R244, [R1+0x94] ;  /* 0x0000940001f47983 */ /* 0x002ee20000300800 */
[----:B------:R-:W-:Y:S01]  /*77940*/  IADD3 R190, R123, 0x44, RZ ;  /* 0x000000447bbe7810 */ /* 0x000fe20007ffe0ff */
[----:B------:R-:W-:-:S02]  /*77950*/  IMAD.WIDE R188, R0, 0x4, R182 ;  /* 0x0000000400bc7825 */ /* 0x000fc400078e02b6 */
[----:B------:R-:W3:Y:S01]  /*77960*/  LDL.LU R251, [R1+0x370] ;  /* 0x0003700001fb7983 */ /* 0x000ee20000300800 */
[----:B------:R-:W-:-:S03]  /*77970*/  ISETP.GE.AND P3, PT, R190, c[0x0][0x17c], PT ;  /* 0x00005f00be007a0c */ /* 0x000fc60003f66270 */
[----:B------:R-:W3:Y:S01]  /*77980*/  LDL.LU R250, [R1+0x1f0] ;  /* 0x0001f00001fa7983 */ /* 0x000ee20000300800 */
[----:B------:R-:W-:Y:S02]  /*77990*/  ISETP.LT.AND P5, PT, R227, c[0x0][0x178], !P3 ;  /* 0x00005e00e3007a0c */ /* 0x000fe40005fa1270 */
[----:B------:R-:W-:Y:S01]  /*779a0*/  ISETP.LT.AND P4, PT, R158, c[0x0][0x178], !P3 ;  /* 0x00005e009e007a0c */ /* 0x000fe20005f81270 */
[----:B------:R-:W-:Y:S01]  /*779b0*/  IMAD.WIDE R190, R0, 0x4, R180 ;  /* 0x0000000400be7825 */ /* 0x000fe200078e02b4 */
[----:B------:R-:W-:Y:S01]  /*779c0*/  ISETP.LT.AND P6, PT, R159, c[0x0][0x178], !P3 ;  /* 0x00005e009f007a0c */ /* 0x000fe20005fc1270 */
[----:B------:R-:W3:Y:S01]  /*779d0*/  LDL.LU R193, [R1+0x140] ;  /* 0x0001400001c17983 */ /* 0x000ee20000300800 */
[----:B------:R-:W-:Y:S02]  /*779e0*/  ISETP.LT.AND P3, PT, R119, c[0x0][0x178], !P3 ;  /* 0x00005e0077007a0c */ /* 0x000fe40005f61270 */
[----:B------:R-:W-:Y:S01]  /*779f0*/  ISETP.LT.AND P1, PT, R159, c[0x0][0x178], !P2 ;  /* 0x00005e009f007a0c */ /* 0x000fe20005721270 */
[----:B------:R-:W3:Y:S04]  /*77a00*/  LDL.LU R194, [R1+0xf0] ;  /* 0x0000f00001c27983 */ /* 0x000ee80000300800 */
[----:B------:R-:W3:Y:S04]  /*77a10*/  LDL.LU R195, [R1+0x374] ;  /* 0x0003740001c37983 */ /* 0x000ee80000300800 */
[----:B--2---:R1:W-:Y:S01]  /*77a20*/  @P5 STG.E [R188.64], R185 ;  /* 0x000000b9bc005986 */ /* 0x0043e2000c101904 */
[----:B------:R-:W-:-:S03]  /*77a30*/  ISETP.LT.AND P5, PT, R227, c[0x0][0x178], !P2 ;  /* 0x00005e00e3007a0c */ /* 0x000fc600057a1270 */
[----:B------:R2:W-:Y:S01]  /*77a40*/  @P4 STG.E [R190.64], R3 ;  /* 0x00000003be004986 */ /* 0x0005e2000c101904 */
[----:B------:R-:W-:Y:S01]  /*77a50*/  ISETP.LT.AND P4, PT, R158, c[0x0][0x178], !P2 ;  /* 0x00005e009e007a0c */ /* 0x000fe20005781270 */
[C---:B-1----:R-:W-:Y:S01]  /*77a60*/  IMAD.WIDE R184, R0.reuse, 0x4, R6 ;  /* 0x0000000400b87825 */ /* 0x042fe200078e0206 */
[----:B--2---:R-:W-:-:S04]  /*77a70*/  IADD3 R3, R0, c[0x0][0x198], RZ ;  /* 0x0000660000037a10 */ /* 0x004fc80007ffe0ff */
[----:B----4-:R1:W-:Y:S01]  /*77a80*/  @P6 STG.E [R184.64], R192 ;  /* 0x000000c0b8006986 */ /* 0x0103e2000c101904 */
[----:B------:R-:W-:Y:S01]  /*77a90*/  ISETP.LT.AND P2, PT, R119, c[0x0][0x178], !P2 ;  /* 0x00005e0077007a0c */ /* 0x000fe20005741270 */
[----:B------:R-:W-:-:S04]  /*77aa0*/  IMAD.WIDE R186, R3, 0x4, R182 ;  /* 0x0000000403ba7825 */ /* 0x000fc800078e02b6 */
[----:B------:R-:W-:-:S04]  /*77ab0*/  IMAD.WIDE R188, R3, 0x4, R180 ;  /* 0x0000000403bc7825 */ /* 0x000fc800078e02b4 */
[----:B-1----:R-:W-:-:S04]  /*77ac0*/  IMAD.WIDE R184, R0, 0x4, R4 ;  /* 0x0000000400b87825 */ /* 0x002fc800078e0204 */
[C---:B------:R-:W-:Y:S01]  /*77ad0*/  IMAD.WIDE R190, R3.reuse, 0x4, R6 ;  /* 0x0000000403be7825 */ /* 0x040fe200078e0206 */
[----:B------:R1:W-:Y:S04]  /*77ae0*/  @P3 STG.E [R184.64], R249 ;  /* 0x000000f9b8003986 */ /* 0x0003e8000c101904 */
[----:B------:R-:W-:Y:S04]  /*77af0*/  @P5 STG.E [R186.64], R248 ;  /* 0x000000f8ba005986 */ /* 0x000fe8000c101904 */
[----:B------:R2:W-:Y:S04]  /*77b00*/  @P4 STG.E [R188.64], R246 ;  /* 0x000000f6bc004986 */ /* 0x0005e8000c101904 */
[----:B------:R4:W-:Y:S01]  /*77b10*/  @P1 STG.E [R190.64], R245 ;  /* 0x000000f5be001986 */ /* 0x0009e2000c101904 */
[----:B-1----:R-:W-:-:S03]  /*77b20*/  IMAD.WIDE R184, R3, 0x4, R4 ;  /* 0x0000000403b87825 */ /* 0x002fc600078e0204 */
[----:B--2---:R-:W2:Y:S04]  /*77b30*/  LDL.LU R246, [R1+0x1f4] ;  /* 0x0001f40001f67983 */ /* 0x004ea80000300800 */
[----:B----4-:R-:W4:Y:S04]  /*77b40*/  LDL.LU R245, [R1+0x144] ;  /* 0x0001440001f57983 */ /* 0x010f280000300800 */
[----:B---3--:R1:W-:Y:S04]  /*77b50*/  @P2 STG.E [R184.64], R244 ;  /* 0x000000f4b8002986 */ /* 0x0083e8000c101904 */
[----:B-1----:R-:W3:Y:S01]  /*77b60*/  LDL.LU R244, [R1+0xf4] ;  /* 0x0000f40001f47983 */ /* 0x002ee20000300800 */
[----:B------:R-:W-:-:S02]  /*77b70*/  IADD3 R192, R123, 0x46, RZ ;  /* 0x000000467bc07810 */ /* 0x000fc40007ffe0ff */
[----:B------:R-:W-:Y:S01]  /*77b80*/  IADD3 R3, R3, c[0x0][0x198], RZ ;  /* 0x0000660003037a10 */ /* 0x000fe20007ffe0ff */
[----:B------:R-:W3:Y:S01]  /*77b90*/  LDL.LU R249, [R1+0x3e0] ;  /* 0x0003e00001f97983 */ /* 0x000ee20000300800 */
[----:B------:R-:W-:Y:S02]  /*77ba0*/  ISETP.GE.AND P6, PT, R192, c[0x0][0x17c], PT ;  /* 0x00005f00c0007a0c */ /* 0x000fe40003fc6270 */
[----:B------:R-:W-:Y:S02]  /*77bb0*/  IADD3 R0, R123, 0x48, RZ ;  /* 0x000000487b007810 */ /* 0x000fe40007ffe0ff */
[----:B------:R-:W-:Y:S01]  /*77bc0*/  ISETP.LT.AND P2, PT, R227, c[0x0][0x178], !P0 ;  /* 0x00005e00e3007a0c */ /* 0x000fe20004741270 */
[----:B------:R-:W-:Y:S01]  /*77bd0*/  IMAD.WIDE R190, R3, 0x4, R182 ;  /* 0x0000000403be7825 */ /* 0x000fe200078e02b6 */
[----:B------:R-:W-:Y:S01]  /*77be0*/  ISETP.LT.AND P3, PT, R227, c[0x0][0x178], !P6 ;  /* 0x00005e00e3007a0c */ /* 0x000fe20007761270 */
[----:B------:R-:W3:Y:S01]  /*77bf0*/  LDL.LU R248, [R1+0x200] ;  /* 0x0002000001f87983 */ /* 0x000ee20000300800 */
[----:B------:R-:W-:-:S02]  /*77c00*/  ISETP.LT.AND P1, PT, R158, c[0x0][0x178], !P6 ;  /* 0x00005e009e007a0c */ /* 0x000fc40007721270 */
[----:B------:R-:W-:Y:S02]  /*77c10*/  ISETP.LT.AND P5, PT, R159, c[0x0][0x178], !P6 ;  /* 0x00005e009f007a0c */ /* 0x000fe400077a1270 */
[----:B------:R-:W-:Y:S02]  /*77c20*/  ISETP.LT.AND P6, PT, R119, c[0x0][0x178], !P6 ;  /* 0x00005e0077007a0c */ /* 0x000fe400077c1270 */
[----:B------:R-:W-:Y:S02]  /*77c30*/  ISETP.GE.AND P4, PT, R0, c[0x0][0x17c], PT ;  /* 0x00005f0000007a0c */ /* 0x000fe40003f86270 */
[C---:B------:R-:W-:Y:S01]  /*77c40*/  IADD3 R0, R3.reuse, c[0x0][0x198], RZ ;  /* 0x0000660003007a10 */ /* 0x040fe20007ffe0ff */
[C---:B------:R-:W-:Y:S02]  /*77c50*/  IMAD.WIDE R188, R3.reuse, 0x4, R180 ;  /* 0x0000000403bc7825 */ /* 0x040fe400078e02b4 */
[----:B------:R1:W-:Y:S02]  /*77c60*/  @P3 STG.E [R190.64], R251 ;  /* 0x000000fbbe003986 */ /* 0x0003e4000c101904 */
[----:B------:R-:W-:-:S04]  /*77c70*/  IMAD.WIDE R186, R3, 0x4, R6 ;  /* 0x0000000403ba7825 */ /* 0x000fc800078e0206 */
[----:B------:R-:W-:Y:S01]  /*77c80*/  IMAD.WIDE R184, R3, 0x4, R4 ;  /* 0x0000000403b87825 */ /* 0x000fe200078e0204 */
[----:B------:R-:W-:Y:S03]  /*77c90*/  @P1 STG.E [R188.64], R250 ;  /* 0x000000fabc001986 */ /* 0x000fe6000c101904 */
[----:B-1----:R-:W-:Y:S01]  /*77ca0*/  IMAD.WIDE R190, R0, 0x4, R182 ;  /* 0x0000000400be7825 */ /* 0x002fe200078e02b6 */
[----:B------:R1:W-:Y:S01]  /*77cb0*/  @P5 STG.E [R186.64], R193 ;  /* 0x000000c1ba005986 */ /* 0x0003e2000c101904 */
[----:B------:R-:W-:-:S03]  /*77cc0*/  ISETP.LT.AND P3, PT, R158, c[0x0][0x178], !P0 ;  /* 0x00005e009e007a0c */ /* 0x000fc60004761270 */
[----:B------:R1:W-:Y:S04]  /*77cd0*/  @P6 STG.E [R184.64], R194 ;  /* 0x000000c2b8006986 */ /* 0x0003e8000c101904 */
[----:B------:R1:W-:Y:S01]  /*77ce0*/  @P2 STG.E [R190.64], R195 ;  /* 0x000000c3be002986 */ /* 0x0003e2000c101904 */
[----:B------:R-:W-:-:S03]  /*77cf0*/  ISETP.LT.AND P2, PT, R159, c[0x0][0x178], !P0 ;  /* 0x00005e009f007a0c */ /* 0x000fc60004741270 */
[----:B-1----:R-:W3:Y:S01]  /*77d00*/  LDL.LU R193, [R1+0x170] ;  /* 0x0001700001c17983 */ /* 0x002ee20000300800 */
[----:B------:R-:W-:-:S03]  /*77d10*/  IADD3 R184, R123, 0x49, RZ ;  /* 0x000000497bb87810 */ /* 0x000fc60007ffe0ff */
[----:B------:R-:W3:Y:S01]  /*77d20*/  LDL.LU R194, [R1+0x100] ;  /* 0x0001000001c27983 */ /* 0x000ee20000300800 */
[----:B------:R-:W-:Y:S01]  /*77d30*/  IMAD.WIDE R186, R0, 0x4, R180 ;  /* 0x0000000400ba7825 */ /* 0x000fe200078e02b4 */
[----:B------:R-:W-:Y:S02]  /*77d40*/  ISETP.LT.AND P0, PT, R119, c[0x0][0x178], !P0 ;  /* 0x00005e0077007a0c */ /* 0x000fe40004701270 */
[----:B------:R-:W-:Y:S01]  /*77d50*/  ISETP.GE.AND P1, PT, R184, c[0x0][0x17c], PT ;  /* 0x00005f00b8007a0c */ /* 0x000fe20003f26270 */
[C---:B------:R-:W-:Y:S01]  /*77d60*/  IMAD.WIDE R184, R0.reuse, 0x4, R6 ;  /* 0x0000000400b87825 */ /* 0x040fe200078e0206 */
[----:B------:R-:W3:Y:S03]  /*77d70*/  LDL.LU R195, [R1+0x3e4] ;  /* 0x0003e40001c37983 */ /* 0x000ee60000300800 */
[----:B------:R-:W-:Y:S01]  /*77d80*/  IMAD.WIDE R188, R0, 0x4, R4 ;  /* 0x0000000400bc7825 */ /* 0x000fe200078e0204 */
[----:B--2---:R1:W-:Y:S04]  /*77d90*/  @P3 STG.E [R186.64], R246 ;  /* 0x000000f6ba003986 */ /* 0x0043e8000c101904 */
[----:B----4-:R2:W-:Y:S04]  /*77da0*/  @P2 STG.E [R184.64], R245 ;  /* 0x000000f5b8002986 */ /* 0x0105e8000c101904 */
[----:B-1----:R-:W4:Y:S04]  /*77db0*/  LDL.LU R246, [R1+0x204] ;  /* 0x0002040001f67983 */ /* 0x002f280000300800 */
[----:B--2---:R-:W2:Y:S04]  /*77dc0*/  LDL.LU R245, [R1+0x174] ;  /* 0x0001740001f57983 */ /* 0x004ea80000300800 */
[----:B---3--:R1:W-:Y:S04]  /*77dd0*/  @P0 STG.E [R188.64], R244 ;  /* 0x000000f4bc000986 */ /* 0x0083e8000c101904 */
[----:B-1----:R-:W3:Y:S01]  /*77de0*/  LDL.LU R244, [R1+0x104] ;  /* 0x0001040001f47983 */ /* 0x002ee20000300800 */
[----:B------:R-:W-:-:S02]  /*77df0*/  ISETP.LT.AND P6, PT, R227, c[0x0][0x178], !P4 ;  /* 0x00005e00e3007a0c */ /* 0x000fc400067c1270 */
[----:B------:R-:W-:Y:S01]  /*77e00*/  IADD3 R3, R0, c[0x0][0x198], RZ ;  /* 0x0000660000037a10 */ /* 0x000fe20007ffe0ff */
[----:B------:R-:W3:Y:S01]  /*77e10*/  LDL.LU R192, [R1+0x7f0] ;  /* 0x0007f00001c07983 */ /* 0x000ee20000300800 */
[----:B------:R-:W-:-:S03]  /*77e20*/  ISETP.LT.AND P5, PT, R158, c[0x0][0x178], !P4 ;  /* 0x00005e009e007a0c */ /* 0x000fc600067a1270 */
[C---:B------:R-:W-:Y:S01]  /*77e30*/  IMAD.WIDE R190, R3.reuse, 0x4, R182 ;  /* 0x0000000403be7825 */ /* 0x040fe200078e02b6 */
[----:B------:R-:W3:Y:S03]  /*77e40*/  LDL.LU R251, [R1+0x210] ;  /* 0x0002100001fb7983 */ /* 0x000ee60000300800 */
[C---:B------:R-:W-:Y:S01]  /*77e50*/  IMAD.WIDE R186, R3.reuse, 0x4, R180 ;  /* 0x0000000403ba7825 */ /* 0x040fe200078e02b4 */
[----:B------:R-:W-:Y:S01]  /*77e60*/  IADD3 R0, R3, c[0x0][0x198], RZ ;  /* 0x0000660003007a10 */ /* 0x000fe20007ffe0ff */
[----:B------:R-:W-:Y:S01]  /*77e70*/  @P6 STG.E [R190.64], R249 ;  /* 0x000000f9be006986 */ /* 0x000fe2000c101904 */
[----:B------:R-:W-:Y:S02]  /*77e80*/  ISETP.LT.AND P6, PT, R159, c[0x0][0x178], !P4 ;  /* 0x00005e009f007a0c */ /* 0x000fe400067c1270 */
[----:B------:R-:W-:Y:S01]  /*77e90*/  ISETP.LT.AND P4, PT, R119, c[0x0][0x178], !P4 ;  /* 0x00005e0077007a0c */ /* 0x000fe20006781270 */
[----:B------:R1:W-:Y:S01]  /*77ea0*/  @P5 STG.E [R186.64], R248 ;  /* 0x000000f8ba005986 */ /* 0x0003e2000c101904 */
[----:B------:R-:W-:Y:S01]  /*77eb0*/  ISETP.LT.AND P5, PT, R227, c[0x0][0x178], !P1 ;  /* 0x00005e00e3007a0c */ /* 0x000fe20004fa1270 */
[----:B------:R-:W-:Y:S01]  /*77ec0*/  IMAD.WIDE R184, R3, 0x4, R6 ;  /* 0x0000000403b87825 */ /* 0x000fe200078e0206 */
[----:B------:R-:W-:Y:S01]  /*77ed0*/  ISETP.LT.AND P3, PT, R158, c[0x0][0x178], !P1 ;  /* 0x00005e009e007a0c */ /* 0x000fe20004f61270 */
[----:B------:R-:W3:Y:S01]  /*77ee0*/  LDL.LU R250, [R1+0x1b0] ;  /* 0x0001b00001fa7983 */ /* 0x000ee20000300800 */
[----:B------:R-:W-:Y:S01]  /*77ef0*/  ISETP.LT.AND P0, PT, R159, c[0x0][0x178], !P1 ;  /* 0x00005e009f007a0c */ /* 0x000fe20004f01270 */
[----:B------:R-:W-:-:S04]  /*77f00*/  IMAD.WIDE R188, R0, 0x4, R182 ;  /* 0x0000000400bc7825 */ /* 0x000fc800078e02b6 */
[----:B-1----:R-:W-:Y:S01]  /*77f10*/  IMAD.WIDE R186, R3, 0x4, R4 ;  /* 0x0000000403ba7825 */ /* 0x002fe200078e0204 */
[----:B------:R-:W-:Y:S01]  /*77f20*/  ISETP.LT.AND P1, PT, R119, c[0x0][0x178], !P1 ;  /* 0x00005e0077007a0c */ /* 0x000fe20004f21270 */
[----:B------:R1:W-:Y:S04]  /*77f30*/  @P6 STG.E [R184.64], R193 ;  /* 0x000000c1b8006986 */ /* 0x0003e8000c101904 */
[----:B------:R1:W-:Y:S04]  /*77f40*/  @P4 STG.E [R186.64], R194 ;  /* 0x000000c2ba004986 */ /* 0x0003e8000c101904 */
[----:B------:R1:W-:Y:S02]  /*77f50*/  @P5 STG.E [R188.64], R195 ;  /* 0x000000c3bc005986 */ /* 0x0003e4000c101904 */
[----:B-1----:R-:W-:-:S02]  /*77f60*/  IMAD.WIDE R184, R0, 0x4, R6 ;  /* 0x0000000400b87825 */ /* 0x002fc400078e0206 */
[----:B------:R-:W3:Y:S02]  /*77f70*/  LDL.LU R193, [R1+0x160] ;  /* 0x0001600001c17983 */ /* 0x000ee40000300800 */
[C---:B------:R-:W-:Y:S02]  /*77f80*/  IMAD.WIDE R186, R0.reuse, 0x4, R180 ;  /* 0x0000000400ba7825 */ /* 0x040fe400078e02b4 */
[----:B------:R-:W3:Y:S04]  /*77f90*/  LDL.LU R195, [R1+0x7f4] ;  /* 0x0007f40001c37983 */ /* 0x000ee80000300800 */
[----:B----4-:R-:W-:Y:S04]  /*77fa0*/  @P3 STG.E [R186.64], R246 ;  /* 0x000000f6ba003986 */ /* 0x010fe8000c101904 */
[----:B--2---:R1:W-:Y:S04]  /*77fb0*/  @P0 STG.E [R184.64], R245 ;  /* 0x000000f5b8000986 */ /* 0x0043e8000c101904 */
[----:B-1----:R-:W2:Y:S01]  /*77fc0*/  LDL.LU R245, [R1+0x214] ;  /* 0x0002140001f57983 */ /* 0x002ea20000300800 */
[----:B------:R-:W-:-:S03]  /*77fd0*/  IMAD.WIDE R184, R0, 0x4, R4 ;  /* 0x0000000400b87825 */ /* 0x000fc600078e0204 */
[----:B------:R-:W4:Y:S04]  /*77fe0*/  LDL.LU R246, [R1+0x1b4] ;  /* 0x0001b40001f67983 */ /* 0x000f280000300800 */
[----:B---3--:R1:W-:Y:S04]  /*77ff0*/  @P1 STG.E [R184.64], R244 ;  /* 0x000000f4b8001986 */ /* 0x0083e8000c101904 */
[----:B-1----:R-:W3:Y:S01]  /*78000*/  LDL.LU R244, [R1+0x164] ;  /* 0x0001640001f47983 */ /* 0x002ee20000300800 */
[C---:B------:R-:W-:Y:S02]  /*78010*/  IADD3 R191, R123.reuse, 0x4a, RZ ;  /* 0x0000004a7bbf7810 */ /* 0x040fe40007ffe0ff */
[----:B------:R-:W-:Y:S01]  /*78020*/  IADD3 R190, R123, 0x4c, RZ ;  /* 0x0000004c7bbe7810 */ /* 0x000fe20007ffe0ff */
[----:B------:R-:W3:Y:S01]  /*78030*/  LDL.LU R249, [R1+0x830] ;  /* 0x0008300001f97983 */ /* 0x000ee20000300800 */
[----:B------:R-:W-:-:S02]  /*78040*/  ISETP.GE.AND P6, PT, R191, c[0x0][0x17c], PT ;  /* 0x00005f00bf007a0c */ /* 0x000fc40003fc6270 */
[----:B------:R-:W-:Y:S01]  /*78050*/  IADD3 R3, R0, c[0x0][0x198], RZ ;  /* 0x0000660000037a10 */ /* 0x000fe20007ffe0ff */
[----:B------:R-:W3:Y:S01]  /*78060*/  LDL.LU R248, [R1+0x7e0] ;  /* 0x0007e00001f87983 */ /* 0x000ee20000300800 */
[----:B------:R-:W-:Y:S02]  /*78070*/  ISETP.LT.AND P4, PT, R227, c[0x0][0x178], !P6 ;  /* 0x00005e00e3007a0c */ /* 0x000fe40007781270 */
[----:B------:R-:W-:Y:S02]  /*78080*/  ISETP.LT.AND P5, PT, R158, c[0x0][0x178], !P6 ;  /* 0x00005e009e007a0c */ /* 0x000fe400077a1270 */
[----:B------:R-:W-:Y:S01]  /*78090*/  ISETP.GE.AND P2, PT, R190, c[0x0][0x17c], PT ;  /* 0x00005f00be007a0c */ /* 0x000fe20003f46270 */
[----:B------:R-:W-:Y:S01]  /*780a0*/  IMAD.WIDE R186, R3, 0x4, R182 ;  /* 0x0000000403ba7825 */ /* 0x000fe200078e02b6 */
[----:B------:R-:W-:Y:S01]  /*780b0*/  IADD3 R190, R123, 0x4b, RZ ;  /* 0x0000004b7bbe7810 */ /* 0x000fe20007ffe0ff */
[----:B------:R-:W3:Y:S01]  /*780c0*/  LDL.LU R194, [R1+0x1d0] ;  /* 0x0001d00001c27983 */ /* 0x000ee20000300800 */
[----:B------:R-:W-:Y:S01]  /*780d0*/  ISETP.LT.AND P0, PT, R159, c[0x0][0x178], !P6 ;  /* 0x00005e009f007a0c */ /* 0x000fe20007701270 */
[----:B------:R-:W-:Y:S01]  /*780e0*/  IMAD.WIDE R188, R3, 0x4, R180 ;  /* 0x0000000403bc7825 */ /* 0x000fe200078e02b4 */
[----:B------:R-:W-:-:S02]  /*780f0*/  ISETP.GE.AND P3, PT, R190, c[0x0][0x17c], PT ;  /* 0x00005f00be007a0c */ /* 0x000fc40003f66270 */
[----:B------:R-:W-:Y:S01]  /*78100*/  ISETP.LT.AND P6, PT, R119, c[0x0][0x178], !P6 ;  /* 0x00005e0077007a0c */ /* 0x000fe200077c1270 */
[----:B------:R1:W-:Y:S01]  /*78110*/  @P4 STG.E [R186.64], R192 ;  /* 0x000000c0ba004986 */ /* 0x0003e2000c101904 */
[----:B------:R-:W-:-:S03]  /*78120*/  IMAD.WIDE R184, R3, 0x4, R6 ;  /* 0x0000000403b87825 */ /* 0x000fc600078e0206 */
[----:B------:R1:W-:Y:S01]  /*78130*/  @P5 STG.E [R188.64], R251 ;  /* 0x000000fbbc005986 */ /* 0x0003e2000c101904 */
[----:B------:R-:W-:Y:S02]  /*78140*/  ISETP.LT.AND P5, PT, R227, c[0x0][0x178], !P3 ;  /* 0x00005e00e3007a0c */ /* 0x000fe40005fa1270 */
[----:B------:R-:W-:Y:S02]  /*78150*/  IADD3 R0, R3, c[0x0][0x198], RZ ;  /* 0x0000660003007a10 */ /* 0x000fe40007ffe0ff */
[----:B------:R-:W-:Y:S01]  /*78160*/  ISETP.LT.AND P1, PT, R158, c[0x0][0x178], !P3 ;  /* 0x00005e009e007a0c */ /* 0x000fe20005f21270 */
[----:B------:R1:W-:Y:S01]  /*78170*/  @P0 STG.E [R184.64], R250 ;  /* 0x000000fab8000986 */ /* 0x0003e2000c101904 */
[----:B------:R-:W-:Y:S01]  /*78180*/  ISETP.LT.AND P4, PT, R159, c[0x0][0x178], !P3 ;  /* 0x00005e009f007a0c */ /* 0x000fe20005f81270 */
[----:B-1----:R-:W-:Y:S01]  /*78190*/  IMAD.WIDE R186, R3, 0x4, R4 ;  /* 0x0000000403ba7825 */ /* 0x002fe200078e0204 */
[----:B------:R-:W-:-:S04]  /*781a0*/  IADD3 R188, R123, 0x4f, RZ ;  /* 0x0000004f7bbc7810 */ /* 0x000fc80007ffe0ff */
[----:B------:R-:W-:Y:S01]  /*781b0*/  ISETP.GE.AND P0, PT, R188, c[0x0][0x17c], PT ;  /* 0x00005f00bc007a0c */ /* 0x000fe20003f06270 */
[C---:B------:R-:W-:Y:S01]  /*781c0*/  IMAD.WIDE R188, R0.reuse, 0x4, R182 ;  /* 0x0000000400bc7825 */ /* 0x040fe200078e02b6 */
[----:B------:R1:W-:Y:S01]  /*781d0*/  @P6 STG.E [R186.64], R193 ;  /* 0x000000c1ba006986 */ /* 0x0003e2000c101904 */
[----:B------:R-:W-:Y:S02]  /*781e0*/  ISETP.LT.AND P3, PT, R119, c[0x0][0x178], !P3 ;  /* 0x00005e0077007a0c */ /* 0x000fe40005f61270 */
[C---:B------:R-:W-:Y:S01]  /*781f0*/  IMAD.WIDE R184, R0.reuse, 0x4, R180 ;  /* 0x0000000400b87825 */ /* 0x040fe200078e02b4 */
[----:B------:R1:W-:Y:S03]  /*78200*/  @P5 STG.E [R188.64], R195 ;  /* 0x000000c3bc005986 */ /* 0x0003e6000c101904 */
[C---:B-1----:R-:W-:Y:S01]  /*78210*/  IMAD.WIDE R186, R0.reuse, 0x4, R6 ;  /* 0x0000000400ba7825 */ /* 0x042fe200078e0206 */
[----:B------:R-:W3:Y:S04]  /*78220*/  LDL.LU R195, [R1+0x1a0] ;  /* 0x0001a00001c37983 */ /* 0x000ee80000300800 */
[----:B--2---:R1:W-:Y:S04]  /*78230*/  @P1 STG.E [R184.64], R245 ;  /* 0x000000f5b8001986 */ /* 0x0043e8000c101904 */
[----:B----4-:R2:W-:Y:S04]  /*78240*/  @P4 STG.E [R186.64], R246 ;  /* 0x000000f6ba004986 */ /* 0x0105e8000c101904 */
[----:B-1----:R-:W4:Y:S01]  /*78250*/  LDL.LU R245, [R1+0x834] ;  /* 0x0008340001f57983 */ /* 0x002f220000300800 */
[----:B------:R-:W-:-:S03]  /*78260*/  IMAD.WIDE R184, R0, 0x4, R4 ;  /* 0x0000000400b87825 */ /* 0x000fc600078e0204 */
[----:B------:R-:W4:Y:S04]  /*78270*/  LDL.LU R193, [R1+0x7e4] ;  /* 0x0007e40001c17983 */ /* 0x000f280000300800 */
[----:B--2---:R-:W2:Y:S04]  /*78280*/  LDL.LU R246, [R1+0x1d4] ;  /* 0x0001d40001f67983 */ /* 0x004ea80000300800 */
[----:B---3--:R1:W-:Y:S04]  /*78290*/  @P3 STG.E [R184.64], R244 ;  /* 0x000000f4b8003986 */ /* 0x0083e8000c101904 */
[----:B-1----:R-:W3:Y:S01]  /*782a0*/  LDL.LU R244, [R1+0x1a4] ;  /* 0x0001a40001f47983 */ /* 0x002ee20000300800 */
[----:B------:R-:W-:-:S02]  /*782b0*/  ISETP.LT.AND P6, PT, R227, c[0x0][0x178], !P2 ;  /* 0x00005e00e3007a0c */ /* 0x000fc400057c1270 */
[----:B------:R-:W-:Y:S01]  /*782c0*/  ISETP.LT.AND P5, PT, R158, c[0x0][0x178], !P2 ;  /* 0x00005e009e007a0c */ /* 0x000fe200057a1270 */
[----:B------:R-:W3:Y:S01]  /*782d0*/  LDL.LU R192, [R1+0x850] ;  /* 0x0008500001c07983 */ /* 0x000ee20000300800 */
[----:B------:R-:W-:Y:S02]  /*782e0*/  IADD3 R3, R0, c[0x0][0x198], RZ ;  /* 0x0000660000037a10 */ /* 0x000fe40007ffe0ff */
[----:B------:R-:W-:Y:S01]  /*782f0*/  IADD3 R190, R123, 0x4d, RZ ;  /* 0x0000004d7bbe7810 */ /* 0x000fe20007ffe0ff */
[----:B------:R-:W3:Y:S01]  /*78300*/  LDL.LU R251, [R1+0x800] ;  /* 0x0008000001fb7983 */ /* 0x000ee20000300800 */
[----:B------:R-:W-:Y:S01]  /*78310*/  ISETP.LT.AND P1, PT, R159, c[0x0][0x178], !P2 ;  /* 0x00005e009f007a0c */ /* 0x000fe20005721270 */
[----:B------:R-:W-:Y:S01]  /*78320*/  IMAD.WIDE R186, R3, 0x4, R182 ;  /* 0x0000000403ba7825 */ /* 0x000fe200078e02b6 */
[----:B------:R-:W-:Y:S02]  /*78330*/  ISETP.GE.AND P4, PT, R190, c[0x0][0x17c], PT ;  /* 0x00005f00be007a0c */ /* 0x000fe40003f86270 */
[----:B------:R-:W-:Y:S01]  /*78340*/  ISETP.LT.AND P2, PT, R119, c[0x0][0x178], !P2 ;  /* 0x00005e0077007a0c */ /* 0x000fe20005741270 */
[----:B------:R-:W-:Y:S01]  /*78350*/  IMAD.WIDE R188, R3, 0x4, R180 ;  /* 0x0000000403bc7825 */ /* 0x000fe200078e02b4 */
[----:B------:R1:W-:Y:S01]  /*78360*/  @P6 STG.E [R186.64], R249 ;  /* 0x000000f9ba006986 */ /* 0x0003e2000c101904 */
[----:B------:R-:W-:-:S02]  /*78370*/  ISETP.LT.AND P6, PT, R227, c[0x0][0x178], !P4 ;  /* 0x00005e00e3007a0c */ /* 0x000fc400067c1270 */
[----:B------:R-:W-:Y:S01]  /*78380*/  ISETP.LT.AND P3, PT, R158, c[0x0][0x178], !P4 ;  /* 0x00005e009e007a0c */ /* 0x000fe20006761270 */
[----:B------:R1:W-:Y:S01]  /*78390*/  @P5 STG.E [R188.64], R248 ;  /* 0x000000f8bc005986 */ /* 0x0003e2000c101904 */
[----:B------:R-:W-:Y:S01]  /*783a0*/  ISETP.LT.AND P5, PT, R159, c[0x0][0x178], !P4 ;  /* 0x00005e009f007a0c */ /* 0x000fe200067a1270 */
[C---:B------:R-:W-:Y:S01]  /*783b0*/  IMAD.WIDE R184, R3.reuse, 0x4, R4 ;  /* 0x0000000403b87825 */ /* 0x040fe200078e0204 */
[----:B------:R-:W-:-:S03]  /*783c0*/  IADD3 R0, R3, c[0x0][0x198], RZ ;  /* 0x0000660003007a10 */ /* 0x000fc60007ffe0ff */
[----:B-1----:R-:W-:Y:S01]  /*783d0*/  IMAD.WIDE R186, R3, 0x4, R6 ;  /* 0x0000000403ba7825 */ /* 0x002fe200078e0206 */
[----:B------:R-:W3:Y:S01]  /*783e0*/  LDL.LU R249, [R1+0x230] ;  /* 0x0002300001f97983 */ /* 0x000ee20000300800 */
[----:B------:R-:W-:Y:S02]  /*783f0*/  ISETP.LT.AND P4, PT, R119, c[0x0][0x178], !P4 ;  /* 0x00005e0077007a0c */ /* 0x000fe40006781270 */
[C---:B------:R-:W-:Y:S01]  /*78400*/  IMAD.WIDE R188, R0.reuse, 0x4, R182 ;  /* 0x0000000400bc7825 */ /* 0x040fe200078e02b6 */
[----:B------:R1:W-:Y:S04]  /*78410*/  @P1 STG.E [R186.64], R194 ;  /* 0x000000c2ba001986 */ /* 0x0003e8000c101904 */
[----:B-1----:R-:W3:Y:S01]  /*78420*/  LDL.LU R194, [R1+0x1c0] ;  /* 0x0001c00001c27983 */ /* 0x002ee20000300800 */
[----:B------:R-:W-:-:S03]  /*78430*/  IMAD.WIDE R186, R0, 0x4, R180 ;  /* 0x0000000400ba7825 */ /* 0x000fc600078e02b4 */
[----:B------:R1:W-:Y:S02]  /*78440*/  @P2 STG.E [R184.64], R195 ;  /* 0x000000c3b8002986 */ /* 0x0003e4000c101904 */
[C---:B-1----:R-:W-:Y:S02]  /*78450*/  IMAD.WIDE R184, R0.reuse, 0x4, R6 ;  /* 0x0000000400b87825 */ /* 0x042fe400078e0206 */
[----:B------:R-:W3:Y:S04]  /*78460*/  LDL.LU R195, [R1+0x854] ;  /* 0x0008540001c37983 */ /* 0x000ee80000300800 */
[----:B----4-:R1:W-:Y:S04]  /*78470*/  @P6 STG.E [R188.64], R245 ;  /* 0x000000f5bc006986 */ /* 0x0103e8000c101904 */
[----:B------:R-:W-:Y:S04]  /*78480*/  @P3 STG.E [R186.64], R193 ;  /* 0x000000c1ba003986 */ /* 0x000fe8000c101904 */
[----:B--2---:R2:W-:Y:S04]  /*78490*/  @P5 STG.E [R184.64], R246 ;  /* 0x000000f6b8005986 */ /* 0x0045e8000c101904 */
[----:B-1----:R-:W4:Y:S01]  /*784a0*/  LDL.LU R245, [R1+0x804] ;  /* 0x0008040001f57983 */ /* 0x002f220000300800 */
[----:B------:R-:W-:-:S03]  /*784b0*/  IMAD.WIDE R188, R0, 0x4, R4 ;  /* 0x0000000400bc7825 */ /* 0x000fc600078e0204 */
[----:B--2---:R-:W2:Y:S04]  /*784c0*/  LDL.LU R246, [R1+0x234] ;  /* 0x0002340001f67983 */ /* 0x004ea80000300800 */
[----:B---3--:R1:W-:Y:S04]  /*784d0*/  @P4 STG.E [R188.64], R244 ;  /* 0x000000f4bc004986 */ /* 0x0083e8000c101904 */
[----:B-1----:R-:W3:Y:S01]  /*784e0*/  LDL.LU R244, [R1+0x1c4] ;  /* 0x0001c40001f47983 */ /* 0x002ee20000300800 */
[----:B------:R-:W-:Y:S02]  /*784f0*/  IADD3 R190, R123, 0x4e, RZ ;  /* 0x0000004e7bbe7810 */ /* 0x000fe40007ffe0ff */
[----:B------:R-:W-:Y:S01]  /*78500*/  IADD3 R3, R0, c[0x0][0x198], RZ ;  /* 0x0000660000037a10 */ /* 0x000fe20007ffe0ff */
[----:B------:R-:W3:Y:S01]  /*78510*/  LDL.LU R250, [R1+0x248] ;  /* 0x0002480001fa7983 */ /* 0x000ee20000300800 */
[----:B------:R-:W-:-:S03]  /*78520*/  ISETP.GE.AND P1, PT, R190, c[0x0][0x17c], PT ;  /* 0x00005f00be007a0c */ /* 0x000fc60003f26270 */
[----:B------:R-:W-:Y:S01]  /*78530*/  IMAD.WIDE R184, R3, 0x4, R182 ;  /* 0x0000000403b87825 */ /* 0x000fe200078e02b6 */
[----:B------:R-:W-:Y:S01]  /*78540*/  ISETP.LT.AND P2, PT, R227, c[0x0][0x178], !P1 ;  /* 0x00005e00e3007a0c */ /* 0x000fe20004f41270 */
[----:B------:R-:W3:Y:S01]  /*78550*/  LDL.LU R248, [R1+0x118] ;  /* 0x0001180001f87983 */ /* 0x000ee20000300800 */
[C---:B------:R-:W-:Y:S02]  /*78560*/  ISETP.LT.AND P3, PT, R158.reuse, c[0x0][0x178], !P1 ;  /* 0x00005e009e007a0c */ /* 0x040fe40004f61270 */
[----:B------:R-:W-:Y:S01]  /*78570*/  ISETP.LT.AND P4, PT, R159, c[0x0][0x178], !P1 ;  /* 0x00005e009f007a0c */ /* 0x000fe20004f81270 */
[----:B------:R-:W-:Y:S01]  /*78580*/  IMAD.WIDE R186, R3, 0x4, R180 ;  /* 0x0000000403ba7825 */ /* 0x000fe200078e02b4 */
[----:B------:R-:W-:Y:S01]  /*78590*/  ISETP.LT.AND P1, PT, R119, c[0x0][0x178], !P1 ;  /* 0x00005e0077007a0c */ /* 0x000fe20004f21270 */
[----:B------:R-:W3:Y:S01]  /*785a0*/  LDL.LU R193, [R1+0xb8] ;  /* 0x0000b80001c17983 */ /* 0x000ee20000300800 */
[----:B------:R-:W-:Y:S02]  /*785b0*/  ISETP.LT.AND P6, PT, R227, c[0x0][0x178], !P0 ;  /* 0x00005e00e3007a0c */ /* 0x000fe400047c1270 */
[----:B------:R-:W-:-:S03]  /*785c0*/  ISETP.LT.AND P5, PT, R158, c[0x0][0x178], !P0 ;  /* 0x00005e009e007a0c */ /* 0x000fc600047a1270 */
[----:B------:R1:W-:Y:S01]  /*785d0*/  @P2 STG.E [R184.64], R192 ;  /* 0x000000c0b8002986 */ /* 0x0003e2000c101904 */
[----:B------:R-:W-:-:S03]  /*785e0*/  IADD3 R188, R123, 0x50, RZ ;  /* 0x000000507bbc7810 */ /* 0x000fc60007ffe0ff */
[----:B------:R1:W-:Y:S01]  /*785f0*/  @P3 STG.E [R186.64], R251 ;  /* 0x000000fbba003986 */ /* 0x0003e2000c101904 */
[----:B------:R-:W-:Y:S02]  /*78600*/  ISETP.LT.AND P3, PT, R159, c[0x0][0x178], !P0 ;  /* 0x00005e009f007a0c */ /* 0x000fe40004761270 */
[C---:B------:R-:W-:Y:S01]  /*78610*/  IADD3 R0, R3.reuse, c[0x0][0x198], RZ ;  /* 0x0000660003007a10 */ /* 0x040fe20007ffe0ff */
[----:B-1----:R-:W-:-:S04]  /*78620*/  IMAD.WIDE R184, R3, 0x4, R6 ;  /* 0x0000000403b87825 */ /* 0x002fc800078e0206 */
[----:B------:R-:W-:Y:S01]  /*78630*/  IMAD.WIDE R186, R3, 0x4, R4 ;  /* 0x0000000403ba7825 */ /* 0x000fe200078e0204 */
[----:B------:R1:W-:Y:S01]  /*78640*/  @P4 STG.E [R184.64], R249 ;  /* 0x000000f9b8004986 */ /* 0x0003e2000c101904 */
[----:B------:R-:W-:Y:S02]  /*78650*/  ISETP.GE.AND P2, PT, R188, c[0x0][0x17c], PT ;  /* 0x00005f00bc007a0c */ /* 0x000fe40003f46270 */
[C---:B------:R-:W-:Y:S01]  /*78660*/  IMAD.WIDE R188, R0.reuse, 0x4, R182 ;  /* 0x0000000400bc7825 */ /* 0x040fe200078e02b6 */
[----:B------:R1:W-:Y:S01]  /*78670*/  @P1 STG.E [R186.64], R194 ;  /* 0x000000c2ba001986 */ /* 0x0003e2000c101904 */
[----:B------:R-:W-:Y:S02]  /*78680*/  ISETP.LT.AND P1, PT, R119, c[0x0][0x178], !P0 ;  /* 0x00005e0077007a0c */ /* 0x000fe40004721270 */
[----:B------:R-:W-:-:S04]  /*78690*/  IMAD.WIDE R190, R0, 0x4, R180 ;  /* 0x0000000400be7825 */ /* 0x000fc800078e02b4 */
[C---:B-1----:R-:W-:Y:S01]  /*786a0*/  IMAD.WIDE R184, R0.reuse, 0x4, R6 ;  /* 0x0000000400b87825 */ /* 0x042fe200078e0206 */
[----:B------:R1:W-:Y:S04]  /*786b0*/  @P6 STG.E [R188.64], R195 ;  /* 0x000000c3bc006986 */ /* 0x0003e8000c101904 */
[----:B------:R-:W3:Y:S04]  /*786c0*/  LDL.LU R194, [R1+0x78] ;  /* 0x0000780001c27983 */ /* 0x000ee80000300800 */
[----:B-1----:R-:W3:Y:S04]  /*786d0*/  LDL.LU R195, [R1+0x24c] ;  /* 0x00024c0001c37983 */ /* 0x002ee80000300800 */
[----:B----4-:R1:W-:Y:S04]  /*786e0*/  @P5 STG.E [R190.64], R245 ;  /* 0x000000f5be005986 */ /* 0x0103e8000c101904 */
[----:B--2---:R2:W-:Y:S04]  /*786f0*/  @P3 STG.E [R184.64], R246 ;  /* 0x000000f6b8003986 */ /* 0x0045e8000c101904 */
[----:B-1----:R-:W4:Y:S01]  /*78700*/  LDL.LU R245, [R1+0x11c] ;  /* 0x00011c0001f57983 */ /* 0x002f220000300800 */
[----:B--2---:R-:W-:-:S03]  /*78710*/  IMAD.WIDE R184, R0, 0x4, R4 ;  /* 0x0000000400b87825 */ /* 0x004fc600078e0204 */
[----:B------:R-:W2:Y:S04]  /*78720*/  LDL.LU R246, [R1+0xbc] ;  /* 0x0000bc0001f67983 */ /* 0x000ea80000300800 */
[----:B---3--:R1:W-:Y:S04]  /*78730*/  @P1 STG.E [R184.64], R244 ;  /* 0x000000f4b8001986 */ /* 0x0083e8000c101904 */
[----:B-1----:R-:W3:Y:S01]  /*78740*/  LDL.LU R244, [R1+0x7c] ;  /* 0x00007c0001f47983 */ /* 0x002ee20000300800 */
[----:B------:R-:W-:Y:S02]  /*78750*/  ISETP.LT.AND P6, PT, R227, c[0x0][0x178], !P2 ;  /* 0x00005e00e3007a0c */ /* 0x000fe400057c1270 */
[----:B------:R-:W-:Y:S01]  /*78760*/  ISETP.LT.AND P5, PT, R158, c[0x0][0x178], !P2 ;  /* 0x00005e009e007a0c */ /* 0x000fe200057a1270 */
[----:B------:R-:W3:Y:S01]  /*78770*/  LDL.LU R192, [R1+0x258] ;  /* 0x0002580001c07983 */ /* 0x000ee20000300800 */
[----:B------:R-:W-:-:S02]  /*78780*/  ISETP.LT.AND P4, PT, R159, c[0x0][0x178], !P2 ;  /* 0x00005e009f007a0c */ /* 0x000fc40005781270 */
[C---:B------:R-:W-:Y:S01]  /*78790*/  IADD3 R186, R123.reuse, 0x52, RZ ;  /* 0x000000527bba7810 */ /* 0x040fe20007ffe0ff */
[----:B------:R-:W3:Y:S01]  /*787a0*/  LDL.LU R251, [R1+0x158] ;  /* 0x0001580001fb7983 */ /* 0x000ee20000300800 */
[----:B------:R-:W-:Y:S02]  /*787b0*/  IADD3 R3, R0, c[0x0][0x198], RZ ;  /* 0x0000660000037a10 */ /* 0x000fe40007ffe0ff */
[----:B------:R-:W-:Y:S01]  /*787c0*/  IADD3 R188, R123, 0x51, RZ ;  /* 0x000000517bbc7810 */ /* 0x000fe20007ffe0ff */
[----:B------:R-:W3:Y:S01]  /*787d0*/  LDL.LU R249, [R1+0xd8] ;  /* 0x0000d80001f97983 */ /* 0x000ee20000300800 */
[----:B------:R-:W-:Y:S01]  /*787e0*/  ISETP.GE.AND P0, PT, R186, c[0x0][0x17c], PT ;  /* 0x00005f00ba007a0c */ /* 0x000fe20003f06270 */
[----:B------:R-:W-:Y:S01]  /*787f0*/  IMAD.WIDE R186, R3, 0x4, R182 ;  /* 0x0000000403ba7825 */ /* 0x000fe200078e02b6 */
[----:B------:R-:W-:-:S03]  /*78800*/  ISETP.GE.AND P3, PT, R188, c[0x0][0x17c], PT ;  /* 0x00005f00bc007a0c */ /* 0x000fc60003f66270 */
[C---:B------:R-:W-:Y:S01]  /*78810*/  IMAD.WIDE R188, R3.reuse, 0x4, R180 ;  /* 0x0000000403bc7825 */ /* 0x040fe200078e02b4 */
[----:B------:R-:W-:Y:S03]  /*78820*/  @P6 STG.E [R186.64], R250 ;  /* 0x000000faba006986 */ /* 0x000fe6000c101904 */
[----:B------:R-:W-:Y:S01]  /*78830*/  IMAD.WIDE R190, R3, 0x4, R6 ;  /* 0x0000000403be7825 */ /* 0x000fe200078e0206 */
[----:B------:R-:W-:Y:S01]  /*78840*/  @P5 STG.E [R188.64], R248 ;  /* 0x000000f8bc005986 */ /* 0x000fe2000c101904 */
[----:B------:R-:W-:-:S03]  /*78850*/  ISETP.LT.AND P2, PT, R119, c[0x0][0x178], !P2 ;  /* 0x00005e0077007a0c */ /* 0x000fc60005741270 */
[----:B------:R1:W-:Y:S01]  /*78860*/  @P4 STG.E [R190.64], R193 ;  /* 0x000000c1be004986 */ /* 0x0003e2000c101904 */
[----:B------:R-:W-:Y:S02]  /*78870*/  ISETP.LT.AND P4, PT, R227, c[0x0][0x178], !P3 ;  /* 0x00005e00e3007a0c */ /* 0x000fe40005f81270 */
[----:B------:R-:W-:Y:S02]  /*78880*/  ISETP.LT.AND P6, PT, R158, c[0x0][0x178], !P3 ;  /* 0x00005e009e007a0c */ /* 0x000fe40005fc1270 */
[----:B------:R-:W-:Y:S02]  /*78890*/  ISETP.LT.AND P1, PT, R119, c[0x0][0x178], !P3 ;  /* 0x00005e0077007a0c */ /* 0x000fe40005f21270 */
[----:B------:R-:W-:Y:S01]  /*788a0*/  ISETP.LT.AND P3, PT, R159, c[0x0][0x178], !P3 ;  /* 0x00005e009f007a0c */ /* 0x000fe20005f61270 */
[C---:B------:R-:W-:Y:S01]  /*788b0*/  IMAD.WIDE R184, R3.reuse, 0x4, R4 ;  /* 0x0000000403b87825 */ /* 0x040fe200078e0204 */
[----:B-1----:R-:W-:Y:S01]  /*788c0*/  IADD3 R190, R3, c[0x0][0x198], RZ ;  /* 0x0000660003be7a10 */ /* 0x002fe20007ffe0ff */
[----:B------:R-:W3:Y:S04]  /*788d0*/  LDL.LU R193, [R1+0x88] ;  /* 0x0000880001c17983 */ /* 0x000ee80000300800 */
[C---:B------:R-:W-:Y:S01]  /*788e0*/  IMAD.WIDE R186, R190.reuse, 0x4, R182 ;  /* 0x00000004beba7825 */ /* 0x040fe200078e02b6 */
[----:B------:R1:W-:Y:S03]  /*788f0*/  @P2 STG.E [R184.64], R194 ;  /* 0x000000c2b8002986 */ /* 0x0003e6000c101904 */
[C---:B------:R-:W-:Y:S01]  /*78900*/  IMAD.WIDE R188, R190.reuse, 0x4, R180 ;  /* 0x00000004bebc7825 */ /* 0x040fe200078e02b4 */
[----:B------:R1:W-:Y:S03]  /*78910*/  @P4 STG.E [R186.64], R195 ;  /* 0x000000c3ba004986 */ /* 0x0003e6000c101904 */
[----:B-1----:R-:W-:-:S04]  /*78920*/  IMAD.WIDE R184, R190, 0x4, R6 ;  /* 0x00000004beb87825 */ /* 0x002fc800078e0206 */
[----:B------:R-:W-:Y:S01]  /*78930*/  IMAD.WIDE R186, R190, 0x4, R4 ;  /* 0x00000004beba7825 */ /* 0x000fe200078e0204 */
[----:B------:R-:W3:Y:S04]  /*78940*/  LDL.LU R195, [R1+0x25c] ;  /* 0x00025c0001c37983 */ /* 0x000ee80000300800 */
[----:B----4-:R1:W-:Y:S04]  /*78950*/  @P6 STG.E [R188.64], R245 ;  /* 0x000000f5bc006986 */ /* 0x0103e8000c101904 */
[----:B--2---:R-:W-:Y:S04]  /*78960*/  @P3 STG.E [R184.64], R246 ;  /* 0x000000f6b8003986 */ /* 0x004fe8000c101904 */
[----:B-1----:R-:W2:Y:S04]  /*78970*/  LDL.LU R245, [R1+0x15c] ;  /* 0x00015c0001f57983 */ /* 0x002ea80000300800 */
[----:B---3--:R1:W-:Y:S04]  /*78980*/  @P1 STG.E [R186.64], R244 ;  /* 0x000000f4ba001986 */ /* 0x0083e8000c101904 */
[----:B-1----:R-:W3:Y:S01]  /*78990*/  LDL.LU R244, [R1+0xdc] ;  /* 0x0000dc0001f47983 */ /* 0x002ee20000300800 */
[----:B------:R-:W-:-:S02]  /*789a0*/  IADD3 R0, R123, 0x53, RZ ;  /* 0x000000537b007810 */ /* 0x000fc40007ffe0ff */
[----:B------:R-:W-:Y:S01]  /*789b0*/  ISETP.LT.AND P5, PT, R227, c[0x0][0x178], !P0 ;  /* 0x00005e00e3007a0c */ /* 0x000fe200047a1270 */
[----:B------:R-:W4:Y:S01]  /*789c0*/  LDL.LU R194, [R1+0x8c] ;  /* 0x00008c0001c27983 */ /* 0x000f220000300800 */
[----:B------:R-:W-:Y:S02]  /*789d0*/  ISETP.LT.AND P6, PT, R158, c[0x0][0x178], !P0 ;  /* 0x00005e009e007a0c */ /* 0x000fe400047c1270 */
[----:B------:R-:W-:Y:S01]  /*789e0*/  ISETP.GE.AND P2, PT, R0, c[0x0][0x17c], PT ;  /* 0x00005f0000007a0c */ /* 0x000fe20003f46270 */
[----:B------:R-:W4:Y:S01]  /*789f0*/  LDL.LU R246, [R1+0x268] ;  /* 0x0002680001f67983 */ /* 0x000f220000300800 */
[----:B------:R-:W-:Y:S02]  /*78a00*/  IADD3 R0, R190, c[0x0][0x198], RZ ;  /* 0x00006600be007a10 */ /* 0x000fe40007ffe0ff */
[----:B------:R-:W-:Y:S01]  /*78a10*/  ISETP.LT.AND P4, PT, R159, c[0x0][0x178], !P0 ;  /* 0x00005e009f007a0c */ /* 0x000fe20004781270 */
[----:B------:R-:W4:Y:S01]  /*78a20*/  LDL.LU R250, [R1+0x138] ;  /* 0x0001380001fa7983 */ /* 0x000f220000300800 */
[----:B------:R-:W-:Y:S01]  /*78a30*/  ISETP.LT.AND P1, PT, R119, c[0x0][0x178], !P0 ;  /* 0x00005e0077007a0c */ /* 0x000fe20004721270 */
[C---:B------:R-:W-:Y:S01]  /*78a40*/  IMAD.WIDE R188, R0.reuse, 0x4, R182 ;  /* 0x0000000400bc7825 */ /* 0x040fe200078e02b6 */
[----:B------:R-:W-:Y:S01]  /*78a50*/  IADD3 R3, R123, 0x56, RZ ;  /* 0x000000567b037810 */ /* 0x000fe20007ffe0ff */
[----:B------:R-:W4:Y:S02]  /*78a60*/  LDL.LU R248, [R1+0x98] ;  /* 0x0000980001f87983 */ /* 0x000f240000300800 */
[C---:B------:R-:W-:Y:S01]  /*78a70*/  IMAD.WIDE R186, R0.reuse, 0x4, R180 ;  /* 0x0000000400ba7825 */ /* 0x040fe200078e02b4 */
[----:B------:R-:W-:Y:S01]  /*78a80*/  ISETP.LT.AND P3, PT, R227, c[0x0][0x178], !P2 ;  /* 0x00005e00e3007a0c */ /* 0x000fe20005761270 */
[----:B------:R1:W-:Y:S02]  /*78a90*/  @P5 STG.E [R188.64], R192 ;  /* 0x000000c0bc005986 */ /* 0x0003e4000c101904 */
[----:B------:R-:W-:Y:S01]  /*78aa0*/  IMAD.WIDE R184, R0, 0x4, R6 ;  /* 0x0000000400b87825 */ /* 0x000fe200078e0206 */
[----:B------:R-:W-:Y:S01]  /*78ab0*/  ISETP.LT.AND P5, PT, R158, c[0x0][0x178], !P2 ;  /* 0x00005e009e007a0c */ /* 0x000fe200057a1270 */
[----:B------:R1:W-:Y:S01]  /*78ac0*/  @P6 STG.E [R186.64], R251 ;  /* 0x000000fbba006986 */ /* 0x0003e2000c101904 */
[----:B------:R-:W-:-:S02]  /*78ad0*/  ISETP.GE.AND P0, PT, R3, c[0x0][0x17c], PT ;  /* 0x00005f0003007a0c */ /* 0x000fc40003f06270 */
[----:B------:R-:W-:Y:S01]  /*78ae0*/  IADD3 R3, R0, c[0x0][0x198], RZ ;  /* 0x0000660000037a10 */ /* 0x000fe20007ffe0ff */
[----:B------:R1:W-:Y:S01]  /*78af0*/  @P4 STG.E [R184.64], R249 ;  /* 0x000000f9b8004986 */ /* 0x0003e2000c101904 */
[----:B------:R-:W-:-:S03]  /*78b00*/  ISETP.LT.AND P6, PT, R159, c[0x0][0x178], !P2 ;  /* 0x00005e009f007a0c */ /* 0x000fc600057c1270 */
[----:B-1----:R-:W-:-:S04]  /*78b10*/  IMAD.WIDE R188, R3, 0x4, R180 ;  /* 0x0000000403bc7825 */ /* 0x002fc800078e02b4 */
[----:B------:R-:W-:-:S04]  /*78b20*/  IMAD.WIDE R186, R3, 0x4, R182 ;  /* 0x0000000403ba7825 */ /* 0x000fc800078e02b6 */
[----:B------:R-:W-:Y:S01]  /*78b30*/  IMAD.WIDE R184, R0, 0x4, R4 ;  /* 0x0000000400b87825 */ /* 0x000fe200078e0204 */
[----:B------:R-:W-:-:S04]  /*78b40*/  IADD3 R190, R123, 0x54, RZ ;  /* 0x000000547bbe7810 */ /* 0x000fc80007ffe0ff */
[----:B------:R1:W-:Y:S01]  /*78b50*/  @P1 STG.E [R184.64], R193 ;  /* 0x000000c1b8001986 */ /* 0x0003e2000c101904 */
[----:B------:R-:W-:Y:S01]  /*78b60*/  ISETP.GE.AND P4, PT, R190, c[0x0][0x17c], PT ;  /* 0x00005f00be007a0c */ /* 0x000fe20003f86270 */
[C---:B------:R-:W-:Y:S01]  /*78b70*/  IMAD.WIDE R190, R3.reuse, 0x4, R4 ;  /* 0x0000000403be7825 */ /* 0x040fe200078e0204 */
[C---:B------:R-:W-:Y:S01]  /*78b80*/  IADD3 R0, R3.reuse, c[0x0][0x198], RZ ;  /* 0x0000660003007a10 */ /* 0x040fe20007ffe0ff */
[----:B------:R1:W-:Y:S02]  /*78b90*/  @P3 STG.E [R186.64], R195 ;  /* 0x000000c3ba003986 */ /* 0x0003e4000c101904 */
[----:B-1----:R-:W-:Y:S02]  /*78ba0*/  IMAD.WIDE R184, R3, 0x4, R6 ;  /* 0x0000000403b87825 */ /* 0x002fe400078e0206 */
[----:B------:R-:W4:Y:S04]  /*78bb0*/  LDL.LU R195, [R1+0x26c] ;  /* 0x00026c0001c37983 */ /* 0x000f280000300800 */
[----:B------:R-:W4:Y:S04]  /*78bc0*/  LDL.LU R193, [R1+0x1ec] ;  /* 0x0001ec0001c17983 */ /* 0x000f280000300800 */
[----:B--2---:R1:W-:Y:S04]  /*78bd0*/  @P5 STG.E [R188.64], R245 ;  /* 0x000000f5bc005986 */ /* 0x0043e8000c101904 */
[----:B-1----:R-:W2:Y:S04]  /*78be0*/  LDL.LU R245, [R1+0x13c] ;  /* 0x00013c0001f57983 */ /* 0x002ea80000300800 */
[----:B---3--:R1:W-:Y:S04]  /*78bf0*/  @P6 STG.E [R184.64], R244 ;  /* 0x000000f4b8006986 */ /* 0x0083e8000c101904 */
[----:B-1----:R-:W3:Y:S04]  /*78c00*/  LDL.LU R244, [R1+0x9c] ;  /* 0x00009c0001f47983 */ /* 0x002ee80000300800 */
[----:B------:R-:W2:Y:S01]  /*78c10*/  LDL.LU R3, [R1+0x1e8] ;  /* 0x0001e80001037983 */ /* 0x000ea20000300800 */
[----:B------:R-:W-:-:S02]  /*78c20*/  ISETP.LT.AND P2, PT, R119, c[0x0][0x178], !P2 ;  /* 0x00005e0077007a0c */ /* 0x000fc40005741270 */
[----:B------:R-:W-:Y:S02]  /*78c30*/  ISETP.LT.AND P5, PT, R227, c[0x0][0x178], !P4 ;  /* 0x00005e00e3007a0c */ /* 0x000fe400067a1270 */
[----:B------:R-:W-:Y:S02]  /*78c40*/  ISETP.LT.AND P3, PT, R158, c[0x0][0x178], !P4 ;  /* 0x00005e009e007a0c */ /* 0x000fe40006761270 */
[----:B------:R-:W-:Y:S02]  /*78c50*/  ISETP.LT.AND P1, PT, R159, c[0x0][0x178], !P4 ;  /* 0x00005e009f007a0c */ /* 0x000fe40006721270 */
[----:B------:R-:W-:Y:S01]  /*78c60*/  IADD3 R186, R123, 0x55, RZ ;  /* 0x000000557bba7810 */ /* 0x000fe20007ffe0ff */
[----:B------:R-:W-:Y:S01]  /*78c70*/  IMAD.WIDE R184, R0, 0x4, R182 ;  /* 0x0000000400b87825 */ /* 0x000fe200078e02b6 */
[----:B------:R-:W-:Y:S01]  /*78c80*/  ISETP.LT.AND P4, PT, R119, c[0x0][0x178], !P4 ;  /* 0x00005e0077007a0c */ /* 0x000fe20006781270 */
[----:B------:R-:W3:Y:S01]  /*78c90*/  LDL.LU R192, [R1+0x1f8] ;  /* 0x0001f80001c07983 */ /* 0x000ee20000300800 */
[----:B------:R-:W-:Y:S01]  /*78ca0*/  ISETP.GE.AND P6, PT, R186, c[0x0][0x17c], PT ;  /* 0x00005f00ba007a0c */ /* 0x000fe20003fc6270 */
[----:B------:R-:W-:-:S02]  /*78cb0*/  IMAD.WIDE R186, R0, 0x4, R180 ;  /* 0x0000000400ba7825 */ /* 0x000fc400078e02b4 */
[----:B----4-:R1:W-:Y:S02]  /*78cc0*/  @P2 STG.E [R190.64], R194 ;  /* 0x000000c2be002986 */ /* 0x0103e4000c101904 */
[C---:B------:R-:W-:Y:S02]  /*78cd0*/  IMAD.WIDE R188, R0.reuse, 0x4, R6 ;  /* 0x0000000400bc7825 */ /* 0x040fe400078e0206 */
[----:B------:R-:W4:Y:S04]  /*78ce0*/  LDL.LU R251, [R1+0x148] ;  /* 0x0001480001fb7983 */ /* 0x000f280000300800 */
[----:B------:R1:W-:Y:S02]  /*78cf0*/  @P5 STG.E [R184.64], R246 ;  /* 0x000000f6b8005986 */ /* 0x0003e4000c101904 */
[----:B-1----:R-:W-:-:S02]  /*78d00*/  IMAD.WIDE R190, R0, 0x4, R4 ;  /* 0x0000000400be7825 */ /* 0x002fc400078e0204 */
[----:B------:R-:W3:Y:S04]  /*78d10*/  LDL.LU R249, [R1+0xf8] ;  /* 0x0000f80001f97983 */ /* 0x000ee80000300800 */
        /* <DEDUP_REMOVED lines=8> */
[----:B------:R-:W-:Y:S02]  /*78da0*/  ISETP.LT.AND P4, PT, R158, c[0x0][0x178], !P6 ;  /* 0x00005e009e007a0c */ /* 0x000fe40007781270 */
[----:B------:R-:W-:Y:S01]  /*78db0*/  ISETP.LT.AND P3, PT, R159, c[0x0][0x178], !P6 ;  /* 0x00005e009f007a0c */ /* 0x000fe20007761270 */
[----:B------:R-:W-:Y:S01]  /*78dc0*/  IMAD.WIDE R188, R3, 0x4, R182 ;  /* 0x0000000403bc7825 */ /* 0x000fe200078e02b6 */
[----:B------:R-:W-:-:S03]  /*78dd0*/  ISETP.LT.AND P6, PT, R119, c[0x0][0x178], !P6 ;  /* 0x00005e0077007a0c */ /* 0x000fc600077c1270 */
[C---:B------:R-:W-:Y:S01]  /*78de0*/  IMAD.WIDE R184, R3.reuse, 0x4, R180 ;  /* 0x0000000403b87825 */ /* 0x040fe200078e02b4 */
[----:B------:R1:W-:Y:S03]  /*78df0*/  @P2 STG.E [R188.64], R195 ;  /* 0x000000c3bc002986 */ /* 0x0003e6000c101904 */
        /* <DEDUP_REMOVED lines=30> */
[----:B----4-:R1:W-:Y:S04]  /*78fe0*/  @P4 STG.E [R184.64], R251 ;  /* 0x000000fbb8004986 */ /* 0x0103e8000c101904 */
[----:B------:R-:W-:Y:S01]  /*78ff0*/  @P5 STG.E [R188.64], R249 ;  /* 0x000000f9bc005986 */ /* 0x000fe2000c101904 */
[----:B------:R-:W-:-:S03]  /*79000*/  ISETP.LT.AND P5, PT, R159, c[0x0][0x178], !P1 ;  /* 0x00005e009f007a0c */ /* 0x000fc60004fa1270 */
[----:B------:R2:W-:Y:S01]  /*79010*/  @P6 STG.E [R186.64], R194 ;  /* 0x000000c2ba006986 */ /* 0x0005e2000c101904 */
[----:B-1----:R-:W-:Y:S01]  /*79020*/  IMAD.WIDE R184, R3, 0x4, R180 ;  /* 0x0000000403b87825 */ /* 0x002fe200078e02b4 */
[----:B------:R-:W-:-:S04]  /*79030*/  ISETP.LT.AND P1, PT, R119, c[0x0][0x178], !P1 ;  /* 0x00005e0077007a0c */ /* 0x000fc80004f21270 */
[----:B------:R1:W-:Y:S04]  /*79040*/  @P0 STG.E [R184.64], R195 ;  /* 0x000000c3b8000986 */ /* 0x0003e8000c101904 */
        /* <DEDUP_REMOVED lines=15> */
[----:B------:R-:W-:Y:S02]  /*79140*/  ISETP.GE.AND P5, PT, R188, c[0x0][0x17c], PT ;  /* 0x00005f00bc007a0c */ /* 0x000fe40003fa6270 */
[----:B------:R-:W-:Y:S01]  /*79150*/  ISETP.LT.AND P2, PT, R119, c[0x0][0x178], !P2 ;  /* 0x00005e0077007a0c */ /* 0x000fe20005741270 */
[----:B------:R-:W-:Y:S01]  /*79160*/  IMAD.WIDE R184, R3, 0x4, R182 ;  /* 0x0000000403b87825 */ /* 0x000fe200078e02b6 */
[----:B------:R-:W-:-:S03]  /*79170*/  IADD3 R0, R123, 0x60, RZ ;  /* 0x000000607b007810 */ /* 0x000fc60007ffe0ff */
        /* <DEDUP_REMOVED lines=41> */
[----:B------:R-:W-:Y:S01]  /*79410*/  IMAD.WIDE R186, R3, 0x4, R180 ;  /* 0x0000000403ba7825 */ /* 0x000fe200078e02b4 */
[----:B------:R-:W-:Y:S01]  /*79420*/  ISETP.LT.AND P5, PT, R227, c[0x0][0x178], !P2 ;  /* 0x00005e00e3007a0c */ /* 0x000fe200057a1270 */
[----:B------:R1:W-:Y:S01]  /*79430*/  @P1 STG.E [R184.64], R192 ;  /* 0x000000c0b8001986 */ /* 0x0003e2000c101904 */
[----:B------:R-:W-:Y:S02]  /*79440*/  ISETP.GE.AND P1, PT, R0, c[0x0][0x17c], PT ;  /* 0x00005f0000007a0c */ /* 0x000fe40003f26270 */
[C---:B------:R-:W-:Y:S01]  /*79450*/  IADD3 R0, R3.reuse, c[0x0][0x198], RZ ;  /* 0x0000660003007a10 */ /* 0x040fe20007ffe0ff */
[C---:B------:R-:W-:Y:S01]  /*79460*/  IMAD.WIDE R188, R3.reuse, 0x4, R4 ;  /* 0x0000000403bc7825 */ /* 0x040fe200078e0204 */
[----:B------:R1:W-:Y:S01]  /*79470*/  @P3 STG.E [R186.64], R248 ;  /* 0x000000f8ba003986 */ /* 0x0003e2000c101904 */
[----:B------:R-:W-:Y:S02]  /*79480*/  ISETP.LT.AND P3, PT, R158, c[0x0][0x178], !P2 ;  /* 0x00005e009e007a0c */ /* 0x000fe40005761270 */
[----:B-1----:R-:W-:-:S05]  /*79490*/  IMAD.WIDE R184, R3, 0x4, R6 ;  /* 0x0000000403b87825 */ /* 0x002fca00078e0206 */
[----:B------:R1:W-:Y:S01]  /*794a0*/  @P6 STG.E [R184.64], R193 ;  /* 0x000000c1b8006986 */ /* 0x0003e2000c101904 */
[----:B------:R-:W-:-:S03]  /*794b0*/  IMAD.WIDE R186, R0, 0x4, R182 ;  /* 0x0000000400ba7825 */ /* 0x000fc600078e02b6 */
        /* <DEDUP_REMOVED lines=30> */
[----:B------:R-:W-:Y:S02]  /*796a0*/  IADD3 R0, R3, c[0x0][0x198], RZ ;  /* 0x0000660003007a10 */ /* 0x000fe40007ffe0ff */
[----:B------:R-:W-:Y:S01]  /*796b0*/  ISETP.LT.AND P3, PT, R119, c[0x0][0x178], !P3 ;  /* 0x00005e0077007a0c */ /* 0x000fe20005f61270 */
[----:B-1----:R-:W-:Y:S01]  /*796c0*/  IMAD.WIDE R186, R3, 0x4, R4 ;  /* 0x0000000403ba7825 */ /* 0x002fe200078e0204 */
[----:B------:R-:W-:Y:S01]  /*796d0*/  IADD3 R192, R123, 0x5e, RZ ;  /* 0x0000005e7bc07810 */ /* 0x000fe20007ffe0ff */
[----:B------:R-:W3:Y:S02]  /*796e0*/  LDL.LU R250, [R1+0x80c] ;  /* 0x00080c0001fa7983 */ /* 0x000ee40000300800 */
[----:B------:R-:W-:-:S04]  /*796f0*/  IMAD.WIDE R184, R3, 0x4, R6 ;  /* 0x0000000403b87825 */ /* 0x000fc800078e0206 */
[C---:B------:R-:W-:Y:S01]  /*79700*/  IMAD.WIDE R188, R0.reuse, 0x4, R182 ;  /* 0x0000000400bc7825 */ /* 0x040fe200078e02b6 */
[----:B------:R1:W-:Y:S03]  /*79710*/  @P2 STG.E [R184.64], R248 ;  /* 0x000000f8b8002986 */ /* 0x0003e6000c101904 */
[----:B------:R-:W-:Y:S01]  /*79720*/  IMAD.WIDE R190, R0, 0x4, R180 ;  /* 0x0000000400be7825 */ /* 0x000fe200078e02b4 */
[----:B------:R-:W-:Y:S01]  /*79730*/  @P1 STG.E [R186.64], R193 ;  /* 0x000000c1ba001986 */ /* 0x000fe2000c101904 */
[----:B------:R-:W-:Y:S02]  /*79740*/  ISETP.GE.AND P2, PT, R192, c[0x0][0x17c], PT ;  /* 0x00005f00c0007a0c */ /* 0x000fe40003f46270 */
[----:B------:R-:W-:Y:S01]  /*79750*/  IADD3 R192, R123, 0x5f, RZ ;  /* 0x0000005f7bc07810 */ /* 0x000fe20007ffe0ff */
[C---:B-1----:R-:W-:Y:S01]  /*79760*/  IMAD.WIDE R184, R0.reuse, 0x4, R6 ;  /* 0x0000000400b87825 */ /* 0x042fe200078e0206 */
[----:B------:R-:W-:Y:S01]  /*79770*/  IADD3 R3, R0, c[0x0][0x198], RZ ;  /* 0x0000660000037a10 */ /* 0x000fe20007ffe0ff */
[----:B----4-:R1:W-:Y:S04]  /*79780*/  @P5 STG.E [R188.64], R194 ;  /* 0x000000c2bc005986 */ /* 0x0103e8000c101904 */
[----:B--2---:R2:W-:Y:S04]  /*79790*/  @P4 STG.E [R190.64], R195 ;  /* 0x000000c3be004986 */ /* 0x0045e8000c101904 */
[----:B-1----:R-:W4:Y:S04]  /*797a0*/  LDL.LU R194, [R1+0x23c] ;  /* 0x00023c0001c27983 */ /* 0x002f280000300800 */
[----:B--2---:R-:W2:Y:S04]  /*797b0*/  LDL.LU R195, [R1+0x1cc] ;  /* 0x0001cc0001c37983 */ /* 0x004ea80000300800 */
[----:B------:R1:W-:Y:S01]  /*797c0*/  @P6 STG.E [R184.64], R245 ;  /* 0x000000f5b8006986 */ /* 0x0003e2000c101904 */
[----:B------:R-:W-:Y:S01]  /*797d0*/  ISETP.GE.AND P6, PT, R192, c[0x0][0x17c], PT ;  /* 0x00005f00c0007a0c */ /* 0x000fe20003fc6270 */
[----:B-1----:R-:W-:-:S02]  /*797e0*/  IMAD.WIDE R184, R0, 0x4, R4 ;  /* 0x0000000400b87825 */ /* 0x002fc400078e0204 */
[----:B------:R-:W2:Y:S04]  /*797f0*/  LDL.LU R0, [R1+0x238] ;  /* 0x0002380001007983 */ /* 0x000ea80000300800 */
[----:B------:R-:W2:Y:S04]  /*79800*/  LDL.LU R192, [R1+0x85c] ;  /* 0x00085c0001c07983 */ /* 0x000ea80000300800 */
[----:B---3--:R1:W-:Y:S04]  /*79810*/  @P3 STG.E [R184.64], R244 ;  /* 0x000000f4b8003986 */ /* 0x0083e8000c101904 */
[----:B-1----:R-:W3:Y:S01]  /*79820*/  LDL.LU R184, [R1+0x858] ;  /* 0x0008580001b87983 */ /* 0x002ee20000300800 */
[----:B------:R-:W-:-:S03]  /*79830*/  ISETP.LT.AND P5, PT, R227, c[0x0][0x178], !P2 ;  /* 0x00005e00e3007a0c */ /* 0x000fc600057a1270 */
[----:B------:R-:W2:Y:S01]  /*79840*/  LDL.LU R185, [R1+0x808] ;  /* 0x0008080001b97983 */ /* 0x000ea20000300800 */
[----:B------:R-:W-:-:S03]  /*79850*/  IMAD.WIDE R186, R3, 0x4, R182 ;  /* 0x0000000403ba7825 */ /* 0x000fc600078e02b6 */
[----:B------:R-:W2:Y:S04]  /*79860*/  LDL.LU R251, [R1+0x890] ;  /* 0x0008900001fb7983 */ /* 0x000ea80000300800 */
[----:B------:R-:W2:Y:S04]  /*79870*/  LDL.LU R249, [R1+0x2e0] ;  /* 0x0002e00001f97983 */ /* 0x000ea80000300800 */
[----:B------:R-:W2:Y:S04]  /*79880*/  LDL.LU R248, [R1+0x290] ;  /* 0x0002900001f87983 */ /* 0x000ea80000300800 */
[----:B------:R-:W2:Y:S04]  /*79890*/  LDL.LU R193, [R1+0x220] ;  /* 0x0002200001c17983 */ /* 0x000ea80000300800 */
[----:B------:R-:W2:Y:S04]  /*798a0*/  LDL.LU R245, [R1+0x894] ;  /* 0x0008940001f57983 */ /* 0x000ea80000300800 */
[----:B------:R-:W4:Y:S04]  /*798b0*/  LDL.LU R244, [R1+0x2e4] ;  /* 0x0002e40001f47983 */ /* 0x000f280000300800 */
[----:B---3--:R1:W-:Y:S04]  /*798c0*/  @P5 STG.E [R186.64], R184 ;  /* 0x000000b8ba005986 */ /* 0x0083e8000c101904 */
[----:B-1----:R-:W3:Y:S01]  /*798d0*/  LDL.LU R187, [R1+0x1c8] ;  /* 0x0001c80001bb7983 */ /* 0x002ee20000300800 */
[----:B------:R-:W-:-:S02]  /*798e0*/  ISETP.LT.AND P4, PT, R158, c[0x0][0x178], !P2 ;  /* 0x00005e009e007a0c */ /* 0x000fc40005781270 */
[----:B------:R-:W-:Y:S01]  /*798f0*/  ISETP.LT.AND P1, PT, R159, c[0x0][0x178], !P2 ;  /* 0x00005e009f007a0c */ /* 0x000fe20005721270 */
[----:B------:R-:W-:Y:S01]  /*79900*/  IMAD.WIDE R188, R3, 0x4, R180 ;  /* 0x0000000403bc7825 */ /* 0x000fe200078e02b4 */
[----:B------:R-:W-:-:S03]  /*79910*/  ISETP.LT.AND P2, PT, R119, c[0x0][0x178], !P2 ;  /* 0x00005e0077007a0c */ /* 0x000fc60005741270 */
[----:B------:R-:W-:Y:S01]  /*79920*/  IMAD.WIDE R190, R3, 0x4, R6 ;  /* 0x0000000403be7825 */ /* 0x000fe200078e0206 */
[----:B------:R-:W-:Y:S02]  /*79930*/  ISETP.LT.AND P3, PT, R227, c[0x0][0x178], !P6 ;  /* 0x00005e00e3007a0c */ /* 0x000fe40007761270 */
[----:B------:R-:W-:-:S03]  /*79940*/  ISETP.LT.AND P5, PT, R159, c[0x0][0x178], !P6 ;  /* 0x00005e009f007a0c */ /* 0x000fc600077a1270 */
[----:B--2---:R1:W-:Y:S04]  /*79950*/  @P4 STG.E [R188.64], R185 ;  /* 0x000000b9bc004986 */ /* 0x0043e8000c101904 */
[----:B------:R2:W-:Y:S01]  /*79960*/  @P1 STG.E [R190.64], R0 ;  /* 0x00000000be001986 */ /* 0x0005e2000c101904 */
[----:B------:R-:W-:Y:S01]  /*79970*/  ISETP.LT.AND P1, PT, R158, c[0x0][0x178], !P6 ;  /* 0x00005e009e007a0c */ /* 0x000fe20007721270 */
[C---:B-1----:R-:W-:Y:S01]  /*79980*/  IMAD.WIDE R184, R3.reuse, 0x4, R4 ;  /* 0x0000000403b87825 */ /* 0x042fe200078e0204 */
[----:B------:R-:W-:Y:S02]  /*79990*/  IADD3 R3, R3, c[0x0][0x198], RZ ;  /* 0x0000660003037a10 */ /* 0x000fe40007ffe0ff */
[----:B------:R-:W-:-:S03]  /*799a0*/  ISETP.LT.AND P6, PT, R119, c[0x0][0x178], !P6 ;  /* 0x00005e0077007a0c */ /* 0x000fc600077c1270 */
[----:B--2---:R-:W-:-:S04]  /*799b0*/  IMAD.WIDE R190, R3, 0x4, R182 ;  /* 0x0000000403be7825 */ /* 0x004fc800078e02b6 */
[----:B------:R-:W-:Y:S01]  /*799c0*/  IMAD.WIDE R188, R3, 0x4, R180 ;  /* 0x0000000403bc7825 */ /* 0x000fe200078e02b4 */
[----:B------:R-:W-:Y:S01]  /*799d0*/  IADD3 R0, R123, 0x61, RZ ;  /* 0x000000617b007810 */ /* 0x000fe20007ffe0ff */
[----:B---3--:R1:W-:Y:S04]  /*799e0*/  @P2 STG.E [R184.64], R187 ;  /* 0x000000bbb8002986 */ /* 0x0083e8000c101904 */
[----:B------:R-:W-:Y:S04]  /*799f0*/  @P3 STG.E [R190.64], R192 ;  /* 0x000000c0be003986 */ /* 0x000fe8000c101904 */
[----:B------:R-:W-:Y:S01]  /*79a00*/  @P1 STG.E [R188.64], R250 ;  /* 0x000000fabc001986 */ /* 0x000fe2000c101904 */
[----:B-1----:R-:W-:-:S05]  /*79a10*/  IMAD.WIDE R186, R3, 0x4, R6 ;  /* 0x0000000403ba7825 */ /* 0x002fca00078e0206 */
[----:B----4-:R1:W-:Y:S01]  /*79a20*/  @P5 STG.E [R186.64], R194 ;  /* 0x000000c2ba005986 */ /* 0x0103e2000c101904 */
[----:B------:R-:W-:-:S05]  /*79a30*/  IMAD.WIDE R184, R3, 0x4, R4 ;  /* 0x0000000403b87825 */ /* 0x000fca00078e0204 */
[----:B------:R2:W-:Y:S04]  /*79a40*/  @P6 STG.E [R184.64], R195 ;  /* 0x000000c3b8006986 */ /* 0x0005e8000c101904 */
[----:B-1----:R-:W3:Y:S04]  /*79a50*/  LDL.LU R194, [R1+0x294] ;  /* 0x0002940001c27983 */ /* 0x002ee80000300800 */
[----:B--2---:R-:W2:Y:S01]  /*79a60*/  LDL.LU R195, [R1+0x224] ;  /* 0x0002240001c37983 */ /* 0x004ea20000300800 */
[----:B------:R-:W-:Y:S02]  /*79a70*/  ISETP.LT.AND P2, PT, R227, c[0x0][0x178], !P0 ;  /* 0x00005e00e3007a0c */ /* 0x000fe40004741270 */
[----:B------:R-:W-:Y:S01]  /*79a80*/  ISETP.GE.AND P4, PT, R0, c[0x0][0x17c], PT ;  /* 0x00005f0000007a0c */ /* 0x000fe20003f86270 */
[----:B------:R-:W4:Y:S01]  /*79a90*/  LDL.LU R250, [R1+0x8d0] ;  /* 0x0008d00001fa7983 */ /* 0x000f220000300800 */
[----:B------:R-:W-:-:S05]  /*79aa0*/  IADD3 R0, R3, c[0x0][0x198], RZ ;  /* 0x0000660003007a10 */ /* 0x000fca0007ffe0ff */
[----:B------:R-:W-:Y:S01]  /*79ab0*/  IMAD.WIDE R190, R0, 0x4, R182 ;  /* 0x0000000400be7825 */ /* 0x000fe200078e02b6 */
[----:B------:R-:W-:-:S04]  /*79ac0*/  ISETP.LT.AND P3, PT, R158, c[0x0][0x178], !P0 ;  /* 0x00005e009e007a0c */ /* 0x000fc80004761270 */
[----:B------:R1:W-:Y:S01]  /*79ad0*/  @P2 STG.E [R190.64], R251 ;  /* 0x000000fbbe002986 */ /* 0x0003e2000c101904 */
[----:B------:R-:W-:Y:S02]  /*79ae0*/  ISETP.LT.AND P2, PT, R159, c[0x0][0x178], !P0 ;  /* 0x00005e009f007a0c */ /* 0x000fe40004741270 */
[----:B------:R-:W-:Y:S02]  /*79af0*/  ISETP.LT.AND P0, PT, R119, c[0x0][0x178], !P0 ;  /* 0x00005e0077007a0c */ /* 0x000fe40004701270 */
[----:B------:R-:W-:Y:S02]  /*79b00*/  ISETP.LT.AND P6, PT, R227, c[0x0][0x178], !P4 ;  /* 0x00005e00e3007a0c */ /* 0x000fe400067c1270 */
[----:B------:R-:W-:Y:S02]  /*79b10*/  IADD3 R184, R123, 0x62, RZ ;  /* 0x000000627bb87810 */ /* 0x000fe40007ffe0ff */
[C---:B------:R-:W-:Y:S01]  /*79b20*/  IADD3 R3, R0.reuse, c[0x0][0x198], RZ ;  /* 0x0000660000037a10 */ /* 0x040fe20007ffe0ff */
[----:B------:R-:W-:Y:S01]  /*79b30*/  IMAD.WIDE R186, R0, 0x4, R180 ;  /* 0x0000000400ba7825 */ /* 0x000fe200078e02b4 */
[----:B------:R-:W-:-:S03]  /*79b40*/  ISETP.GE.AND P1, PT, R184, c[0x0][0x17c], PT ;  /* 0x00005f00b8007a0c */ /* 0x000fc60003f26270 */
[C---:B------:R-:W-:Y:S01]  /*79b50*/  IMAD.WIDE R184, R0.reuse, 0x4, R6 ;  /* 0x0000000400b87825 */ /* 0x040fe200078e0206 */
[----:B------:R1:W-:Y:S03]  /*79b60*/  @P3 STG.E [R186.64], R249 ;  /* 0x000000f9ba003986 */ /* 0x0003e6000c101904 */
[----:B------:R-:W-:Y:S01]  /*79b70*/  IMAD.WIDE R188, R0, 0x4, R4 ;  /* 0x0000000400bc7825 */ /* 0x000fe200078e0204 */
[----:B------:R1:W-:Y:S03]  /*79b80*/  @P2 STG.E [R184.64], R248 ;  /* 0x000000f8b8002986 */ /* 0x0003e6000c101904 */
[----:B-1----:R-:W-:Y:S01]  /*79b90*/  IMAD.WIDE R190, R3, 0x4, R182 ;  /* 0x0000000403be7825 */ /* 0x002fe200078e02b6 */
[----:B------:R-:W-:Y:S01]  /*79ba0*/  ISETP.LT.AND P5, PT, R158, c[0x0][0x178], !P4 ;  /* 0x00005e009e007a0c */ /* 0x000fe200067a1270 */
[----:B------:R1:W-:Y:S04]  /*79bb0*/  @P0 STG.E [R188.64], R193 ;  /* 0x000000c1bc000986 */ /* 0x0003e8000c101904 */
[----:B------:R-:W4:Y:S04]  /*79bc0*/  LDL.LU R249, [R1+0x320] ;  /* 0x0003200001f97983 */ /* 0x000f280000300800 */
[----:B------:R1:W-:Y:S01]  /*79bd0*/  @P6 STG.E [R190.64], R245 ;  /* 0x000000f5be006986 */ /* 0x0003e2000c101904 */
[----:B------:R-:W-:-:S03]  /*79be0*/  ISETP.LT.AND P6, PT, R159, c[0x0][0x178], !P4 ;  /* 0x00005e009f007a0c */ /* 0x000fc600067c1270 */
[----:B------:R-:W4:Y:S01]  /*79bf0*/  LDL.LU R248, [R1+0x2b0] ;  /* 0x0002b00001f87983 */ /* 0x000f220000300800 */
[----:B------:R-:W-:Y:S01]  /*79c00*/  IMAD.WIDE R186, R3, 0x4, R180 ;  /* 0x0000000403ba7825 */ /* 0x000fe200078e02b4 */
[----:B------:R-:W-:Y:S02]  /*79c10*/  ISETP.LT.AND P4, PT, R119, c[0x0][0x178], !P4 ;  /* 0x00005e0077007a0c */ /* 0x000fe40006781270 */
[----:B-1----:R-:W4:Y:S01]  /*79c20*/  LDL.LU R193, [R1+0x270] ;  /* 0x0002700001c17983 */ /* 0x002f220000300800 */
[----:B------:R-:W-:-:S03]  /*79c30*/  IMAD.WIDE R184, R3, 0x4, R6 ;  /* 0x0000000403b87825 */ /* 0x000fc600078e0206 */
[----:B------:R-:W4:Y:S04]  /*79c40*/  LDL.LU R245, [R1+0x8d4] ;  /* 0x0008d40001f57983 */ /* 0x000f280000300800 */
[----:B------:R1:W-:Y:S04]  /*79c50*/  @P5 STG.E [R186.64], R244 ;  /* 0x000000f4ba005986 */ /* 0x0003e8000c101904 */
[----:B-1----:R-:W4:Y:S01]  /*79c60*/  LDL.LU R244, [R1+0x324] ;  /* 0x0003240001f47983 */ /* 0x002f220000300800 */
[----:B------:R-:W-:-:S03]  /*79c70*/  IMAD.WIDE R186, R3, 0x4, R4 ;  /* 0x0000000403ba7825 */ /* 0x000fc600078e0204 */
[----:B---3--:R1:W-:Y:S04]  /*79c80*/  @P6 STG.E [R184.64], R194 ;  /* 0x000000c2b8006986 */ /* 0x0083e8000c101904 */
[----:B--2---:R2:W-:Y:S04]  /*79c90*/  @P4 STG.E [R186.64], R195 ;  /* 0x000000c3ba004986 */ /* 0x0045e8000c101904 */
[----:B-1----:R-:W3:Y:S04]  /*79ca0*/  LDL.LU R194, [R1+0x2b4] ;  /* 0x0002b40001c27983 */ /* 0x002ee80000300800 */
[----:B--2---:R-:W2:Y:S01]  /*79cb0*/  LDL.LU R195, [R1+0x274] ;  /* 0x0002740001c37983 */ /* 0x004ea20000300800 */
[----:B------:R-:W-:-:S02]  /*79cc0*/  ISETP.LT.AND P5, PT, R227, c[0x0][0x178], !P1 ;  /* 0x00005e00e3007a0c */ /* 0x000fc40004fa1270 */
[----:B------:R-:W-:Y:S02]  /*79cd0*/  ISETP.LT.AND P3, PT, R158, c[0x0][0x178], !P1 ;  /* 0x00005e009e007a0c */ /* 0x000fe40004f61270 */
[----:B------:R-:W-:Y:S02]  /*79ce0*/  IADD3 R0, R3, c[0x0][0x198], RZ ;  /* 0x0000660003007a10 */ /* 0x000fe40007ffe0ff */
[----:B------:R-:W-:Y:S02]  /*79cf0*/  IADD3 R191, R123, 0x63, RZ ;  /* 0x000000637bbf7810 */ /* 0x000fe40007ffe0ff */
[----:B------:R-:W-:Y:S02]  /*79d00*/  ISETP.LT.AND P0, PT, R159, c[0x0][0x178], !P1 ;  /* 0x00005e009f007a0c */ /* 0x000fe40004f01270 */
[----:B------:R-:W-:Y:S01]  /*79d10*/  IADD3 R190, R123, 0x65, RZ ;  /* 0x000000657bbe7810 */ /* 0x000fe20007ffe0ff */
[----:B------:R-:W-:Y:S01]  /*79d20*/  IMAD.WIDE R188, R0, 0x4, R182 ;  /* 0x0000000400bc7825 */ /* 0x000fe200078e02b6 */
[----:B------:R-:W-:-:S02]  /*79d30*/  ISETP.GE.AND P6, PT, R191, c[0x0][0x17c], PT ;  /* 0x00005f00bf007a0c */ /* 0x000fc40003fc6270 */
[----:B------:R-:W-:Y:S01]  /*79d40*/  ISETP.GE.AND P2, PT, R190, c[0x0][0x17c], PT ;  /* 0x00005f00be007a0c */ /* 0x000fe20003f46270 */
[C---:B------:R-:W-:Y:S01]  /*79d50*/  IMAD.WIDE R186, R0.reuse, 0x4, R180 ;  /* 0x0000000400ba7825 */ /* 0x040fe200078e02b4 */
[----:B------:R-:W-:Y:S02]  /*79d60*/  IADD3 R190, R123, 0x64, RZ ;  /* 0x000000647bbe7810 */ /* 0x000fe40007ffe0ff */
[----:B------:R-:W-:Y:S01]  /*79d70*/  ISETP.LT.AND P1, PT, R119, c[0x0][0x178], !P1 ;  /* 0x00005e0077007a0c */ /* 0x000fe20004f21270 */
[C---:B------:R-:W-:Y:S01]  /*79d80*/  IMAD.WIDE R184, R0.reuse, 0x4, R6 ;  /* 0x0000000400b87825 */ /* 0x040fe200078e0206 */
[----:B------:R-:W-:Y:S01]  /*79d90*/  ISETP.LT.AND P4, PT, R227, c[0x0][0x178], !P6 ;  /* 0x00005e00e3007a0c */ /* 0x000fe20007781270 */
[----:B----4-:R-:W-:Y:S01]  /*79da0*/  @P5 STG.E [R188.64], R250 ;  /* 0x000000fabc005986 */ /* 0x010fe2000c101904 */
[----:B------:R-:W-:-:S03]  /*79db0*/  IADD3 R3, R0, c[0x0][0x198], RZ ;  /* 0x0000660000037a10 */ /* 0x000fc60007ffe0ff */
[----:B------:R-:W4:Y:S01]  /*79dc0*/  LDL.LU R191, [R1+0x340] ;  /* 0x0003400001bf7983 */ /* 0x000f220000300800 */
[----:B------:R-:W-:-:S03]  /*79dd0*/  ISETP.LT.AND P5, PT, R158, c[0x0][0x178], !P6 ;  /* 0x00005e009e007a0c */ /* 0x000fc600077a1270 */
[----:B------:R-:W4:Y:S04]  /*79de0*/  LDL.LU R192, [R1+0x2f0] ;  /* 0x0002f00001c07983 */ /* 0x000f280000300800 */
[----:B------:R1:W-:Y:S01]  /*79df0*/  @P3 STG.E [R186.64], R249 ;  /* 0x000000f9ba003986 */ /* 0x0003e2000c101904 */
[----:B------:R-:W-:-:S03]  /*79e00*/  ISETP.GE.AND P3, PT, R190, c[0x0][0x17c], PT ;  /* 0x00005f00be007a0c */ /* 0x000fc60003f66270 */
[----:B------:R-:W4:Y:S04]  /*79e10*/  LDL.LU R190, [R1+0x8e0] ;  /* 0x0008e00001be7983 */ /* 0x000f280000300800 */
[----:B------:R1:W-:Y:S01]  /*79e20*/  @P0 STG.E [R184.64], R248 ;  /* 0x000000f8b8000986 */ /* 0x0003e2000c101904 */
[----:B------:R-:W-:Y:S01]  /*79e30*/  ISETP.LT.AND P0, PT, R159, c[0x0][0x178], !P6 ;  /* 0x00005e009f007a0c */ /* 0x000fe20007701270 */
[----:B-1----:R-:W-:Y:S01]  /*79e40*/  IMAD.WIDE R186, R3, 0x4, R182 ;  /* 0x0000000403ba7825 */ /* 0x002fe200078e02b6 */
[----:B------:R-:W-:Y:S01]  /*79e50*/  ISETP.LT.AND P6, PT, R119, c[0x0][0x178], !P6 ;  /* 0x00005e0077007a0c */ /* 0x000fe200077c1270 */
[----:B------:R-:W4:Y:S02]  /*79e60*/  LDL.LU R251, [R1+0x280] ;  /* 0x0002800001fb7983 */ /* 0x000f240000300800 */
[----:B------:R-:W-:-:S04]  /*79e70*/  IMAD.WIDE R184, R0, 0x4, R4 ;  /* 0x0000000400b87825 */ /* 0x000fc800078e0204 */
[C---:B------:R-:W-:Y:S01]  /*79e80*/  IMAD.WIDE R188, R3.reuse, 0x4, R180 ;  /* 0x0000000403bc7825 */ /* 0x040fe200078e02b4 */
[----:B------:R1:W-:Y:S04]  /*79e90*/  @P1 STG.E [R184.64], R193 ;  /* 0x000000c1b8001986 */ /* 0x0003e8000c101904 */
[----:B------:R1:W-:Y:S04]  /*79ea0*/  @P4 STG.E [R186.64], R245 ;  /* 0x000000f5ba004986 */ /* 0x0003e8000c101904 */
[----:B------:R1:W-:Y:S02]  /*79eb0*/  @P5 STG.E [R188.64], R244 ;  /* 0x000000f4bc005986 */ /* 0x0003e4000c101904 */
[----:B-1----:R-:W-:-:S02]  /*79ec0*/  IMAD.WIDE R184, R3, 0x4, R6 ;  /* 0x0000000403b87825 */ /* 0x002fc400078e0206 */
[----:B------:R-:W4:Y:S02]  /*79ed0*/  LDL.LU R245, [R1+0x8e4] ;  /* 0x0008e40001f57983 */ /* 0x000f240000300800 */
[----:B------:R-:W-:Y:S02]  /*79ee0*/  IMAD.WIDE R186, R3, 0x4, R4 ;  /* 0x0000000403ba7825 */ /* 0x000fe400078e0204 */
[----:B------:R-:W4:Y:S04]  /*79ef0*/  LDL.LU R244, [R1+0x344] ;  /* 0x0003440001f47983 */ /* 0x000f280000300800 */
[----:B---3--:R1:W-:Y:S04]  /*79f00*/  @P0 STG.E [R184.64], R194 ;  /* 0x000000c2b8000986 */ /* 0x0083e8000c101904 */
[----:B--2---:R2:W-:Y:S04]  /*79f10*/  @P6 STG.E [R186.64], R195 ;  /* 0x000000c3ba006986 */ /* 0x0045e8000c101904 */
[----:B-1----:R-:W3:Y:S04]  /*79f20*/  LDL.LU R194, [R1+0x2f4] ;  /* 0x0002f40001c27983 */ /* 0x002ee80000300800 */
[----:B--2---:R-:W2:Y:S01]  /*79f30*/  LDL.LU R195, [R1+0x284] ;  /* 0x0002840001c37983 */ /* 0x004ea20000300800 */
[----:B------:R-:W-:-:S02]  /*79f40*/  ISETP.LT.AND P5, PT, R227, c[0x0][0x178], !P3 ;  /* 0x00005e00e3007a0c */ /* 0x000fc40005fa1270 */
[----:B------:R-:W-:Y:S01]  /*79f50*/  ISETP.LT.AND P1, PT, R158, c[0x0][0x178], !P3 ;  /* 0x00005e009e007a0c */ /* 0x000fe20005f21270 */
[----:B------:R-:W2:Y:S01]  /*79f60*/  LDL.LU R250, [R1+0x8f0] ;  /* 0x0008f00001fa7983 */ /* 0x000ea20000300800 */
[----:B------:R-:W-:Y:S02]  /*79f70*/  IADD3 R188, R123, 0x68, RZ ;  /* 0x000000687bbc7810 */ /* 0x000fe40007ffe0ff */
[----:B------:R-:W-:Y:S01]  /*79f80*/  IADD3 R0, R3, c[0x0][0x198], RZ ;  /* 0x0000660003007a10 */ /* 0x000fe20007ffe0ff */
[----:B------:R-:W2:Y:S01]  /*79f90*/  LDL.LU R249, [R1+0x410] ;  /* 0x0004100001f97983 */ /* 0x000ea20000300800 */
[----:B------:R-:W-:Y:S02]  /*79fa0*/  ISETP.LT.AND P4, PT, R159, c[0x0][0x178], !P3 ;  /* 0x00005e009f007a0c */ /* 0x000fe40005f81270 */
[----:B------:R-:W-:Y:S01]  /*79fb0*/  ISETP.GE.AND P0, PT, R188, c[0x0][0x17c], PT ;  /* 0x00005f00bc007a0c */ /* 0x000fe20003f06270 */
[C---:B------:R-:W-:Y:S01]  /*79fc0*/  IMAD.WIDE R188, R0.reuse, 0x4, R182 ;  /* 0x0000000400bc7825 */ /* 0x040fe200078e02b6 */
[----:B------:R-:W-:Y:S01]  /*79fd0*/  ISETP.LT.AND P3, PT, R119, c[0x0][0x178], !P3 ;  /* 0x00005e0077007a0c */ /* 0x000fe20005f61270 */
[----:B------:R-:W2:Y:S01]  /*79fe0*/  LDL.LU R248, [R1+0x300] ;  /* 0x0003000001f87983 */ /* 0x000ea20000300800 */
[----:B------:R-:W-:Y:S01]  /*79ff0*/  ISETP.LT.AND P6, PT, R227, c[0x0][0x178], !P2 ;  /* 0x00005e00e3007a0c */ /* 0x000fe200057c1270 */
[C---:B------:R-:W-:Y:S01]  /*7a000*/  IMAD.WIDE R184, R0.reuse, 0x4, R180 ;  /* 0x0000000400b87825 */ /* 0x040fe200078e02b4 */
[C---:B------:R-:W-:Y:S01]  /*7a010*/  IADD3 R3, R0.reuse, c[0x0][0x198], RZ ;  /* 0x0000660000037a10 */ /* 0x040fe20007ffe0ff */
[----:B------:R-:W2:Y:S02]  /*7a020*/  LDL.LU R193, [R1+0x2a0] ;  /* 0x0002a00001c17983 */ /* 0x000ea40000300800 */
[----:B------:R-:W-:-:S02]  /*7a030*/  IMAD.WIDE R186, R0, 0x4, R6 ;  /* 0x0000000400ba7825 */ /* 0x000fc400078e0206 */
[----:B----4-:R-:W-:Y:S01]  /*7a040*/  @P5 STG.E [R188.64], R190 ;  /* 0x000000bebc005986 */ /* 0x010fe2000c101904 */
[----:B------:R-:W-:-:S03]  /*7a050*/  ISETP.LT.AND P5, PT, R158, c[0x0][0x178], !P2 ;  /* 0x00005e009e007a0c */ /* 0x000fc600057a1270 */
[----:B------:R1:W-:Y:S01]  /*7a060*/  @P1 STG.E [R184.64], R191 ;  /* 0x000000bfb8001986 */ /* 0x0003e2000c101904 */
[----:B------:R-:W-:-:S03]  /*7a070*/  ISETP.LT.AND P1, PT, R159, c[0x0][0x178], !P2 ;  /* 0x00005e009f007a0c */ /* 0x000fc60005721270 */
[----:B------:R4:W-:Y:S01]  /*7a080*/  @P4 STG.E [R186.64], R192 ;  /* 0x000000c0ba004986 */ /* 0x0009e2000c101904 */
[----:B------:R-:W-:Y:S01]  /*7a090*/  ISETP.LT.AND P2, PT, R119, c[0x0][0x178], !P2 ;  /* 0x00005e0077007a0c */ /* 0x000fe20005741270 */
[----:B-1----:R-:W-:-:S04]  /*7a0a0*/  IMAD.WIDE R184, R0, 0x4, R4 ;  /* 0x0000000400b87825 */ /* 0x002fc800078e0204 */
[C---:B----4-:R-:W-:Y:S01]  /*7a0b0*/  IMAD.WIDE R186, R3.reuse, 0x4, R182 ;  /* 0x0000000403ba7825 */ /* 0x050fe200078e02b6 */
[----:B------:R1:W-:Y:S03]  /*7a0c0*/  @P3 STG.E [R184.64], R251 ;  /* 0x000000fbb8003986 */ /* 0x0003e6000c101904 */
[C---:B------:R-:W-:Y:S01]  /*7a0d0*/  IMAD.WIDE R188, R3.reuse, 0x4, R180 ;  /* 0x0000000403bc7825 */ /* 0x040fe200078e02b4 */
[----:B------:R4:W-:Y:S04]  /*7a0e0*/  @P6 STG.E [R186.64], R245 ;  /* 0x000000f5ba006986 */ /* 0x0009e8000c101904 */
[----:B------:R4:W-:Y:S01]  /*7a0f0*/  @P5 STG.E [R188.64], R244 ;  /* 0x000000f4bc005986 */ /* 0x0009e2000c101904 */
[----:B-1----:R-:W-:-:S03]  /*7a100*/  IMAD.WIDE R184, R3, 0x4, R4 ;  /* 0x0000000403b87825 */ /* 0x002fc600078e0204 */
[----:B----4-:R-:W4:Y:S01]  /*7a110*/  LDL.LU R245, [R1+0x8f4] ;  /* 0x0008f40001f57983 */ /* 0x010f220000300800 */
[----:B------:R-:W-:-:S03]  /*7a120*/  IMAD.WIDE R186, R3, 0x4, R6 ;  /* 0x0000000403ba7825 */ /* 0x000fc600078e0206 */
[----:B------:R-:W4:Y:S04]  /*7a130*/  LDL.LU R244, [R1+0x414] ;  /* 0x0004140001f47983 */ /* 0x000f280000300800 */
[----:B---3--:R1:W-:Y:S04]  /*7a140*/  @P1 STG.E [R186.64], R194 ;  /* 0x000000c2ba001986 */ /* 0x0083e8000c101904 */
[----:B--2---:R2:W-:Y:S04]  /*7a150*/  @P2 STG.E [R184.64], R195 ;  /* 0x000000c3b8002986 */ /* 0x0045e8000c101904 */
[----:B-1----:R-:W3:Y:S04]  /*7a160*/  LDL.LU R194, [R1+0x304] ;  /* 0x0003040001c27983 */ /* 0x002ee80000300800 */
[----:B--2---:R-:W2:Y:S01]  /*7a170*/  LDL.LU R195, [R1+0x2a4] ;  /* 0x0002a40001c37983 */ /* 0x004ea20000300800 */
[----:B------:R-:W-:-:S02]  /*7a180*/  IADD3 R190, R123, 0x66, RZ ;  /* 0x000000667bbe7810 */ /* 0x000fc40007ffe0ff */
[----:B------:R-:W-:Y:S01]  /*7a190*/  IADD3 R0, R3, c[0x0][0x198], RZ ;  /* 0x0000660003007a10 */ /* 0x000fe20007ffe0ff */
[----:B------:R-:W2:Y:S01]  /*7a1a0*/  LDL.LU R192, [R1+0x2d0] ;  /* 0x0002d00001c07983 */ /* 0x000ea20000300800 */
[----:B------:R-:W-:-:S03]  /*7a1b0*/  ISETP.GE.AND P4, PT, R190, c[0x0][0x17c], PT ;  /* 0x00005f00be007a0c */ /* 0x000fc60003f86270 */
[----:B------:R-:W-:Y:S01]  /*7a1c0*/  IMAD.WIDE R188, R0, 0x4, R182 ;  /* 0x0000000400bc7825 */ /* 0x000fe200078e02b6 */
[----:B------:R-:W-:Y:S01]  /*7a1d0*/  ISETP.LT.AND P6, PT, R227, c[0x0][0x178], !P4 ;  /* 0x00005e00e3007a0c */ /* 0x000fe200067c1270 */
[----:B------:R-:W2:Y:S01]  /*7a1e0*/  LDL.LU R251, [R1+0x914] ;  /* 0x0009140001fb7983 */ /* 0x000ea20000300800 */
[----:B------:R-:W-:Y:S02]  /*7a1f0*/  ISETP.LT.AND P3, PT, R158, c[0x0][0x178], !P4 ;  /* 0x00005e009e007a0c */ /* 0x000fe40006761270 */
[----:B------:R-:W-:Y:S02]  /*7a200*/  ISETP.LT.AND P5, PT, R159, c[0x0][0x178], !P4 ;  /* 0x00005e009f007a0c */ /* 0x000fe400067a1270 */
[----:B------:R-:W-:Y:S02]  /*7a210*/  IADD3 R190, R123, 0x67, RZ ;  /* 0x000000677bbe7810 */ /* 0x000fe40007ffe0ff */
[----:B------:R-:W-:Y:S02]  /*7a220*/  ISETP.LT.AND P4, PT, R119, c[0x0][0x178], !P4 ;  /* 0x00005e0077007a0c */ /* 0x000fe40006781270 */
[----:B------:R-:W-:Y:S01]  /*7a230*/  ISETP.GE.AND P1, PT, R190, c[0x0][0x17c], PT ;  /* 0x00005f00be007a0c */ /* 0x000fe20003f26270 */
[----:B------:R-:W-:-:S02]  /*7a240*/  IMAD.WIDE R186, R0, 0x4, R180 ;  /* 0x0000000400ba7825 */ /* 0x000fc400078e02b4 */
[----:B------:R1:W-:Y:S01]  /*7a250*/  @P6 STG.E [R188.64], R250 ;  /* 0x000000fabc006986 */ /* 0x0003e2000c101904 */
[----:B------:R-:W-:Y:S01]  /*7a260*/  ISETP.LT.AND P2, PT, R227, c[0x0][0x178], !P1 ;  /* 0x00005e00e3007a0c */ /* 0x000fe20004f41270 */
[C---:B------:R-:W-:Y:S01]  /*7a270*/  IMAD.WIDE R184, R0.reuse, 0x4, R6 ;  /* 0x0000000400b87825 */ /* 0x040fe200078e0206 */
[----:B------:R-:W-:Y:S01]  /*7a280*/  IADD3 R3, R0, c[0x0][0x198], RZ ;  /* 0x0000660000037a10 */ /* 0x000fe20007ffe0ff */
[----:B------:R-:W-:Y:S01]  /*7a290*/  @P3 STG.E [R186.64], R249 ;  /* 0x000000f9ba003986 */ /* 0x000fe2000c101904 */
[----:B------:R-:W-:-:S03]  /*7a2a0*/  ISETP.LT.AND P3, PT, R158, c[0x0][0x178], !P1 ;  /* 0x00005e009e007a0c */ /* 0x000fc60004f61270 */
[----:B------:R1:W-:Y:S02]  /*7a2b0*/  @P5 STG.E [R184.64], R248 ;  /* 0x000000f8b8005986 */ /* 0x0003e4000c101904 */
[----:B-1----:R-:W-:-:S05]  /*7a2c0*/  IMAD.WIDE R188, R0, 0x4, R4 ;  /* 0x0000000400bc7825 */ /* 0x002fca00078e0204 */
[----:B------:R-:W-:Y:S01]  /*7a2d0*/  @P4 STG.E [R188.64], R193 ;  /* 0x000000c1bc004986 */ /* 0x000fe2000c101904 */
[----:B------:R-:W-:Y:S01]  /*7a2e0*/  ISETP.LT.AND P4, PT, R159, c[0x0][0x178], !P1 ;  /* 0x00005e009f007a0c */ /* 0x000fe20004f81270 */
[----:B------:R-:W-:Y:S01]  /*7a2f0*/  IMAD.WIDE R184, R3, 0x4, R182 ;  /* 0x0000000403b87825 */ /* 0x000fe200078e02b6 */
[----:B------:R-:W-:-:S03]  /*7a300*/  ISETP.LT.AND P1, PT, R119, c[0x0][0x178], !P1 ;  /* 0x00005e0077007a0c */ /* 0x000fc60004f21270 */
[C---:B------:R-:W-:Y:S01]  /*7a310*/  IMAD.WIDE R186, R3.reuse, 0x4, R180 ;  /* 0x0000000403ba7825 */ /* 0x040fe200078e02b4 */
[C---:B------:R-:W-:Y:S01]  /*7a320*/  IADD3 R0, R3.reuse, c[0x0][0x198], RZ ;  /* 0x0000660003007a10 */ /* 0x040fe20007ffe0ff */
[----:B----4-:R1:W-:Y:S04]  /*7a330*/  @P2 STG.E [R184.64], R245 ;  /* 0x000000f5b8002986 */ /* 0x0103e8000c101904 */
[----:B------:R4:W-:Y:S01]  /*7a340*/  @P3 STG.E [R186.64], R244 ;  /* 0x000000f4ba003986 */ /* 0x0009e2000c101904 */
[----:B-1----:R-:W-:-:S03]  /*7a350*/  IMAD.WIDE R184, R3, 0x4, R6 ;  /* 0x0000000403b87825 */ /* 0x002fc600078e0206 */
[----:B------:R-:W2:Y:S01]  /*7a360*/  LDL.LU R245, [R1+0x434] ;  /* 0x0004340001f57983 */ /* 0x000ea20000300800 */
[----:B----4-:R-:W-:-:S03]  /*7a370*/  IMAD.WIDE R186, R3, 0x4, R4 ;  /* 0x0000000403ba7825 */ /* 0x010fc600078e0204 */
[----:B------:R-:W4:Y:S04]  /*7a380*/  LDL.LU R244, [R1+0x334] ;  /* 0x0003340001f47983 */ /* 0x000f280000300800 */
[----:B------:R-:W4:Y:S04]  /*7a390*/  LDL.LU R3, [R1+0x430] ;  /* 0x0004300001037983 */ /* 0x000f280000300800 */
[----:B---3--:R1:W-:Y:S04]  /*7a3a0*/  @P4 STG.E [R184.64], R194 ;  /* 0x000000c2b8004986 */ /* 0x0083e8000c101904 */
[----:B--2---:R2:W-:Y:S04]  /*7a3b0*/  @P1 STG.E [R186.64], R195 ;  /* 0x000000c3ba001986 */ /* 0x0045e8000c101904 */
[----:B-1----:R-:W3:Y:S04]  /*7a3c0*/  LDL.LU R185, [R1+0x910] ;  /* 0x0009100001b97983 */ /* 0x002ee80000300800 */
[----:B--2---:R-:W2:Y:S01]  /*7a3d0*/  LDL.LU R187, [R1+0x330] ;  /* 0x0003300001bb7983 */ /* 0x004ea20000300800 */
[----:B------:R-:W-:-:S02]  /*7a3e0*/  ISETP.LT.AND P6, PT, R227, c[0x0][0x178], !P0 ;  /* 0x00005e00e3007a0c */ /* 0x000fc400047c1270 */
[----:B------:R-:W-:Y:S02]  /*7a3f0*/  ISETP.LT.AND P5, PT, R158, c[0x0][0x178], !P0 ;  /* 0x00005e009e007a0c */ /* 0x000fe400047a1270 */
[----:B------:R-:W-:Y:S01]  /*7a400*/  IADD3 R188, R123, 0x69, RZ ;  /* 0x000000697bbc7810 */ /* 0x000fe20007ffe0ff */
[----:B------:R-:W-:Y:S01]  /*7a410*/  IMAD.WIDE R190, R0, 0x4, R180 ;  /* 0x0000000400be7825 */ /* 0x000fe200078e02b4 */
[----:B------:R-:W-:Y:S01]  /*7a420*/  ISETP.LT.AND P3, PT, R159, c[0x0][0x178], !P0 ;  /* 0x00005e009f007a0c */ /* 0x000fe20004761270 */
[----:B------:R-:W2:Y:S01]  /*7a430*/  LDL.LU R194, [R1+0x2d4] ;  /* 0x0002d40001c27983 */ /* 0x000ea20000300800 */
[----:B------:R-:W-:Y:S01]  /*7a440*/  ISETP.GE.AND P2, PT, R188, c[0x0][0x17c], PT ;  /* 0x00005f00bc007a0c */ /* 0x000fe20003f46270 */
[----:B------:R-:W-:Y:S01]  /*7a450*/  IMAD.WIDE R188, R0, 0x4, R182 ;  /* 0x0000000400bc7825 */ /* 0x000fe200078e02b6 */
[----:B------:R-:W-:Y:S01]  /*7a460*/  ISETP.LT.AND P1, PT, R119, c[0x0][0x178], !P0 ;  /* 0x00005e0077007a0c */ /* 0x000fe20004721270 */
[----:B------:R-:W2:Y:S01]  /*7a470*/  LDL.LU R250, [R1+0x930] ;  /* 0x0009300001fa7983 */ /* 0x000ea20000300800 */
[----:B------:R-:W-:-:S03]  /*7a480*/  ISETP.LT.AND P4, PT, R159, c[0x0][0x178], !P2 ;  /* 0x00005e009f007a0c */ /* 0x000fc60005781270 */
[----:B------:R-:W2:Y:S01]  /*7a490*/  LDL.LU R249, [R1+0x900] ;  /* 0x0009000001f97983 */ /* 0x000ea20000300800 */
[----:B------:R-:W-:-:S03]  /*7a4a0*/  IADD3 R186, R123, 0x6b, RZ ;  /* 0x0000006b7bba7810 */ /* 0x000fc60007ffe0ff */
[----:B------:R-:W2:Y:S01]  /*7a4b0*/  LDL.LU R248, [R1+0x3a0] ;  /* 0x0003a00001f87983 */ /* 0x000ea20000300800 */
[----:B------:R-:W-:-:S03]  /*7a4c0*/  ISETP.GE.AND P0, PT, R186, c[0x0][0x17c], PT ;  /* 0x00005f00ba007a0c */ /* 0x000fc60003f06270 */
[----:B------:R-:W2:Y:S04]  /*7a4d0*/  LDL.LU R193, [R1+0x310] ;  /* 0x0003100001c17983 */ /* 0x000ea80000300800 */
[----:B------:R-:W2:Y:S04]  /*7a4e0*/  LDL.LU R195, [R1+0x934] ;  /* 0x0009340001c37983 */ /* 0x000ea80000300800 */
[----:B---3--:R1:W-:Y:S01]  /*7a4f0*/  @P6 STG.E [R188.64], R185 ;  /* 0x000000b9bc006986 */ /* 0x0083e2000c101904 */
[----:B------:R-:W-:-:S03]  /*7a500*/  ISETP.LT.AND P6, PT, R227, c[0x0][0x178], !P2 ;  /* 0x00005e00e3007a0c */ /* 0x000fc600057c1270 */
[----:B----4-:R3:W-:Y:S01]  /*7a510*/  @P5 STG.E [R190.64], R3 ;  /* 0x00000003be005986 */ /* 0x0107e2000c101904 */
[----:B------:R-:W-:Y:S01]  /*7a520*/  ISETP.LT.AND P5, PT, R158, c[0x0][0x178], !P2 ;  /* 0x00005e009e007a0c */ /* 0x000fe200057a1270 */
[C---:B-1----:R-:W-:Y:S01]  /*7a530*/  IMAD.WIDE R184, R0.reuse, 0x4, R6 ;  /* 0x0000000400b87825 */ /* 0x042fe200078e0206 */
[----:B------:R-:W-:Y:S02]  /*7a540*/  IADD3 R188, R123, 0x6a, RZ ;  /* 0x0000006a7bbc7810 */ /* 0x000fe40007ffe0ff */
[----:B---3--:R-:W-:Y:S02]  /*7a550*/  IADD3 R3, R0, c[0x0][0x198], RZ ;  /* 0x0000660000037a10 */ /* 0x008fe40007ffe0ff */
[----:B--2---:R1:W-:Y:S01]  /*7a560*/  @P3 STG.E [R184.64], R187 ;  /* 0x000000bbb8003986 */ /* 0x0043e2000c101904 */
[----:B------:R-:W-:Y:S02]  /*7a570*/  ISETP.GE.AND P3, PT, R188, c[0x0][0x17c], PT ;  /* 0x00005f00bc007a0c */ /* 0x000fe40003f66270 */
[----:B------:R-:W-:-:S04]  /*7a580*/  IMAD.WIDE R188, R3, 0x4, R180 ;  /* 0x0000000403bc7825 */ /* 0x000fc800078e02b4 */
[----:B------:R-:W-:-:S04]  /*7a590*/  IMAD.WIDE R190, R3, 0x4, R6 ;  /* 0x0000000403be7825 */ /* 0x000fc800078e0206 */
[----:B-1----:R-:W-:-:S04]  /*7a5a0*/  IMAD.WIDE R184, R0, 0x4, R4 ;  /* 0x0000000400b87825 */ /* 0x002fc800078e0204 */
[----:B------:R-:W-:Y:S01]  /*7a5b0*/  IMAD.WIDE R186, R3, 0x4, R182 ;  /* 0x0000000403ba7825 */ /* 0x000fe200078e02b6 */
[----:B------:R-:W-:Y:S04]  /*7a5c0*/  @P1 STG.E [R184.64], R192 ;  /* 0x000000c0b8001986 */ /* 0x000fe8000c101904 */
[----:B------:R-:W-:Y:S04]  /*7a5d0*/  @P6 STG.E [R186.64], R251 ;  /* 0x000000fbba006986 */ /* 0x000fe8000c101904 */
[----:B------:R1:W-:Y:S04]  /*7a5e0*/  @P5 STG.E [R188.64], R245 ;  /* 0x000000f5bc005986 */ /* 0x0003e8000c101904 */
[----:B------:R2:W-:Y:S04]  /*7a5f0*/  @P4 STG.E [R190.64], R244 ;  /* 0x000000f4be004986 */ /* 0x0005e8000c101904 */
[----:B-1----:R-:W3:Y:S04]  /*7a600*/  LDL.LU R245, [R1+0x904] ;  /* 0x0009040001f57983 */ /* 0x002ee80000300800 */
[----:B--2---:R-:W2:Y:S01]  /*7a610*/  LDL.LU R244, [R1+0x3a4] ;  /* 0x0003a40001f47983 */ /* 0x004ea20000300800 */
        /* <DEDUP_REMOVED lines=17> */
[----:B-1----:R-:W2:Y:S01]  /*7a730*/  LDL.LU R194, [R1+0x314] ;  /* 0x0003140001c27983 */ /* 0x002ea20000300800 */
[C---:B------:R-:W-:Y:S01]  /*7a740*/  IADD3 R0, R190.reuse, c[0x0][0x198], RZ ;  /* 0x00006600be007a10 */ /* 0x040fe20007ffe0ff */
[C---:B----4-:R-:W-:Y:S02]  /*7a750*/  IMAD.WIDE R184, R190.reuse, 0x4, R6 ;  /* 0x00000004beb87825 */ /* 0x050fe400078e0206 */
[----:B------:R-:W4:Y:S02]  /*7a760*/  LDL.LU R191, [R1+0x3c0] ;  /* 0x0003c00001bf7983 */ /* 0x000f240000300800 */
[----:B------:R-:W-:-:S02]  /*7a770*/  IMAD.WIDE R186, R190, 0x4, R4 ;  /* 0x00000004beba7825 */ /* 0x000fc400078e0204 */
[----:B------:R1:W-:Y:S02]  /*7a780*/  @P3 STG.E [R184.64], R248 ;  /* 0x000000f8b8003986 */ /* 0x0003e4000c101904 */
[C---:B------:R-:W-:Y:S02]  /*7a790*/  IMAD.WIDE R188, R0.reuse, 0x4, R182 ;  /* 0x0000000400bc7825 */ /* 0x040fe400078e02b6 */
[----:B------:R1:W-:Y:S01]  /*7a7a0*/  @P1 STG.E [R186.64], R193 ;  /* 0x000000c1ba001986 */ /* 0x0003e2000c101904 */
[C---:B------:R-:W-:Y:S02]  /*7a7b0*/  IADD3 R3, R123.reuse, 0x6f, RZ ;  /* 0x0000006f7b037810 */ /* 0x040fe40007ffe0ff */
[----:B------:R-:W-:Y:S01]  /*7a7c0*/  IADD3 R190, R123, 0x6d, RZ ;  /* 0x0000006d7bbe7810 */ /* 0x000fe20007ffe0ff */
[----:B------:R-:W4:Y:S01]  /*7a7d0*/  LDL.LU R250, [R1+0x350] ;  /* 0x0003500001fa7983 */ /* 0x000f220000300800 */
[----:B-1----:R-:W-:-:S04]  /*7a7e0*/  IMAD.WIDE R184, R0, 0x4, R6 ;  /* 0x0000000400b87825 */ /* 0x002fc800078e0206 */
[----:B------:R-:W-:Y:S01]  /*7a7f0*/  IMAD.WIDE R186, R0, 0x4, R180 ;  /* 0x0000000400ba7825 */ /* 0x000fe200078e02b4 */
[----:B------:R1:W-:Y:S01]  /*7a800*/  @P5 STG.E [R188.64], R195 ;  /* 0x000000c3bc005986 */ /* 0x0003e2000c101904 */
[----:B------:R-:W-:-:S03]  /*7a810*/  ISETP.LT.AND P1, PT, R119, c[0x0][0x178], !P0 ;  /* 0x00005e0077007a0c */ /* 0x000fc60004721270 */
[----:B------:R-:W4:Y:S01]  /*7a820*/  LDL.LU R249, [R1+0x954] ;  /* 0x0009540001f97983 */ /* 0x000f220000300800 */
[----:B------:R-:W-:Y:S02]  /*7a830*/  ISETP.GE.AND P0, PT, R3, c[0x0][0x17c], PT ;  /* 0x00005f0003007a0c */ /* 0x000fe40003f06270 */
[----:B------:R-:W-:Y:S01]  /*7a840*/  IADD3 R3, R0, c[0x0][0x198], RZ ;  /* 0x0000660000037a10 */ /* 0x000fe20007ffe0ff */
        /* <DEDUP_REMOVED lines=10> */
[----:B------:R-:W-:Y:S01]  /*7a8f0*/  ISETP.LT.AND P5, PT, R158, c[0x0][0x178], !P2 ;  /* 0x00005e009e007a0c */ /* 0x000fe200057a1270 */
[----:B------:R-:W-:Y:S01]  /*7a900*/  IMAD.WIDE R186, R3, 0x4, R182 ;  /* 0x0000000403ba7825 */ /* 0x000fe200078e02b6 */
[----:B------:R-:W-:Y:S01]  /*7a910*/  ISETP.LT.AND P6, PT, R159, c[0x0][0x178], !P2 ;  /* 0x00005e009f007a0c */ /* 0x000fe200057c1270 */
[----:B------:R-:W3:Y:S02]  /*7a920*/  LDL.LU R192, [R1+0x990] ;  /* 0x0009900001c07983 */ /* 0x000ee40000300800 */
[----:B------:R-:W-:-:S02]  /*7a930*/  IMAD.WIDE R188, R3, 0x4, R180 ;  /* 0x0000000403bc7825 */ /* 0x000fc400078e02b4 */
[----:B------:R1:W-:Y:S01]  /*7a940*/  @P1 STG.E [R184.64], R194 ;  /* 0x000000c2b8001986 */ /* 0x0003e2000c101904 */
[----:B------:R-:W-:-:S03]  /*7a950*/  ISETP.LT.AND P2, PT, R119, c[0x0][0x178], !P2 ;  /* 0x00005e0077007a0c */ /* 0x000fc60005741270 */
[----:B------:R-:W3:Y:S01]  /*7a960*/  LDL.LU R251, [R1+0x940] ;  /* 0x0009400001fb7983 */ /* 0x000ee20000300800 */
[----:B------:R-:W-:-:S03]  /*7a970*/  ISETP.LT.AND P1, PT, R159, c[0x0][0x178], !P4 ;  /* 0x00005e009f007a0c */ /* 0x000fc60006721270 */
[----:B------:R-:W3:Y:S01]  /*7a980*/  LDL.LU R248, [R1+0x3d0] ;  /* 0x0003d00001f87983 */ /* 0x000ee20000300800 */
[----:B-1----:R-:W-:-:S03]  /*7a990*/  IMAD.WIDE R184, R3, 0x4, R6 ;  /* 0x0000000403b87825 */ /* 0x002fc600078e0206 */
[----:B------:R-:W3:Y:S04]  /*7a9a0*/  LDL.LU R193, [R1+0x360] ;  /* 0x0003600001c17983 */ /* 0x000ee80000300800 */
[----:B------:R-:W3:Y:S04]  /*7a9b0*/  LDL.LU R194, [R1+0x994] ;  /* 0x0009940001c27983 */ /* 0x000ee80000300800 */
[----:B--2---:R1:W-:Y:S01]  /*7a9c0*/  @P3 STG.E [R186.64], R190 ;  /* 0x000000beba003986 */ /* 0x0043e2000c101904 */
[----:B------:R-:W-:-:S03]  /*7a9d0*/  ISETP.LT.AND P3, PT, R158, c[0x0][0x178], !P4 ;  /* 0x00005e009e007a0c */ /* 0x000fc60006761270 */
[----:B------:R2:W-:Y:S01]  /*7a9e0*/  @P5 STG.E [R188.64], R0 ;  /* 0x00000000bc005986 */ /* 0x0005e2000c101904 */
[----:B------:R-:W-:-:S03]  /*7a9f0*/  ISETP.LT.AND P5, PT, R227, c[0x0][0x178], !P4 ;  /* 0x00005e00e3007a0c */ /* 0x000fc600067a1270 */
[----:B----4-:R4:W-:Y:S01]  /*7aa00*/  @P6 STG.E [R184.64], R191 ;  /* 0x000000bfb8006986 */ /* 0x0109e2000c101904 */
[----:B-1----:R-:W-:Y:S02]  /*7aa10*/  IADD3 R186, R123, 0x6e, RZ ;  /* 0x0000006e7bba7810 */ /* 0x002fe40007ffe0ff */
[C---:B--2---:R-:W-:Y:S02]  /*7aa20*/  IADD3 R0, R3.reuse, c[0x0][0x198], RZ ;  /* 0x0000660003007a10 */ /* 0x044fe40007ffe0ff */
[----:B------:R-:W-:Y:S01]  /*7aa30*/  ISETP.GE.AND P6, PT, R186, c[0x0][0x17c], PT ;  /* 0x00005f00ba007a0c */ /* 0x000fe20003fc6270 */
[----:B----4-:R-:W-:-:S04]  /*7aa40*/  IMAD.WIDE R190, R3, 0x4, R4 ;  /* 0x0000000403be7825 */ /* 0x010fc800078e0204 */
[C---:B------:R-:W-:Y:S01]  /*7aa50*/  IMAD.WIDE R184, R0.reuse, 0x4, R182 ;  /* 0x0000000400b87825 */ /* 0x040fe200078e02b6 */
[----:B------:R-:W-:Y:S03]  /*7aa60*/  @P2 STG.E [R190.64], R250 ;  /* 0x000000fabe002986 */ /* 0x000fe6000c101904 */
[C---:B------:R-:W-:Y:S01]  /*7aa70*/  IMAD.WIDE R186, R0.reuse, 0x4, R180 ;  /* 0x0000000400ba7825 */ /* 0x040fe200078e02b4 */
[----:B------:R-:W-:Y:S03]  /*7aa80*/  @P5 STG.E [R184.64], R249 ;  /* 0x000000f9b8005986 */ /* 0x000fe6000c101904 */
[C---:B------:R-:W-:Y:S01]  /*7aa90*/  IMAD.WIDE R188, R0.reuse, 0x4, R6 ;  /* 0x0000000400bc7825 */ /* 0x040fe200078e0206 */
[----:B------:R1:W-:Y:S04]  /*7aaa0*/  @P3 STG.E [R186.64], R195 ;  /* 0x000000c3ba003986 */ /* 0x0003e8000c101904 */
[----:B---3--:R2:W-:Y:S04]  /*7aab0*/  @P1 STG.E [R188.64], R245 ;  /* 0x000000f5bc001986 */ /* 0x0085e8000c101904 */
[----:B-1----:R-:W3:Y:S04]  /*7aac0*/  LDL.LU R195, [R1+0x944] ;  /* 0x0009440001c37983 */ /* 0x002ee80000300800 */
[----:B--2---:R-:W2:Y:S01]  /*7aad0*/  LDL.LU R245, [R1+0x3d4] ;  /* 0x0003d40001f57983 */ /* 0x004ea20000300800 */
[----:B------:R-:W-:Y:S01]  /*7aae0*/  ISETP.LT.AND P4, PT, R119, c[0x0][0x178], !P4 ;  /* 0x00005e0077007a0c */ /* 0x000fe20006781270 */
[----:B------:R-:W-:Y:S01]  /*7aaf0*/  IMAD.WIDE R190, R0, 0x4, R4 ;  /* 0x0000000400be7825 */ /* 0x000fe200078e0204 */
[----:B------:R-:W-:-:S02]  /*7ab00*/  ISETP.LT.AND P2, PT, R227, c[0x0][0x178], !P6 ;  /* 0x00005e00e3007a0c */ /* 0x000fc40007741270 */
[----:B------:R-:W-:Y:S02]  /*7ab10*/  ISETP.LT.AND P3, PT, R159, c[0x0][0x178], !P6 ;  /* 0x00005e009f007a0c */ /* 0x000fe40007761270 */
[----:B------:R-:W-:-:S07]  /*7ab20*/  IADD3 R3, R0, c[0x0][0x198], RZ ;  /* 0x0000660000037a10 */ /* 0x000fce0007ffe0ff */
[----:B------:R1:W-:Y:S01]  /*7ab30*/  @P4 STG.E [R190.64], R244 ;  /* 0x000000f4be004986 */ /* 0x0003e2000c101904 */
[----:B------:R-:W-:Y:S01]  /*7ab40*/  ISETP.LT.AND P4, PT, R158, c[0x0][0x178], !P6 ;  /* 0x00005e009e007a0c */ /* 0x000fe20007781270 */
[----:B------:R-:W-:Y:S01]  /*7ab50*/  IMAD.WIDE R188, R3, 0x4, R182 ;  /* 0x0000000403bc7825 */ /* 0x000fe200078e02b6 */
[----:B------:R-:W-:Y:S02]  /*7ab60*/  IADD3 R0, R123, 0x70, RZ ;  /* 0x000000707b007810 */ /* 0x000fe40007ffe0ff */
[----:B------:R-:W-:Y:S01]  /*7ab70*/  ISETP.LT.AND P6, PT, R119, c[0x0][0x178], !P6 ;  /* 0x00005e0077007a0c */ /* 0x000fe200077c1270 */
[----:B------:R-:W-:Y:S01]  /*7ab80*/  IMAD.WIDE R184, R3, 0x4, R180 ;  /* 0x0000000403b87825 */ /* 0x000fe200078e02b4 */
[----:B------:R-:W-:-:S03]  /*7ab90*/  ISETP.LT.AND P5, PT, R227, c[0x0][0x178], !P0 ;  /* 0x00005e00e3007a0c */ /* 0x000fc600047a1270 */
[C---:B------:R-:W-:Y:S01]  /*7aba0*/  IMAD.WIDE R186, R3.reuse, 0x4, R6 ;  /* 0x0000000403ba7825 */ /* 0x040fe200078e0206 */
[----:B-1----:R-:W4:Y:S01]  /*7abb0*/  LDL.LU R244, [R1+0x364] ;  /* 0x0003640001f47983 */ /* 0x002f220000300800 */
[----:B------:R-:W-:Y:S02]  /*7abc0*/  ISETP.GE.AND P1, PT, R0, c[0x0][0x17c], PT ;  /* 0x00005f0000007a0c */ /* 0x000fe40003f26270 */
[----:B------:R-:W-:Y:S01]  /*7abd0*/  IADD3 R0, R3, c[0x0][0x198], RZ ;  /* 0x0000660003007a10 */ /* 0x000fe20007ffe0ff */
[----:B------:R1:W-:Y:S04]  /*7abe0*/  @P2 STG.E [R188.64], R192 ;  /* 0x000000c0bc002986 */ /* 0x0003e8000c101904 */
[----:B------:R1:W-:Y:S01]  /*7abf0*/  @P4 STG.E [R184.64], R251 ;  /* 0x000000fbb8004986 */ /* 0x0003e2000c101904 */
[----:B------:R-:W-:-:S03]  /*7ac00*/  ISETP.LT.AND P4, PT, R159, c[0x0][0x178], !P0 ;  /* 0x00005e009f007a0c */ /* 0x000fc60004781270 */
[----:B------:R1:W-:Y:S01]  /*7ac10*/  @P3 STG.E [R186.64], R248 ;  /* 0x000000f8ba003986 */ /* 0x0003e2000c101904 */
[----:B------:R-:W-:-:S03]  /*7ac20*/  ISETP.LT.AND P3, PT, R158, c[0x0][0x178], !P0 ;  /* 0x00005e009e007a0c */ /* 0x000fc60004761270 */
[----:B------:R-:W4:Y:S01]  /*7ac30*/  LDL.LU R250, [R1+0x898] ;  /* 0x0008980001fa7983 */ /* 0x000f220000300800 */
[----:B-1----:R-:W-:-:S03]  /*7ac40*/  IMAD.WIDE R188, R3, 0x4, R4 ;  /* 0x0000000403bc7825 */ /* 0x002fc600078e0204 */
[----:B------:R-:W4:Y:S01]  /*7ac50*/  LDL.LU R249, [R1+0x2e8] ;  /* 0x0002e80001f97983 */ /* 0x000f220000300800 */
[----:B------:R-:W-:-:S03]  /*7ac60*/  IMAD.WIDE R184, R0, 0x4, R182 ;  /* 0x0000000400b87825 */ /* 0x000fc600078e02b6 */
[----:B------:R1:W-:Y:S01]  /*7ac70*/  @P6 STG.E [R188.64], R193 ;  /* 0x000000c1bc006986 */ /* 0x0003e2000c101904 */
[----:B------:R-:W-:-:S03]  /*7ac80*/  IMAD.WIDE R186, R0, 0x4, R180 ;  /* 0x0000000400ba7825 */ /* 0x000fc600078e02b4 */
[----:B------:R-:W4:Y:S04]  /*7ac90*/  LDL.LU R248, [R1+0x298] ;  /* 0x0002980001f87983 */ /* 0x000f280000300800 */
[----:B------:R1:W-:Y:S04]  /*7aca0*/  @P5 STG.E [R184.64], R194 ;  /* 0x000000c2b8005986 */ /* 0x0003e8000c101904 */
[----:B-1----:R-:W4:Y:S01]  /*7acb0*/  LDL.LU R193, [R1+0x228] ;  /* 0x0002280001c17983 */ /* 0x002f220000300800 */
[----:B------:R-:W-:-:S03]  /*7acc0*/  IMAD.WIDE R184, R0, 0x4, R6 ;  /* 0x0000000400b87825 */ /* 0x000fc600078e0206 */
[----:B------:R-:W4:Y:S04]  /*7acd0*/  LDL.LU R194, [R1+0x89c] ;  /* 0x00089c0001c27983 */ /* 0x000f280000300800 */
[----:B---3--:R1:W-:Y:S04]  /*7ace0*/  @P3 STG.E [R186.64], R195 ;  /* 0x000000c3ba003986 */ /* 0x0083e8000c101904 */
[----:B--2---:R2:W-:Y:S04]  /*7acf0*/  @P4 STG.E [R184.64], R245 ;  /* 0x000000f5b8004986 */ /* 0x0045e8000c101904 */
[----:B-1----:R-:W3:Y:S04]  /*7ad00*/  LDL.LU R195, [R1+0x2ec] ;  /* 0x0002ec0001c37983 */ /* 0x002ee80000300800 */
[----:B--2---:R-:W2:Y:S01]  /*7ad10*/  LDL.LU R245, [R1+0x29c] ;  /* 0x00029c0001f57983 */ /* 0x004ea20000300800 */
[----:B------:R-:W-:-:S02]  /*7ad20*/  ISETP.LT.AND P5, PT, R119, c[0x0][0x178], !P0 ;  /* 0x00005e0077007a0c */ /* 0x000fc400047a1270 */
[----:B------:R-:W-:Y:S02]  /*7ad30*/  IADD3 R188, R123, 0x71, RZ ;  /* 0x000000717bbc7810 */ /* 0x000fe40007ffe0ff */
[----:B------:R-:W-:Y:S02]  /*7ad40*/  ISETP.LT.AND P6, PT, R227, c[0x0][0x178], !P1 ;  /* 0x00005e00e3007a0c */ /* 0x000fe40004fc1270 */
[----:B------:R-:W-:Y:S01]  /*7ad50*/  ISETP.GE.AND P2, PT, R188, c[0x0][0x17c], PT ;  /* 0x00005f00bc007a0c */ /* 0x000fe20003f46270 */
[----:B------:R-:W-:Y:S01]  /*7ad60*/  IMAD.WIDE R188, R0, 0x4, R4 ;  /* 0x0000000400bc7825 */ /* 0x000fe200078e0204 */
[----:B------:R-:W-:Y:S02]  /*7ad70*/  ISETP.LT.AND P0, PT, R158, c[0x0][0x178], !P1 ;  /* 0x00005e009e007a0c */ /* 0x000fe40004f01270 */
[----:B------:R-:W-:-:S03]  /*7ad80*/  IADD3 R3, R0, c[0x0][0x198], RZ ;  /* 0x0000660000037a10 */ /* 0x000fc60007ffe0ff */
[----:B----4-:R1:W-:Y:S01]  /*7ad90*/  @P5 STG.E [R188.64], R244 ;  /* 0x000000f4bc005986 */ /* 0x0103e2000c101904 */
[----:B------:R-:W-:Y:S01]  /*7ada0*/  ISETP.LT.AND P5, PT, R159, c[0x0][0x178], !P1 ;  /* 0x00005e009f007a0c */ /* 0x000fe20004fa1270 */
[----:B------:R-:W-:Y:S01]  /*7adb0*/  IMAD.WIDE R186, R3, 0x4, R182 ;  /* 0x0000000403ba7825 */ /* 0x000fe200078e02b6 */
[----:B------:R-:W-:-:S03]  /*7adc0*/  ISETP.LT.AND P1, PT, R119, c[0x0][0x178], !P1 ;  /* 0x00005e0077007a0c */ /* 0x000fc60004f21270 */
[----:B------:R-:W-:Y:S01]  /*7add0*/  IMAD.WIDE R184, R3, 0x4, R180 ;  /* 0x0000000403b87825 */ /* 0x000fe200078e02b4 */
[----:B-1----:R-:W4:Y:S01]  /*7ade0*/  LDL.LU R244, [R1+0x22c] ;  /* 0x00022c0001f47983 */ /* 0x002f220000300800 */
[----:B------:R-:W-:-:S03]  /*7adf0*/  ISETP.LT.AND P4, PT, R227, c[0x0][0x178], !P2 ;  /* 0x00005e00e3007a0c */ /* 0x000fc60005781270 */
[----:B------:R1:W-:Y:S01]  /*7ae00*/  @P6 STG.E [R186.64], R250 ;  /* 0x000000faba006986 */ /* 0x0003e2000c101904 */
[----:B------:R-:W-:Y:S02]  /*7ae10*/  ISETP.LT.AND P6, PT, R158, c[0x0][0x178], !P2 ;  /* 0x00005e009e007a0c */ /* 0x000fe400057c1270 */
[----:B------:R-:W-:Y:S01]  /*7ae20*/  ISETP.LT.AND P3, PT, R159, c[0x0][0x178], !P2 ;  /* 0x00005e009f007a0c */ /* 0x000fe20005761270 */
[----:B------:R-:W4:Y:S04]  /*7ae30*/  LDL.LU R190, [R1+0x8d8] ;  /* 0x0008d80001be7983 */ /* 0x000f280000300800 */
[----:B------:R1:W-:Y:S01]  /*7ae40*/  @P0 STG.E [R184.64], R249 ;  /* 0x000000f9b8000986 */ /* 0x0003e2000c101904 */
[----:B------:R-:W-:Y:S01]  /*7ae50*/  IADD3 R188, R123, 0x72, RZ ;  /* 0x000000727bbc7810 */ /* 0x000fe20007ffe0ff */
[----:B-1----:R-:W-:-:S02]  /*7ae60*/  IMAD.WIDE R186, R3, 0x4, R4 ;  /* 0x0000000403ba7825 */ /* 0x002fc400078e0204 */
[----:B------:R-:W4:Y:S04]  /*7ae70*/  LDL.LU R191, [R1+0x328] ;  /* 0x0003280001bf7983 */ /* 0x000f280000300800 */
[----:B------:R-:W4:Y:S01]  /*7ae80*/  LDL.LU R192, [R1+0x2b8] ;  /* 0x0002b80001c07983 */ /* 0x000f220000300800 */
[C---:B------:R-:W-:Y:S01]  /*7ae90*/  IMAD.WIDE R184, R3.reuse, 0x4, R6 ;  /* 0x0000000403b87825 */ /* 0x040fe200078e0206 */
[----:B------:R-:W-:-:S04]  /*7aea0*/  IADD3 R3, R3, c[0x0][0x198], RZ ;  /* 0x0000660003037a10 */ /* 0x000fc80007ffe0ff */
[----:B------:R1:W-:Y:S01]  /*7aeb0*/  @P5 STG.E [R184.64], R248 ;  /* 0x000000f8b8005986 */ /* 0x0003e2000c101904 */
[----:B------:R-:W-:Y:S01]  /*7aec0*/  ISETP.GE.AND P5, PT, R188, c[0x0][0x17c], PT ;  /* 0x00005f00bc007a0c */ /* 0x000fe20003fa6270 */
[C---:B------:R-:W-:Y:S02]  /*7aed0*/  IMAD.WIDE R188, R3.reuse, 0x4, R6 ;  /* 0x0000000403bc7825 */ /* 0x040fe400078e0206 */
[----:B------:R1:W-:Y:S02]  /*7aee0*/  @P1 STG.E [R186.64], R193 ;  /* 0x000000c1ba001986 */ /* 0x0003e4000c101904 */
[----:B-1----:R-:W-:-:S04]  /*7aef0*/  IMAD.WIDE R184, R3, 0x4, R182 ;  /* 0x0000000403b87825 */ /* 0x002fc800078e02b6 */
[----:B------:R-:W-:Y:S01]  /*7af00*/  IMAD.WIDE R186, R3, 0x4, R180 ;  /* 0x0000000403ba7825 */ /* 0x000fe200078e02b4 */
[----:B------:R-:W-:Y:S04]  /*7af10*/  @P4 STG.E [R184.64], R194 ;  /* 0x000000c2b8004986 */ /* 0x000fe8000c101904 */
[----:B---3--:R1:W-:Y:S04]  /*7af20*/  @P6 STG.E [R186.64], R195 ;  /* 0x000000c3ba006986 */ /* 0x0083e8000c101904 */
[----:B--2---:R2:W-:Y:S04]  /*7af30*/  @P3 STG.E [R188.64], R245 ;  /* 0x000000f5bc003986 */ /* 0x0045e8000c101904 */
[----:B-1----:R-:W3:Y:S04]  /*7af40*/  LDL.LU R195, [R1+0x278] ;  /* 0x0002780001c37983 */ /* 0x002ee80000300800 */
[----:B--2---:R-:W2:Y:S04]  /*7af50*/  LDL.LU R245, [R1+0x8dc] ;  /* 0x0008dc0001f57983 */ /* 0x004ea80000300800 */
[----:B------:R-:W2:Y:S04]  /*7af60*/  LDL.LU R251, [R1+0x32c] ;  /* 0x00032c0001fb7983 */ /* 0x000ea80000300800 */
[----:B------:R-:W2:Y:S01]  /*7af70*/  LDL.LU R194, [R1+0x2bc] ;  /* 0x0002bc0001c27983 */ /* 0x000ea20000300800 */
[----:B------:R-:W-:-:S02]  /*7af80*/  ISETP.LT.AND P2, PT, R119, c[0x0][0x178], !P2 ;  /* 0x00005e0077007a0c */ /* 0x000fc40005741270 */
[----:B------:R-:W-:Y:S01]  /*7af90*/  IADD3 R0, R123, 0x79, RZ ;  /* 0x000000797b007810 */ /* 0x000fe20007ffe0ff */
[----:B------:R-:W-:Y:S01]  /*7afa0*/  IMAD.WIDE R184, R3, 0x4, R4 ;  /* 0x0000000403b87825 */ /* 0x000fe200078e0204 */
[----:B------:R-:W-:Y:S02]  /*7afb0*/  ISETP.LT.AND P1, PT, R227, c[0x0][0x178], !P5 ;  /* 0x00005e00e3007a0c */ /* 0x000fe40006f21270 */
[----:B------:R-:W-:Y:S02]  /*7afc0*/  ISETP.GE.AND P0, PT, R0, c[0x0][0x17c], PT ;  /* 0x00005f0000007a0c */ /* 0x000fe40003f06270 */
[----:B------:R-:W-:Y:S02]  /*7afd0*/  IADD3 R0, R3, c[0x0][0x198], RZ ;  /* 0x0000660003007a10 */ /* 0x000fe40007ffe0ff */
[----:B------:R-:W-:-:S03]  /*7afe0*/  ISETP.LT.AND P3, PT, R158, c[0x0][0x178], !P5 ;  /* 0x00005e009e007a0c */ /* 0x000fc60006f61270 */
[----:B----4-:R1:W-:Y:S01]  /*7aff0*/  @P2 STG.E [R184.64], R244 ;  /* 0x000000f4b8002986 */ /* 0x0103e2000c101904 */
[----:B------:R-:W-:Y:S01]  /*7b000*/  IADD3 R188, R123, 0x73, RZ ;  /* 0x000000737bbc7810 */ /* 0x000fe20007ffe0ff */
[----:B------:R-:W-:Y:S01]  /*7b010*/  IMAD.WIDE R186, R0, 0x4, R182 ;  /* 0x0000000400ba7825 */ /* 0x000fe200078e02b6 */
[----:B------:R-:W-:Y:S02]  /*7b020*/  ISETP.LT.AND P6, PT, R159, c[0x0][0x178], !P5 ;  /* 0x00005e009f007a0c */ /* 0x000fe40006fc1270 */
[----:B------:R-:W-:Y:S01]  /*7b030*/  ISETP.GE.AND P4, PT, R188, c[0x0][0x17c], PT ;  /* 0x00005f00bc007a0c */ /* 0x000fe20003f86270 */
[----:B-1----:R-:W4:Y:S01]  /*7b040*/  LDL.LU R244, [R1+0x27c] ;  /* 0x00027c0001f47983 */ /* 0x002f220000300800 */
[----:B------:R-:W-:Y:S01]  /*7b050*/  IADD3 R3, R123, 0x74, RZ ;  /* 0x000000747b037810 */ /* 0x000fe20007ffe0ff */
[----:B------:R-:W-:Y:S01]  /*7b060*/  IMAD.WIDE R184, R0, 0x4, R6 ;  /* 0x0000000400b87825 */ /* 0x000fe200078e0206 */
[----:B------:R-:W-:Y:S01]  /*7b070*/  ISETP.LT.AND P5, PT, R119, c[0x0][0x178], !P5 ;  /* 0x00005e0077007a0c */ /* 0x000fe20006fa1270 */
[----:B------:R-:W4:Y:S04]  /*7b080*/  LDL.LU R250, [R1+0x8e8] ;  /* 0x0008e80001fa7983 */ /* 0x000f280000300800 */
[----:B------:R1:W-:Y:S01]  /*7b090*/  @P1 STG.E [R186.64], R190 ;  /* 0x000000beba001986 */ /* 0x0003e2000c101904 */
[----:B------:R-:W-:-:S02]  /*7b0a0*/  ISETP.LT.AND P1, PT, R227, c[0x0][0x178], !P4 ;  /* 0x00005e00e3007a0c */ /* 0x000fc40006721270 */
[----:B------:R-:W-:Y:S01]  /*7b0b0*/  ISETP.GE.AND P2, PT, R3, c[0x0][0x17c], PT ;  /* 0x00005f0003007a0c */ /* 0x000fe20003f46270 */
[----:B------:R-:W4:Y:S01]  /*7b0c0*/  LDL.LU R249, [R1+0x348] ;  /* 0x0003480001f97983 */ /* 0x000f220000300800 */
[C---:B------:R-:W-:Y:S01]  /*7b0d0*/  IADD3 R3, R0.reuse, c[0x0][0x198], RZ ;  /* 0x0000660000037a10 */ /* 0x040fe20007ffe0ff */
[C---:B------:R-:W-:Y:S02]  /*7b0e0*/  IMAD.WIDE R188, R0.reuse, 0x4, R4 ;  /* 0x0000000400bc7825 */ /* 0x040fe400078e0204 */
[----:B------:R-:W4:Y:S02]  /*7b0f0*/  LDL.LU R248, [R1+0x2f8] ;  /* 0x0002f80001f87983 */ /* 0x000f240000300800 */
[----:B-1----:R-:W-:Y:S02]  /*7b100*/  IMAD.WIDE R186, R0, 0x4, R180 ;  /* 0x0000000400ba7825 */ /* 0x002fe400078e02b4 */
[----:B------:R-:W4:Y:S04]  /*7b110*/  LDL.LU R193, [R1+0x288] ;  /* 0x0002880001c17983 */ /* 0x000f280000300800 */
[----:B------:R-:W-:Y:S01]  /*7b120*/  @P3 STG.E [R186.64], R191 ;  /* 0x000000bfba003986 */ /* 0x000fe2000c101904 */
[----:B------:R-:W-:-:S03]  /*7b130*/  ISETP.LT.AND P3, PT, R158, c[0x0][0x178], !P4 ;  /* 0x00005e009e007a0c */ /* 0x000fc60006761270 */
[----:B------:R1:W-:Y:S01]  /*7b140*/  @P6 STG.E [R184.64], R192 ;  /* 0x000000c0b8006986 */ /* 0x0003e2000c101904 */
[----:B------:R-:W-:Y:S01]  /*7b150*/  ISETP.LT.AND P6, PT, R159, c[0x0][0x178], !P4 ;  /* 0x00005e009f007a0c */ /* 0x000fe200067c1270 */
[----:B-1----:R-:W-:-:S04]  /*7b160*/  IMAD.WIDE R184, R3, 0x4, R182 ;  /* 0x0000000403b87825 */ /* 0x002fc800078e02b6 */
[C---:B------:R-:W-:Y:S01]  /*7b170*/  IMAD.WIDE R186, R3.reuse, 0x4, R180 ;  /* 0x0000000403ba7825 */ /* 0x040fe200078e02b4 */
[----:B---3--:R1:W-:Y:S04]  /*7b180*/  @P5 STG.E [R188.64], R195 ;  /* 0x000000c3bc005986 */ /* 0x0083e8000c101904 */
[----:B--2---:R2:W-:Y:S04]  /*7b190*/  @P1 STG.E [R184.64], R245 ;  /* 0x000000f5b8001986 */ /* 0x0045e8000c101904 */
[----:B-1----:R-:W3:Y:S04]  /*7b1a0*/  LDL.LU R195, [R1+0x8ec] ;  /* 0x0008ec0001c37983 */ /* 0x002ee80000300800 */
[----:B--2---:R-:W2:Y:S01]  /*7b1b0*/  LDL.LU R245, [R1+0x34c] ;  /* 0x00034c0001f57983 */ /* 0x004ea20000300800 */
[----:B------:R-:W-:-:S03]  /*7b1c0*/  IMAD.WIDE R184, R3, 0x4, R6 ;  /* 0x0000000403b87825 */ /* 0x000fc600078e0206 */
[----:B------:R-:W-:Y:S04]  /*7b1d0*/  @P3 STG.E [R186.64], R251 ;  /* 0x000000fbba003986 */ /* 0x000fe8000c101904 */
[----:B------:R1:W-:Y:S04]  /*7b1e0*/  @P6 STG.E [R184.64], R194 ;  /* 0x000000c2b8006986 */ /* 0x0003e8000c101904 */
[----:B-1----:R-:W2:Y:S01]  /*7b1f0*/  LDL.LU R194, [R1+0x2fc] ;  /* 0x0002fc0001c27983 */ /* 0x002ea20000300800 */
[----:B------:R-:W-:Y:S02]  /*7b200*/  ISETP.LT.AND P4, PT, R119, c[0x0][0x178], !P4 ;  /* 0x00005e0077007a0c */ /* 0x000fe40006781270 */
[----:B------:R-:W-:Y:S01]  /*7b210*/  IADD3 R0, R123, 0x75, RZ ;  /* 0x000000757b007810 */ /* 0x000fe20007ffe0ff */
[----:B------:R-:W-:Y:S01]  /*7b220*/  IMAD.WIDE R188, R3, 0x4, R4 ;  /* 0x0000000403bc7825 */ /* 0x000fe200078e0204 */
[----:B------:R-:W-:-:S02]  /*7b230*/  ISETP.LT.AND P5, PT, R227, c[0x0][0x178], !P2 ;  /* 0x00005e00e3007a0c */ /* 0x000fc400057a1270 */
[----:B------:R-:W-:Y:S02]  /*7b240*/  ISETP.GE.AND P1, PT, R0, c[0x0][0x17c], PT ;  /* 0x00005f0000007a0c */ /* 0x000fe40003f26270 */
[----:B------:R-:W-:Y:S02]  /*7b250*/  IADD3 R0, R3, c[0x0][0x198], RZ ;  /* 0x0000660003007a10 */ /* 0x000fe40007ffe0ff */
[----:B------:R-:W-:-:S03]  /*7b260*/  ISETP.LT.AND P3, PT, R158, c[0x0][0x178], !P2 ;  /* 0x00005e009e007a0c */ /* 0x000fc60005761270 */
[----:B----4-:R1:W-:Y:S01]  /*7b270*/  @P4 STG.E [R188.64], R244 ;  /* 0x000000f4bc004986 */ /* 0x0103e2000c101904 */
[----:B------:R-:W-:Y:S01]  /*7b280*/  ISETP.LT.AND P4, PT, R159, c[0x0][0x178], !P2 ;  /* 0x00005e009f007a0c */ /* 0x000fe20005781270 */
[----:B------:R-:W-:Y:S01]  /*7b290*/  IMAD.WIDE R186, R0, 0x4, R182 ;  /* 0x0000000400ba7825 */ /* 0x000fe200078e02b6 */
[----:B------:R-:W-:-:S04]  /*7b2a0*/  ISETP.LT.AND P2, PT, R119, c[0x0][0x178], !P2 ;  /* 0x00005e0077007a0c */ /* 0x000fc80005741270 */
[----:B------:R4:W-:Y:S01]  /*7b2b0*/  @P5 STG.E [R186.64], R250 ;  /* 0x000000faba005986 */ /* 0x0009e2000c101904 */
[----:B------:R-:W-:Y:S01]  /*7b2c0*/  ISETP.LT.AND P5, PT, R227, c[0x0][0x178], !P1 ;  /* 0x00005e00e3007a0c */ /* 0x000fe20004fa1270 */
[----:B------:R-:W-:Y:S01]  /*7b2d0*/  IMAD.WIDE R184, R0, 0x4, R6 ;  /* 0x0000000400b87825 */ /* 0x000fe200078e0206 */
[----:B------:R-:W-:Y:S02]  /*7b2e0*/  ISETP.LT.AND P6, PT, R158, c[0x0][0x178], !P1 ;  /* 0x00005e009e007a0c */ /* 0x000fe40004fc1270 */
[C---:B------:R-:W-:Y:S01]  /*7b2f0*/  IADD3 R3, R0.reuse, c[0x0][0x198], RZ ;  /* 0x0000660000037a10 */ /* 0x040fe20007ffe0ff */
[C---:B-1----:R-:W-:Y:S01]  /*7b300*/  IMAD.WIDE R188, R0.reuse, 0x4, R4 ;  /* 0x0000000400bc7825 */ /* 0x042fe200078e0204 */
[----:B------:R-:W2:Y:S03]  /*7b310*/  LDL.LU R244, [R1+0x28c] ;  /* 0x00028c0001f47983 */ /* 0x000ea60000300800 */
[----:B----4-:R-:W-:Y:S01]  /*7b320*/  IMAD.WIDE R186, R0, 0x4, R180 ;  /* 0x0000000400ba7825 */ /* 0x010fe200078e02b4 */
[----:B------:R-:W4:Y:S04]  /*7b330*/  LDL.LU R250, [R1+0x2a8] ;  /* 0x0002a80001fa7983 */ /* 0x000f280000300800 */
[----:B------:R1:W-:Y:S04]  /*7b340*/  @P3 STG.E [R186.64], R249 ;  /* 0x000000f9ba003986 */ /* 0x0003e8000c101904 */
[----:B------:R1:W-:Y:S04]  /*7b350*/  @P4 STG.E [R184.64], R248 ;  /* 0x000000f8b8004986 */ /* 0x0003e8000c101904 */
[----:B------:R-:W-:Y:S01]  /*7b360*/  @P2 STG.E [R188.64], R193 ;  /* 0x000000c1bc002986 */ /* 0x000fe2000c101904 */
[----:B------:R-:W-:Y:S01]  /*7b370*/  ISETP.LT.AND P2, PT, R159, c[0x0][0x178], !P1 ;  /* 0x00005e009f007a0c */ /* 0x000fe20004f41270 */
[----:B-1----:R-:W-:-:S02]  /*7b380*/  IMAD.WIDE R186, R3, 0x4, R182 ;  /* 0x0000000403ba7825 */ /* 0x002fc400078e02b6 */
[----:B------:R-:W4:Y:S02]  /*7b390*/  LDL.LU R249, [R1+0x8fc] ;  /* 0x0008fc0001f97983 */ /* 0x000f240000300800 */
[C---:B------:R-:W-:Y:S01]  /*7b3a0*/  IMAD.WIDE R184, R3.reuse, 0x4, R180 ;  /* 0x0000000403b87825 */ /* 0x040fe200078e02b4 */
[----:B------:R-:W-:Y:S02]  /*7b3b0*/  IADD3 R0, R3, c[0x0][0x198], RZ ;  /* 0x0000660003007a10 */ /* 0x000fe40007ffe0ff */
[----:B------:R-:W-:Y:S01]  /*7b3c0*/  IADD3 R192, R123, 0x77, RZ ;  /* 0x000000777bc07810 */ /* 0x000fe20007ffe0ff */
[----:B---3--:R1:W-:Y:S04]  /*7b3d0*/  @P5 STG.E [R186.64], R195 ;  /* 0x000000c3ba005986 */ /* 0x0083e8000c101904 */
[----:B--2---:R2:W-:Y:S04]  /*7b3e0*/  @P6 STG.E [R184.64], R245 ;  /* 0x000000f5b8006986 */ /* 0x0045e8000c101904 */
[----:B-1----:R-:W3:Y:S01]  /*7b3f0*/  LDL.LU R195, [R1+0x41c] ;  /* 0x00041c0001c37983 */ /* 0x002ee20000300800 */
[----:B--2---:R-:W-:-:S03]  /*7b400*/  IMAD.WIDE R184, R3, 0x4, R6 ;  /* 0x0000000403b87825 */ /* 0x004fc600078e0206 */
[----:B------:R-:W2:Y:S01]  /*7b410*/  LDL.LU R245, [R1+0x30c] ;  /* 0x00030c0001f57983 */ /* 0x000ea20000300800 */
[----:B------:R-:W-:-:S03]  /*7b420*/  IMAD.WIDE R186, R3, 0x4, R4 ;  /* 0x0000000403ba7825 */ /* 0x000fc600078e0204 */
[----:B------:R-:W2:Y:S04]  /*7b430*/  LDL.LU R3, [R1+0x418] ;  /* 0x0004180001037983 */ /* 0x000ea80000300800 */
[----:B------:R1:W-:Y:S01]  /*7b440*/  @P2 STG.E [R184.64], R194 ;  /* 0x000000c2b8002986 */ /* 0x0003e2000c101904 */
[----:B------:R-:W-:-:S03]  /*7b450*/  ISETP.GE.AND P2, PT, R192, c[0x0][0x17c], PT ;  /* 0x00005f00c0007a0c */ /* 0x000fc60003f46270 */
[----:B-1----:R-:W2:Y:S04]  /*7b460*/  LDL.LU R185, [R1+0x8f8] ;  /* 0x0008f80001b97983 */ /* 0x002ea80000300800 */
[----:B------:R-:W3:Y:S01]  /*7b470*/  LDL.LU R192, [R1+0x308] ;  /* 0x0003080001c07983 */ /* 0x000ee20000300800 */
[----:B------:R-:W-:-:S04]  /*7b480*/  IADD3 R190, R123, 0x76, RZ ;  /* 0x000000767bbe7810 */ /* 0x000fc80007ffe0ff */
[----:B------:R-:W-:Y:S02]  /*7b490*/  ISETP.GE.AND P3, PT, R190, c[0x0][0x17c], PT ;  /* 0x00005f00be007a0c */ /* 0x000fe40003f66270 */
[----:B------:R-:W-:Y:S02]  /*7b4a0*/  ISETP.LT.AND P1, PT, R119, c[0x0][0x178], !P1 ;  /* 0x00005e0077007a0c */ /* 0x000fe40004f21270 */
[----:B------:R-:W-:Y:S02]  /*7b4b0*/  ISETP.LT.AND P5, PT, R227, c[0x0][0x178], !P3 ;  /* 0x00005e00e3007a0c */ /* 0x000fe40005fa1270 */
[----:B------:R-:W-:Y:S02]  /*7b4c0*/  ISETP.LT.AND P4, PT, R158, c[0x0][0x178], !P3 ;  /* 0x00005e009e007a0c */ /* 0x000fe40005f81270 */
[----:B------:R-:W-:Y:S01]  /*7b4d0*/  ISETP.LT.AND P6, PT, R159, c[0x0][0x178], !P3 ;  /* 0x00005e009f007a0c */ /* 0x000fe20005fc1270 */
[----:B------:R-:W-:-:S04]  /*7b4e0*/  IMAD.WIDE R188, R0, 0x4, R182 ;  /* 0x0000000400bc7825 */ /* 0x000fc800078e02b6 */
[----:B------:R-:W-:Y:S02]  /*7b4f0*/  IMAD.WIDE R190, R0, 0x4, R180 ;  /* 0x0000000400be7825 */ /* 0x000fe400078e02b4 */
[----:B------:R1:W-:Y:S04]  /*7b500*/  @P1 STG.E [R186.64], R244 ;  /* 0x000000f4ba001986 */ /* 0x0003e8000c101904 */
[----:B-1----:R-:W4:Y:S04]  /*7b510*/  LDL.LU R244, [R1+0x2ac] ;  /* 0x0002ac0001f47983 */ /* 0x002f280000300800 */
[----:B------:R-:W4:Y:S04]  /*7b520*/  LDL.LU R251, [R1+0x438] ;  /* 0x0004380001fb7983 */ /* 0x000f280000300800 */
[----:B------:R-:W4:Y:S04]  /*7b530*/  LDL.LU R248, [R1+0x338] ;  /* 0x0003380001f87983 */ /* 0x000f280000300800 */
[----:B------:R-:W4:Y:S04]  /*7b540*/  LDL.LU R193, [R1+0x2d8] ;  /* 0x0002d80001c17983 */ /* 0x000f280000300800 */
[----:B------:R-:W4:Y:S01]  /*7b550*/  LDL.LU R194, [R1+0x91c] ;  /* 0x00091c0001c27983 */ /* 0x000f220000300800 */
[----:B------:R-:W-:-:S02]  /*7b560*/  ISETP.LT.AND P3, PT, R119, c[0x0][0x178], !P3 ;  /* 0x00005e0077007a0c */ /* 0x000fc40005f61270 */
[----:B------:R-:W-:Y:S01]  /*7b570*/  ISETP.LT.AND P1, PT, R159, c[0x0][0x178], !P2 ;  /* 0x00005e009f007a0c */ /* 0x000fe20005721270 */
[----:B--2---:R1:W-:Y:S04]  /*7b580*/  @P5 STG.E [R188.64], R185 ;  /* 0x000000b9bc005986 */ /* 0x0043e8000c101904 */
[----:B------:R-:W-:Y:S01]  /*7b590*/  @P4 STG.E [R190.64], R3 ;  /* 0x00000003be004986 */ /* 0x000fe2000c101904 */
[----:B-1----:R-:W-:-:S05]  /*7b5a0*/  IMAD.WIDE R184, R0, 0x4, R6 ;  /* 0x0000000400b87825 */ /* 0x002fca00078e0206 */
[----:B---3--:R1:W-:Y:S02]  /*7b5b0*/  @P6 STG.E [R184.64], R192 ;  /* 0x000000c0b8006986 */ /* 0x0083e4000c101904 */
[----:B-1----:R-:W-:-:S04]  /*7b5c0*/  IADD3 R192, R123, 0x78, RZ ;  /* 0x000000787bc07810 */ /* 0x002fc80007ffe0ff */
[----:B------:R-:W-:Y:S02]  /*7b5d0*/  ISETP.GE.AND P6, PT, R192, c[0x0][0x17c], PT ;  /* 0x00005f00c0007a0c */ /* 0x000fe40003fc6270 */
[----:B------:R-:W2:Y:S01]  /*7b5e0*/  LDL.LU R192, [R1+0x918] ;  /* 0x0009180001c07983 */ /* 0x000ea20000300800 */
[----:B------:R-:W-:Y:S02]  /*7b5f0*/  ISETP.LT.AND P5, PT, R227, c[0x0][0x178], !P2 ;  /* 0x00005e00e3007a0c */ /* 0x000fe400057a1270 */
[----:B------:R-:W-:Y:S02]  /*7b600*/  ISETP.LT.AND P4, PT, R158, c[0x0][0x178], !P2 ;  /* 0x00005e009e007a0c */ /* 0x000fe40005781270 */
[C---:B------:R-:W-:Y:S01]  /*7b610*/  IADD3 R3, R0.reuse, c[0x0][0x198], RZ ;  /* 0x0000660000037a10 */ /* 0x040fe20007ffe0ff */
[----:B------:R-:W-:-:S04]  /*7b620*/  IMAD.WIDE R184, R0, 0x4, R4 ;  /* 0x0000000400b87825 */ /* 0x000fc800078e0204 */
[C---:B------:R-:W-:Y:S01]  /*7b630*/  IMAD.WIDE R186, R3.reuse, 0x4, R182 ;  /* 0x0000000403ba7825 */ /* 0x040fe200078e02b6 */
[----:B----4-:R-:W-:Y:S03]  /*7b640*/  @P3 STG.E [R184.64], R250 ;  /* 0x000000fab8003986 */ /* 0x010fe6000c101904 */
[C---:B------:R-:W-:Y:S01]  /*7b650*/  IMAD.WIDE R188, R3.reuse, 0x4, R180 ;  /* 0x0000000403bc7825 */ /* 0x040fe200078e02b4 */
[----:B------:R-:W-:Y:S03]  /*7b660*/  @P5 STG.E [R186.64], R249 ;  /* 0x000000f9ba005986 */ /* 0x000fe6000c101904 */
[----:B------:R-:W-:Y:S01]  /*7b670*/  IMAD.WIDE R190, R3, 0x4, R6 ;  /* 0x0000000403be7825 */ /* 0x000fe200078e0206 */
[----:B------:R1:W-:Y:S04]  /*7b680*/  @P4 STG.E [R188.64], R195 ;  /* 0x000000c3bc004986 */ /* 0x0003e8000c101904 */
[----:B------:R3:W-:Y:S04]  /*7b690*/  @P1 STG.E [R190.64], R245 ;  /* 0x000000f5be001986 */ /* 0x0007e8000c101904 */
[----:B-1----:R-:W4:Y:S04]  /*7b6a0*/  LDL.LU R195, [R1+0x43c] ;  /* 0x00043c0001c37983 */ /* 0x002f280000300800 */
[----:B---3--:R-:W3:Y:S01]  /*7b6b0*/  LDL.LU R245, [R1+0x33c] ;  /* 0x00033c0001f57983 */ /* 0x008ee20000300800 */
[----:B------:R-:W-:Y:S01]  /*7b6c0*/  ISETP.LT.AND P2, PT, R119, c[0x0][0x178], !P2 ;  /* 0x00005e0077007a0c */ /* 0x000fe20005741270 */
[----:B------:R-:W-:Y:S01]  /*7b6d0*/  IMAD.WIDE R184, R3, 0x4, R4 ;  /* 0x0000000403b87825 */ /* 0x000fe200078e0204 */
[----:B------:R-:W-:-:S02]  /*7b6e0*/  ISETP.LT.AND P3, PT, R227, c[0x0][0x178], !P6 ;  /* 0x00005e00e3007a0c */ /* 0x000fc40007761270 */
[----:B------:R-:W-:Y:S02]  /*7b6f0*/  ISETP.LT.AND P1, PT, R158, c[0x0][0x178], !P6 ;  /* 0x00005e009e007a0c */ /* 0x000fe40007721270 */
[----:B------:R-:W-:Y:S02]  /*7b700*/  ISETP.LT.AND P5, PT, R159, c[0x0][0x178], !P6 ;  /* 0x00005e009f007a0c */ /* 0x000fe400077a1270 */
[----:B------:R-:W-:-:S05]  /*7b710*/  IADD3 R3, R3, c[0x0][0x198], RZ ;  /* 0x0000660003037a10 */ /* 0x000fca0007ffe0ff */
[----:B------:R1:W-:Y:S01]  /*7b720*/  @P2 STG.E [R184.64], R244 ;  /* 0x000000f4b8002986 */ /* 0x0003e2000c101904 */
[----:B------:R-:W-:Y:S01]  /*7b730*/  IADD3 R0, R123, 0x7a, RZ ;  /* 0x0000007a7b007810 */ /* 0x000fe20007ffe0ff */
[----:B------:R-:W-:Y:S01]  /*7b740*/  IMAD.WIDE R190, R3, 0x4, R182 ;  /* 0x0000000403be7825 */ /* 0x000fe200078e02b6 */
[----:B------:R-:W-:Y:S01]  /*7b750*/  ISETP.LT.AND P6, PT, R119, c[0x0][0x178], !P6 ;  /* 0x00005e0077007a0c */ /* 0x000fe200077c1270 */
[----:B-1----:R-:W3:Y:S04]  /*7b760*/  LDL.LU R244, [R1+0x2dc] ;  /* 0x0002dc0001f47983 */ /* 0x002ee80000300800 */
[----:B------:R-:W3:Y:S01]  /*7b770*/  LDL.LU R250, [R1+0x938] ;  /* 0x0009380001fa7983 */ /* 0x000ee20000300800 */
[----:B------:R-:W-:Y:S01]  /*7b780*/  IMAD.WIDE R188, R3, 0x4, R180 ;  /* 0x0000000403bc7825 */ /* 0x000fe200078e02b4 */
[----:B------:R-:W-:-:S03]  /*7b790*/  ISETP.LT.AND P2, PT, R227, c[0x0][0x178], !P0 ;  /* 0x00005e00e3007a0c */ /* 0x000fc60004741270 */
[C---:B------:R-:W-:Y:S01]  /*7b7a0*/  IMAD.WIDE R186, R3.reuse, 0x4, R6 ;  /* 0x0000000403ba7825 */ /* 0x040fe200078e0206 */
[----:B------:R-:W-:Y:S01]  /*7b7b0*/  ISETP.GE.AND P4, PT, R0, c[0x0][0x17c], PT ;  /* 0x00005f0000007a0c */ /* 0x000fe20003f86270 */
[----:B------:R-:W3:Y:S01]  /*7b7c0*/  LDL.LU R249, [R1+0x908] ;  /* 0x0009080001f97983 */ /* 0x000ee20000300800 */
[C---:B------:R-:W-:Y:S01]  /*7b7d0*/  IADD3 R0, R3.reuse, c[0x0][0x198], RZ ;  /* 0x0000660003007a10 */ /* 0x040fe20007ffe0ff */
[----:B------:R-:W-:Y:S02]  /*7b7e0*/  IMAD.WIDE R184, R3, 0x4, R4 ;  /* 0x0000000403b87825 */ /* 0x000fe400078e0204 */
[----:B--2---:R1:W-:Y:S04]  /*7b7f0*/  @P3 STG.E [R190.64], R192 ;  /* 0x000000c0be003986 */ /* 0x0043e8000c101904 */
[----:B------:R-:W-:Y:S04]  /*7b800*/  @P1 STG.E [R188.64], R251 ;  /* 0x000000fbbc001986 */ /* 0x000fe8000c101904 */
[----:B------:R2:W-:Y:S01]  /*7b810*/  @P5 STG.E [R186.64], R248 ;  /* 0x000000f8ba005986 */ /* 0x0005e2000c101904 */
[----:B-1----:R-:W-:-:S03]  /*7b820*/  IMAD.WIDE R190, R0, 0x4, R182 ;  /* 0x0000000400be7825 */ /* 0x002fc600078e02b6 */
[----:B------:R1:W-:Y:S01]  /*7b830*/  @P6 STG.E [R184.64], R193 ;  /* 0x000000c1b8006986 */ /* 0x0003e2000c101904 */
[----:B------:R-:W-:-:S03]  /*7b840*/  ISETP.LT.AND P3, PT, R158, c[0x0][0x178], !P0 ;  /* 0x00005e009e007a0c */ /* 0x000fc60004761270 */
[----:B--2---:R-:W2:Y:S04]  /*7b850*/  LDL.LU R248, [R1+0x3a8] ;  /* 0x0003a80001f87983 */ /* 0x004ea80000300800 */
[----:B------:R4:W-:Y:S01]  /*7b860*/  @P2 STG.E [R190.64], R194 ;  /* 0x000000c2be002986 */ /* 0x0009e2000c101904 */
[----:B------:R-:W-:Y:S02]  /*7b870*/  ISETP.LT.AND P2, PT, R159, c[0x0][0x178], !P0 ;  /* 0x00005e009f007a0c */ /* 0x000fe40004741270 */
[----:B-1----:R-:W-:Y:S01]  /*7b880*/  IADD3 R184, R123, 0x7b, RZ ;  /* 0x0000007b7bb87810 */ /* 0x002fe20007ffe0ff */
[----:B------:R-:W-:Y:S01]  /*7b890*/  IMAD.WIDE R186, R0, 0x4, R180 ;  /* 0x0000000400ba7825 */ /* 0x000fe200078e02b4 */
[----:B------:R-:W2:Y:S02]  /*7b8a0*/  LDL.LU R193, [R1+0x318] ;  /* 0x0003180001c17983 */ /* 0x000ea40000300800 */
[----:B------:R-:W-:Y:S01]  /*7b8b0*/  ISETP.GE.AND P1, PT, R184, c[0x0][0x17c], PT ;  /* 0x00005f00b8007a0c */ /* 0x000fe20003f26270 */
[----:B------:R-:W-:Y:S01]  /*7b8c0*/  IMAD.WIDE R184, R0, 0x4, R6 ;  /* 0x0000000400b87825 */ /* 0x000fe200078e0206 */
[----:B----4-:R1:W-:Y:S04]  /*7b8d0*/  @P3 STG.E [R186.64], R195 ;  /* 0x000000c3ba003986 */ /* 0x0103e8000c101904 */
[----:B------:R-:W4:Y:S04]  /*7b8e0*/  LDL.LU R194, [R1+0x93c] ;  /* 0x00093c0001c27983 */ /* 0x000f280000300800 */
[----:B---3--:R3:W-:Y:S04]  /*7b8f0*/  @P2 STG.E [R184.64], R245 ;  /* 0x000000f5b8002986 */ /* 0x0087e8000c101904 */
[----:B-1----:R-:W4:Y:S04]  /*7b900*/  LDL.LU R195, [R1+0x90c] ;  /* 0x00090c0001c37983 */ /* 0x002f280000300800 */
[----:B---3--:R-:W3:Y:S01]  /*7b910*/  LDL.LU R245, [R1+0x3ac] ;  /* 0x0003ac0001f57983 */ /* 0x008ee20000300800 */
[----:B------:R-:W-:-:S02]  /*7b920*/  ISETP.LT.AND P0, PT, R119, c[0x0][0x178], !P0 ;  /* 0x00005e0077007a0c */ /* 0x000fc40004701270 */
[----:B------:R-:W-:Y:S02]  /*7b930*/  ISETP.LT.AND P6, PT, R227, c[0x0][0x178], !P4 ;  /* 0x00005e00e3007a0c */ /* 0x000fe400067c1270 */
[C---:B------:R-:W-:Y:S01]  /*7b940*/  IADD3 R3, R0.reuse, c[0x0][0x198], RZ ;  /* 0x0000660000037a10 */ /* 0x040fe20007ffe0ff */
[----:B------:R-:W-:-:S04]  /*7b950*/  IMAD.WIDE R188, R0, 0x4, R4 ;  /* 0x0000000400bc7825 */ /* 0x000fc800078e0204 */
[----:B------:R-:W-:Y:S01]  /*7b960*/  IMAD.WIDE R190, R3, 0x4, R182 ;  /* 0x0000000403be7825 */ /* 0x000fe200078e02b6 */
[----:B------:R-:W-:-:S03]  /*7b970*/  ISETP.LT.AND P5, PT, R158, c[0x0][0x178], !P4 ;  /* 0x00005e009e007a0c */ /* 0x000fc600067a1270 */
[----:B------:R1:W-:Y:S04]  /*7b980*/  @P0 STG.E [R188.64], R244 ;  /* 0x000000f4bc000986 */ /* 0x0003e8000c101904 */
[----:B------:R1:W-:Y:S01]  /*7b990*/  @P6 STG.E [R190.64], R250 ;  /* 0x000000fabe006986 */ /* 0x0003e2000c101904 */
[----:B------:R-:W-:Y:S01]  /*7b9a0*/  ISETP.LT.AND P6, PT, R159, c[0x0][0x178], !P4 ;  /* 0x00005e009f007a0c */ /* 0x000fe200067c1270 */
[----:B------:R-:W-:-:S04]  /*7b9b0*/  IMAD.WIDE R186, R3, 0x4, R180 ;  /* 0x0000000403ba7825 */ /* 0x000fc800078e02b4 */
[----:B------:R-:W-:Y:S01]  /*7b9c0*/  IMAD.WIDE R184, R3, 0x4, R6 ;  /* 0x0000000403b87825 */ /* 0x000fe200078e0206 */
[----:B------:R1:W-:Y:S04]  /*7b9d0*/  @P5 STG.E [R186.64], R249 ;  /* 0x000000f9ba005986 */ /* 0x0003e8000c101904 */
[----:B-1----:R-:W3:Y:S01]  /*7b9e0*/  LDL.LU R244, [R1+0x31c] ;  /* 0x00031c0001f47983 */ /* 0x002ee20000300800 */
[----:B------:R-:W-:Y:S02]  /*7b9f0*/  IADD3 R191, R123, 0x7c, RZ ;  /* 0x0000007c7bbf7810 */ /* 0x000fe40007ffe0ff */
[----:B------:R-:W-:Y:S01]  /*7ba00*/  ISETP.LT.AND P4, PT, R119, c[0x0][0x178], !P4 ;  /* 0x00005e0077007a0c */ /* 0x000fe20006781270 */
[----:B------:R-:W3:Y:S01]  /*7ba10*/  LDL.LU R192, [R1+0x928] ;  /* 0x0009280001c07983 */ /* 0x000ee20000300800 */
[----:B------:R-:W-:-:S02]  /*7ba20*/  ISETP.LT.AND P5, PT, R227, c[0x0][0x178], !P1 ;  /* 0x00005e00e3007a0c */ /* 0x000fc40004fa1270 */
[C---:B------:R-:W-:Y:S02]  /*7ba30*/  IADD3 R0, R3.reuse, c[0x0][0x198], RZ ;  /* 0x0000660003007a10 */ /* 0x040fe40007ffe0ff */
[----:B------:R-:W-:Y:S01]  /*7ba40*/  ISETP.LT.AND P3, PT, R158, c[0x0][0x178], !P1 ;  /* 0x00005e009e007a0c */ /* 0x000fe20004f61270 */
[----:B------:R-:W-:Y:S01]  /*7ba50*/  IMAD.WIDE R186, R3, 0x4, R4 ;  /* 0x0000000403ba7825 */ /* 0x000fe200078e0204 */
[----:B------:R-:W-:-:S03]  /*7ba60*/  ISETP.LT.AND P0, PT, R159, c[0x0][0x178], !P1 ;  /* 0x00005e009f007a0c */ /* 0x000fc60004f01270 */
[----:B------:R-:W-:Y:S01]  /*7ba70*/  IMAD.WIDE R188, R0, 0x4, R182 ;  /* 0x0000000400bc7825 */ /* 0x000fe200078e02b6 */
[----:B--2---:R1:W-:Y:S01]  /*7ba80*/  @P6 STG.E [R184.64], R248 ;  /* 0x000000f8b8006986 */ /* 0x0043e2000c101904 */
[----:B------:R-:W-:-:S03]  /*7ba90*/  ISETP.GE.AND P6, PT, R191, c[0x0][0x17c], PT ;  /* 0x00005f00bf007a0c */ /* 0x000fc60003fc6270 */
[----:B------:R-:W2:Y:S04]  /*7baa0*/  LDL.LU R191, [R1+0x958] ;  /* 0x0009580001bf7983 */ /* 0x000ea80000300800 */
[----:B------:R-:W2:Y:S04]  /*7bab0*/  LDL.LU R251, [R1+0x3c8] ;  /* 0x0003c80001fb7983 */ /* 0x000ea80000300800 */
[----:B------:R4:W-:Y:S01]  /*7bac0*/  @P4 STG.E [R186.64], R193 ;  /* 0x000000c1ba004986 */ /* 0x0009e2000c101904 */
[----:B-1----:R-:W-:-:S03]  /*7bad0*/  IMAD.WIDE R184, R0, 0x4, R180 ;  /* 0x0000000400b87825 */ /* 0x002fc600078e02b4 */
[----:B------:R-:W2:Y:S04]  /*7bae0*/  LDL.LU R248, [R1+0x358] ;  /* 0x0003580001f87983 */ /* 0x000ea80000300800 */
[----:B----4-:R1:W-:Y:S01]  /*7baf0*/  @P5 STG.E [R188.64], R194 ;  /* 0x000000c2bc005986 */ /* 0x0103e2000c101904 */
[----:B------:R-:W-:-:S03]  /*7bb00*/  IMAD.WIDE R186, R0, 0x4, R6 ;  /* 0x0000000400ba7825 */ /* 0x000fc600078e0206 */
[----:B------:R4:W-:Y:S04]  /*7bb10*/  @P3 STG.E [R184.64], R195 ;  /* 0x000000c3b8003986 */ /* 0x0009e8000c101904 */
[----:B-1----:R-:W2:Y:S04]  /*7bb20*/  LDL.LU R194, [R1+0x95c] ;  /* 0x00095c0001c27983 */ /* 0x002ea80000300800 */
[----:B---3--:R1:W-:Y:S04]  /*7bb30*/  @P0 STG.E [R186.64], R245 ;  /* 0x000000f5ba000986 */ /* 0x0083e8000c101904 */
[----:B----4-:R-:W3:Y:S04]  /*7bb40*/  LDL.LU R195, [R1+0x92c] ;  /* 0x00092c0001c37983 */ /* 0x010ee80000300800 */
[----:B-1----:R-:W4:Y:S01]  /*7bb50*/  LDL.LU R245, [R1+0x3cc] ;  /* 0x0003cc0001f57983 */ /* 0x002f220000300800 */
[----:B------:R-:W-:-:S02]  /*7bb60*/  ISETP.LT.AND P1, PT, R119, c[0x0][0x178], !P1 ;  /* 0x00005e0077007a0c */ /* 0x000fc40004f21270 */
[----:B------:R-:W-:Y:S02]  /*7bb70*/  ISETP.LT.AND P4, PT, R227, c[0x0][0x178], !P6 ;  /* 0x00005e00e3007a0c */ /* 0x000fe40007781270 */
[----:B------:R-:W-:Y:S02]  /*7bb80*/  ISETP.LT.AND P5, PT, R158, c[0x0][0x178], !P6 ;  /* 0x00005e009e007a0c */ /* 0x000fe400077a1270 */
[C---:B------:R-:W-:Y:S02]  /*7bb90*/  IADD3 R190, R123.reuse, 0x7e, RZ ;  /* 0x0000007e7bbe7810 */ /* 0x040fe40007ffe0ff */
[C---:B------:R-:W-:Y:S01]  /*7bba0*/  IADD3 R3, R0.reuse, c[0x0][0x198], RZ ;  /* 0x0000660000037a10 */ /* 0x040fe20007ffe0ff */
[----:B------:R-:W-:Y:S01]  /*7bbb0*/  IMAD.WIDE R184, R0, 0x4, R4 ;  /* 0x0000000400b87825 */ /* 0x000fe200078e0204 */
[----:B------:R-:W-:Y:S02]  /*7bbc0*/  ISETP.GE.AND P2, PT, R190, c[0x0][0x17c], PT ;  /* 0x00005f00be007a0c */ /* 0x000fe40003f46270 */
[----:B------:R-:W-:Y:S01]  /*7bbd0*/  IADD3 R190, R123, 0x7d, RZ ;  /* 0x0000007d7bbe7810 */ /* 0x000fe20007ffe0ff */
[----:B------:R-:W-:Y:S01]  /*7bbe0*/  IMAD.WIDE R186, R3, 0x4, R182 ;  /* 0x0000000403ba7825 */ /* 0x000fe200078e02b6 */
[----:B------:R-:W-:Y:S01]  /*7bbf0*/  ISETP.LT.AND P0, PT, R159, c[0x0][0x178], !P6 ;  /* 0x00005e009f007a0c */ /* 0x000fe20007701270 */
[----:B------:R1:W-:Y:S02]  /*7bc00*/  @P1 STG.E [R184.64], R244 ;  /* 0x000000f4b8001986 */ /* 0x0003e4000c101904 */
[----:B------:R-:W-:Y:S01]  /*7bc10*/  IMAD.WIDE R188, R3, 0x4, R180 ;  /* 0x0000000403bc7825 */ /* 0x000fe200078e02b4 */
[----:B------:R-:W-:-:S02]  /*7bc20*/  ISETP.GE.AND P3, PT, R190, c[0x0][0x17c], PT ;  /* 0x00005f00be007a0c */ /* 0x000fc40003f66270 */
[----:B------:R-:W-:Y:S01]  /*7bc30*/  ISETP.LT.AND P6, PT, R119, c[0x0][0x178], !P6 ;  /* 0x00005e0077007a0c */ /* 0x000fe200077c1270 */
[----:B-1----:R-:W4:Y:S01]  /*7bc40*/  LDL.LU R244, [R1+0x35c] ;  /* 0x00035c0001f47983 */ /* 0x002f220000300800 */
[----:B------:R-:W-:Y:S01]  /*7bc50*/  IMAD.WIDE R184, R3, 0x4, R6 ;  /* 0x0000000403b87825 */ /* 0x000fe200078e0206 */
[----:B------:R-:W-:Y:S02]  /*7bc60*/  ISETP.LT.AND P1, PT, R158, c[0x0][0x178], !P3 ;  /* 0x00005e009e007a0c */ /* 0x000fe40005f21270 */
[----:B------:R-:W4:Y:S04]  /*7bc70*/  LDL.LU R250, [R1+0x998] ;  /* 0x0009980001fa7983 */ /* 0x000f280000300800 */
[----:B------:R-:W4:Y:S04]  /*7bc80*/  LDL.LU R249, [R1+0x948] ;  /* 0x0009480001f97983 */ /* 0x000f280000300800 */
[----:B------:R-:W4:Y:S04]  /*7bc90*/  LDL.LU R193, [R1+0x3d8] ;  /* 0x0003d80001c17983 */ /* 0x000f280000300800 */
[----:B--2---:R1:W-:Y:S04]  /*7bca0*/  @P4 STG.E [R186.64], R191 ;  /* 0x000000bfba004986 */ /* 0x0043e8000c101904 */
[----:B------:R2:W-:Y:S01]  /*7bcb0*/  @P5 STG.E [R188.64], R192 ;  /* 0x000000c0bc005986 */ /* 0x0005e2000c101904 */
[----:B------:R-:W-:-:S02]  /*7bcc0*/  ISETP.LT.AND P5, PT, R227, c[0x0][0x178], !P3 ;  /* 0x00005e00e3007a0c */ /* 0x000fc40005fa1270 */
[----:B------:R-:W-:Y:S01]  /*7bcd0*/  ISETP.LT.AND P4, PT, R159, c[0x0][0x178], !P3 ;  /* 0x00005e009f007a0c */ /* 0x000fe20005f81270 */
[C---:B-1----:R-:W-:Y:S01]  /*7bce0*/  IMAD.WIDE R186, R3.reuse, 0x4, R4 ;  /* 0x0000000403ba7825 */ /* 0x042fe200078e0204 */
[----:B------:R-:W-:Y:S01]  /*7bcf0*/  IADD3 R3, R3, c[0x0][0x198], RZ ;  /* 0x0000660003037a10 */ /* 0x000fe20007ffe0ff */
[----:B------:R1:W-:Y:S04]  /*7bd00*/  @P0 STG.E [R184.64], R251 ;  /* 0x000000fbb8000986 */ /* 0x0003e8000c101904 */
[----:B------:R2:W-:Y:S02]  /*7bd10*/  @P6 STG.E [R186.64], R248 ;  /* 0x000000f8ba006986 */ /* 0x0005e4000c101904 */
[----:B--2---:R-:W-:-:S04]  /*7bd20*/  IMAD.WIDE R188, R3, 0x4, R6 ;  /* 0x0000000403bc7825 */ /* 0x004fc800078e0206 */
[----:B-1----:R-:W-:-:S04]  /*7bd30*/  IMAD.WIDE R184, R3, 0x4, R182 ;  /* 0x0000000403b87825 */ /* 0x002fc800078e02b6 */
[----:B------:R-:W-:Y:S01]  /*7bd40*/  IMAD.WIDE R186, R3, 0x4, R180 ;  /* 0x0000000403ba7825 */ /* 0x000fe200078e02b4 */
[----:B------:R1:W-:Y:S04]  /*7bd50*/  @P5 STG.E [R184.64], R194 ;  /* 0x000000c2b8005986 */ /* 0x0003e8000c101904 */
[----:B---3--:R2:W-:Y:S04]  /*7bd60*/  @P1 STG.E [R186.64], R195 ;  /* 0x000000c3ba001986 */ /* 0x0085e8000c101904 */
[----:B-1----:R-:W3:Y:S04]  /*7bd70*/  LDL.LU R194, [R1+0x368] ;  /* 0x0003680001c27983 */ /* 0x002ee80000300800 */
[----:B----4-:R1:W-:Y:S04]  /*7bd80*/  @P4 STG.E [R188.64], R245 ;  /* 0x000000f5bc004986 */ /* 0x0103e8000c101904 */
[----:B--2---:R-:W2:Y:S04]  /*7bd90*/  LDL.LU R195, [R1+0x99c] ;  /* 0x00099c0001c37983 */ /* 0x004ea80000300800 */
[----:B------:R-:W4:Y:S04]  /*7bda0*/  LDL.LU R248, [R1+0x94c] ;  /* 0x00094c0001f87983 */ /* 0x000f280000300800 */
[----:B-1----:R-:W4:Y:S01]  /*7bdb0*/  LDL.LU R245, [R1+0x3dc] ;  /* 0x0003dc0001f57983 */ /* 0x002f220000300800 */
[----:B------:R-:W-:-:S02]  /*7bdc0*/  ISETP.LT.AND P3, PT, R119, c[0x0][0x178], !P3 ;  /* 0x00005e0077007a0c */ /* 0x000fc40005f61270 */
[----:B------:R-:W-:Y:S01]  /*7bdd0*/  IADD3 R0, R123, 0x81, RZ ;  /* 0x000000817b007810 */ /* 0x000fe20007ffe0ff */
[----:B------:R-:W-:Y:S01]  /*7bde0*/  IMAD.WIDE R184, R3, 0x4, R4 ;  /* 0x0000000403b87825 */ /* 0x000fe200078e0204 */
[----:B------:R-:W-:Y:S02]  /*7bdf0*/  ISETP.LT.AND P6, PT, R227, c[0x0][0x178], !P2 ;  /* 0x00005e00e3007a0c */ /* 0x000fe400057c1270 */
[----:B------:R-:W-:Y:S02]  /*7be00*/  ISETP.GE.AND P0, PT, R0, c[0x0][0x17c], PT ;  /* 0x00005f0000007a0c */ /* 0x000fe40003f06270 */
[----:B------:R-:W-:Y:S02]  /*7be10*/  ISETP.LT.AND P5, PT, R158, c[0x0][0x178], !P2 ;  /* 0x00005e009e007a0c */ /* 0x000fe400057a1270 */
[----:B------:R-:W-:Y:S02]  /*7be20*/  IADD3 R0, R3, c[0x0][0x198], RZ ;  /* 0x0000660003007a10 */ /* 0x000fe40007ffe0ff */
[----:B------:R-:W-:Y:S01]  /*7be30*/  IADD3 R190, R123, 0x7f, RZ ;  /* 0x0000007f7bbe7810 */ /* 0x000fe20007ffe0ff */
[----:B------:R1:W-:Y:S01]  /*7be40*/  @P3 STG.E [R184.64], R244 ;  /* 0x000000f4b8003986 */ /* 0x0003e2000c101904 */
[----:B------:R-:W-:Y:S01]  /*7be50*/  ISETP.LT.AND P1, PT, R159, c[0x0][0x178], !P2 ;  /* 0x00005e009f007a0c */ /* 0x000fe20005721270 */
[----:B------:R-:W-:Y:S01]  /*7be60*/  IMAD.WIDE R186, R0, 0x4, R182 ;  /* 0x0000000400ba7825 */ /* 0x000fe200078e02b6 */
[----:B------:R-:W-:-:S02]  /*7be70*/  ISETP.GE.AND P4, PT, R190, c[0x0][0x17c], PT ;  /* 0x00005f00be007a0c */ /* 0x000fc40003f86270 */
[----:B------:R-:W-:Y:S01]  /*7be80*/  ISETP.LT.AND P2, PT, R119, c[0x0][0x178], !P2 ;  /* 0x00005e0077007a0c */ /* 0x000fe20005741270 */
[----:B------:R-:W-:Y:S01]  /*7be90*/  IMAD.WIDE R188, R0, 0x4, R180 ;  /* 0x0000000400bc7825 */ /* 0x000fe200078e02b4 */
[----:B-1----:R-:W4:Y:S01]  /*7bea0*/  LDL.LU R244, [R1+0x36c] ;  /* 0x00036c0001f47983 */ /* 0x002f220000300800 */
[----:B------:R-:W-:-:S03]  /*7beb0*/  ISETP.LT.AND P3, PT, R158, c[0x0][0x178], !P4 ;  /* 0x00005e009e007a0c */ /* 0x000fc60006761270 */
[----:B------:R1:W-:Y:S01]  /*7bec0*/  @P6 STG.E [R186.64], R250 ;  /* 0x000000faba006986 */ /* 0x0003e2000c101904 */
[----:B------:R-:W-:Y:S01]  /*7bed0*/  ISETP.LT.AND P6, PT, R227, c[0x0][0x178], !P4 ;  /* 0x00005e00e3007a0c */ /* 0x000fe200067c1270 */
[C---:B------:R-:W-:Y:S02]  /*7bee0*/  IMAD.WIDE R184, R0.reuse, 0x4, R6 ;  /* 0x0000000400b87825 */ /* 0x040fe400078e0206 */
[----:B------:R-:W4:Y:S01]  /*7bef0*/  LDL.LU R191, [R1+0xa90] ;  /* 0x000a900001bf7983 */ /* 0x000f220000300800 */
[----:B------:R-:W-:-:S03]  /*7bf00*/  IADD3 R3, R0, c[0x0][0x198], RZ ;  /* 0x0000660000037a10 */ /* 0x000fc60007ffe0ff */
[----:B------:R1:W-:Y:S01]  /*7bf10*/  @P5 STG.E [R188.64], R249 ;  /* 0x000000f9bc005986 */ /* 0x0003e2000c101904 */
[----:B------:R-:W-:-:S03]  /*7bf20*/  ISETP.LT.AND P5, PT, R159, c[0x0][0x178], !P4 ;  /* 0x00005e009f007a0c */ /* 0x000fc600067a1270 */
[----:B------:R-:W4:Y:S01]  /*7bf30*/  LDL.LU R192, [R1+0xa20] ;  /* 0x000a200001c07983 */ /* 0x000f220000300800 */
[----:B-1----:R-:W-:-:S03]  /*7bf40*/  IMAD.WIDE R186, R0, 0x4, R4 ;  /* 0x0000000400ba7825 */ /* 0x002fc600078e0204 */
[----:B------:R1:W-:Y:S01]  /*7bf50*/  @P1 STG.E [R184.64], R193 ;  /* 0x000000c1b8001986 */ /* 0x0003e2000c101904 */
[----:B------:R-:W-:-:S03]  /*7bf60*/  IADD3 R188, R123, 0x80, RZ ;  /* 0x000000807bbc7810 */ /* 0x000fc60007ffe0ff */
[----:B------:R-:W4:Y:S01]  /*7bf70*/  LDL.LU R250, [R1+0x400] ;  /* 0x0004000001fa7983 */ /* 0x000f220000300800 */
[----:B------:R-:W-:Y:S01]  /*7bf80*/  ISETP.GE.AND P1, PT, R188, c[0x0][0x17c], PT ;  /* 0x00005f00bc007a0c */ /* 0x000fe20003f26270 */
[C---:B------:R-:W-:Y:S02]  /*7bf90*/  IMAD.WIDE R188, R3.reuse, 0x4, R180 ;  /* 0x0000000403bc7825 */ /* 0x040fe400078e02b4 */
[----:B-1----:R-:W4:Y:S02]  /*7bfa0*/  LDL.LU R193, [R1+0x380] ;  /* 0x0003800001c17983 */ /* 0x002f240000300800 */
[C---:B------:R-:W-:Y:S02]  /*7bfb0*/  IMAD.WIDE R184, R3.reuse, 0x4, R182 ;  /* 0x0000000403b87825 */ /* 0x040fe400078e02b6 */
[----:B---3--:R1:W-:Y:S04]  /*7bfc0*/  @P2 STG.E [R186.64], R194 ;  /* 0x000000c2ba002986 */ /* 0x0083e8000c101904 */
[----:B--2---:R2:W-:Y:S01]  /*7bfd0*/  @P6 STG.E [R184.64], R195 ;  /* 0x000000c3b8006986 */ /* 0x0045e2000c101904 */
[----:B-1----:R-:W-:-:S03]  /*7bfe0*/  IMAD.WIDE R186, R3, 0x4, R6 ;  /* 0x0000000403ba7825 */ /* 0x002fc600078e0206 */
[----:B------:R-:W3:Y:S04]  /*7bff0*/  LDL.LU R194, [R1+0xa94] ;  /* 0x000a940001c27983 */ /* 0x000ee80000300800 */
[----:B----4-:R-:W-:Y:S04]  /*7c000*/  @P3 STG.E [R188.64], R248 ;  /* 0x000000f8bc003986 */ /* 0x010fe8000c101904 */
[----:B--2---:R-:W2:Y:S04]  /*7c010*/  LDL.LU R195, [R1+0xa24] ;  /* 0x000a240001c37983 */ /* 0x004ea80000300800 */
[----:B------:R1:W-:Y:S04]  /*7c020*/  @P5 STG.E [R186.64], R245 ;  /* 0x000000f5ba005986 */ /* 0x0003e8000c101904 */
[----:B-1----:R-:W4:Y:S01]  /*7c030*/  LDL.LU R245, [R1+0x404] ;  /* 0x0004040001f57983 */ /* 0x002f220000300800 */
[----:B------:R-:W-:Y:S01]  /*7c040*/  ISETP.LT.AND P4, PT, R119, c[0x0][0x178], !P4 ;  /* 0x00005e0077007a0c */ /* 0x000fe20006781270 */
[----:B------:R-:W-:Y:S01]  /*7c050*/  IMAD.WIDE R184, R3, 0x4, R4 ;  /* 0x0000000403b87825 */ /* 0x000fe200078e0204 */
[----:B------:R-:W-:-:S02]  /*7c060*/  ISETP.LT.AND P2, PT, R227, c[0x0][0x178], !P1 ;  /* 0x00005e00e3007a0c */ /* 0x000fc40004f41270 */
[----:B------:R-:W-:Y:S02]  /*7c070*/  ISETP.LT.AND P3, PT, R158, c[0x0][0x178], !P1 ;  /* 0x00005e009e007a0c */ /* 0x000fe40004f61270 */
[----:B------:R-:W-:Y:S02]  /*7c080*/  IADD3 R3, R3, c[0x0][0x198], RZ ;  /* 0x0000660003037a10 */ /* 0x000fe40007ffe0ff */
[----:B------:R-:W-:-:S05]  /*7c090*/  ISETP.LT.AND P6, PT, R227, c[0x0][0x178], !P0 ;  /* 0x00005e00e3007a0c */ /* 0x000fca00047c1270 */
[----:B------:R1:W-:Y:S01]  /*7c0a0*/  @P4 STG.E [R184.64], R244 ;  /* 0x000000f4b8004986 */ /* 0x0003e2000c101904 */
[----:B------:R-:W-:Y:S01]  /*7c0b0*/  ISETP.LT.AND P4, PT, R159, c[0x0][0x178], !P1 ;  /* 0x00005e009f007a0c */ /* 0x000fe20004f81270 */
[----:B------:R-:W-:Y:S01]  /*7c0c0*/  IMAD.WIDE R186, R3, 0x4, R180 ;  /* 0x0000000403ba7825 */ /* 0x000fe200078e02b4 */
[----:B------:R-:W-:Y:S02]  /*7c0d0*/  ISETP.LT.AND P1, PT, R119, c[0x0][0x178], !P1 ;  /* 0x00005e0077007a0c */ /* 0x000fe40004f21270 */
[----:B------:R-:W-:Y:S01]  /*7c0e0*/  IADD3 R188, R123, 0x82, RZ ;  /* 0x000000827bbc7810 */ /* 0x000fe20007ffe0ff */
[----:B-1----:R-:W4:Y:S01]  /*7c0f0*/  LDL.LU R244, [R1+0x384] ;  /* 0x0003840001f47983 */ /* 0x002f220000300800 */
[----:B------:R-:W-:-:S03]  /*7c100*/  IMAD.WIDE R184, R3, 0x4, R182 ;  /* 0x0000000403b87825 */ /* 0x000fc600078e02b6 */
[----:B------:R-:W4:Y:S04]  /*7c110*/  LDL.LU R251, [R1+0xb90] ;  /* 0x000b900001fb7983 */ /* 0x000f280000300800 */
[----:B------:R-:W4:Y:S01]  /*7c120*/  LDL.LU R249, [R1+0xa40] ;  /* 0x000a400001f97983 */ /* 0x000f220000300800 */
[----:B------:R-:W-:-:S03]  /*7c130*/  IADD3 R0, R3, c[0x0][0x198], RZ ;  /* 0x0000660003007a10 */ /* 0x000fc60007ffe0ff */
[----:B------:R-:W4:Y:S01]  /*7c140*/  LDL.LU R248, [R1+0x660] ;  /* 0x0006600001f87983 */ /* 0x000f220000300800 */
[----:B------:R-:W-:-:S03]  /*7c150*/  ISETP.LT.AND P5, PT, R158, c[0x0][0x178], !P0 ;  /* 0x00005e009e007a0c */ /* 0x000fc600047a1270 */
[----:B------:R1:W-:Y:S01]  /*7c160*/  @P2 STG.E [R184.64], R191 ;  /* 0x000000bfb8002986 */ /* 0x0003e2000c101904 */
[----:B------:R-:W-:-:S03]  /*7c170*/  ISETP.GE.AND P2, PT, R188, c[0x0][0x17c], PT ;  /* 0x00005f00bc007a0c */ /* 0x000fc60003f46270 */
[----:B------:R1:W-:Y:S01]  /*7c180*/  @P3 STG.E [R186.64], R192 ;  /* 0x000000c0ba003986 */ /* 0x0003e2000c101904 */
[----:B------:R-:W-:Y:S01]  /*7c190*/  ISETP.LT.AND P3, PT, R159, c[0x0][0x178], !P0 ;  /* 0x00005e009f007a0c */ /* 0x000fe20004761270 */
[----:B------:R-:W-:-:S04]  /*7c1a0*/  IMAD.WIDE R188, R0, 0x4, R182 ;  /* 0x0000000400bc7825 */ /* 0x000fc800078e02b6 */
[----:B-1----:R-:W-:-:S04]  /*7c1b0*/  IMAD.WIDE R184, R3, 0x4, R6 ;  /* 0x0000000403b87825 */ /* 0x002fc800078e0206 */
[----:B------:R-:W-:Y:S01]  /*7c1c0*/  IMAD.WIDE R186, R3, 0x4, R4 ;  /* 0x0000000403ba7825 */ /* 0x000fe200078e0204 */
[----:B------:R1:W-:Y:S03]  /*7c1d0*/  @P4 STG.E [R184.64], R250 ;  /* 0x000000fab8004986 */ /* 0x0003e6000c101904 */
[C---:B------:R-:W-:Y:S01]  /*7c1e0*/  IMAD.WIDE R190, R0.reuse, 0x4, R180 ;  /* 0x0000000400be7825 */ /* 0x040fe200078e02b4 */
[----:B------:R1:W-:Y:S03]  /*7c1f0*/  @P1 STG.E [R186.64], R193 ;  /* 0x000000c1ba001986 */ /* 0x0003e6000c101904 */
[----:B-1----:R-:W-:Y:S01]  /*7c200*/  IMAD.WIDE R184, R0, 0x4, R6 ;  /* 0x0000000400b87825 */ /* 0x002fe200078e0206 */
[----:B------:R-:W4:Y:S04]  /*7c210*/  LDL.LU R193, [R1+0x390] ;  /* 0x0003900001c17983 */ /* 0x000f280000300800 */
[----:B---3--:R1:W-:Y:S04]  /*7c220*/  @P6 STG.E [R188.64], R194 ;  /* 0x000000c2bc006986 */ /* 0x0083e8000c101904 */
[----:B--2---:R2:W-:Y:S04]  /*7c230*/  @P5 STG.E [R190.64], R195 ;  /* 0x000000c3be005986 */ /* 0x0045e8000c101904 */
[----:B-1----:R-:W3:Y:S04]  /*7c240*/  LDL.LU R194, [R1+0xb94] ;  /* 0x000b940001c27983 */ /* 0x002ee80000300800 */
[----:B--2---:R-:W2:Y:S04]  /*7c250*/  LDL.LU R195, [R1+0xa44] ;  /* 0x000a440001c37983 */ /* 0x004ea80000300800 */
[----:B----4-:R1:W-:Y:S04]  /*7c260*/  @P3 STG.E [R184.64], R245 ;  /* 0x000000f5b8003986 */ /* 0x0103e8000c101904 */
[----:B-1----:R-:W4:Y:S01]  /*7c270*/  LDL.LU R245, [R1+0x664] ;  /* 0x0006640001f57983 */ /* 0x002f220000300800 */
[----:B------:R-:W-:-:S02]  /*7c280*/  ISETP.LT.AND P1, PT, R119, c[0x0][0x178], !P0 ;  /* 0x00005e0077007a0c */ /* 0x000fc40004721270 */
[----:B------:R-:W-:Y:S02]  /*7c290*/  ISETP.LT.AND P6, PT, R227, c[0x0][0x178], !P2 ;  /* 0x00005e00e3007a0c */ /* 0x000fe400057c1270 */
[----:B------:R-:W-:Y:S02]  /*7c2a0*/  ISETP.LT.AND P5, PT, R158, c[0x0][0x178], !P2 ;  /* 0x00005e009e007a0c */ /* 0x000fe400057a1270 */
[----:B------:R-:W-:Y:S02]  /*7c2b0*/  ISETP.LT.AND P4, PT, R159, c[0x0][0x178], !P2 ;  /* 0x00005e009f007a0c */ /* 0x000fe40005781270 */
[C---:B------:R-:W-:Y:S02]  /*7c2c0*/  IADD3 R186, R123.reuse, 0x83, RZ ;  /* 0x000000837bba7810 */ /* 0x040fe40007ffe0ff */
[C---:B------:R-:W-:Y:S02]  /*7c2d0*/  IADD3 R3, R0.reuse, c[0x0][0x198], RZ ;  /* 0x0000660000037a10 */ /* 0x040fe40007ffe0ff */
[----:B------:R-:W-:Y:S01]  /*7c2e0*/  IADD3 R188, R123, 0x84, RZ ;  /* 0x000000847bbc7810 */ /* 0x000fe20007ffe0ff */
[----:B------:R-:W-:Y:S01]  /*7c2f0*/  IMAD.WIDE R184, R0, 0x4, R4 ;  /* 0x0000000400b87825 */ /* 0x000fe200078e0204 */
[----:B------:R-:W-:-:S02]  /*7c300*/  ISETP.GE.AND P0, PT, R186, c[0x0][0x17c], PT ;  /* 0x00005f00ba007a0c */ /* 0x000fc40003f06270 */
[----:B------:R-:W-:Y:S01]  /*7c310*/  ISETP.GE.AND P3, PT, R188, c[0x0][0x17c], PT ;  /* 0x00005f00bc007a0c */ /* 0x000fe20003f66270 */
[C---:B------:R-:W-:Y:S01]  /*7c320*/  IMAD.WIDE R186, R3.reuse, 0x4, R182 ;  /* 0x0000000403ba7825 */ /* 0x040fe200078e02b6 */
[----:B------:R1:W-:Y:S03]  /*7c330*/  @P1 STG.E [R184.64], R244 ;  /* 0x000000f4b8001986 */ /* 0x0003e6000c101904 */
[C---:B------:R-:W-:Y:S01]  /*7c340*/  IMAD.WIDE R188, R3.reuse, 0x4, R180 ;  /* 0x0000000403bc7825 */ /* 0x040fe200078e02b4 */
[----:B------:R-:W-:Y:S03]  /*7c350*/  @P6 STG.E [R186.64], R251 ;  /* 0x000000fbba006986 */ /* 0x000fe6000c101904 */
[----:B------:R-:W-:Y:S01]  /*7c360*/  IMAD.WIDE R190, R3, 0x4, R6 ;  /* 0x0000000403be7825 */ /* 0x000fe200078e0206 */
[----:B------:R-:W-:Y:S01]  /*7c370*/  @P5 STG.E [R188.64], R249 ;  /* 0x000000f9bc005986 */ /* 0x000fe2000c101904 */
[----:B------:R-:W-:-:S03]  /*7c380*/  ISETP.LT.AND P2, PT, R119, c[0x0][0x178], !P2 ;  /* 0x00005e0077007a0c */ /* 0x000fc60005741270 */
[----:B------:R1:W-:Y:S01]  /*7c390*/  @P4 STG.E [R190.64], R248 ;  /* 0x000000f8be004986 */ /* 0x0003e2000c101904 */
[----:B------:R-:W-:-:S03]  /*7c3a0*/  ISETP.LT.AND P4, PT, R227, c[0x0][0x178], !P0 ;  /* 0x00005e00e3007a0c */ /* 0x000fc60004781270 */
[----:B-1----:R-:W4:Y:S04]  /*7c3b0*/  LDL.LU R244, [R1+0x394] ;  /* 0x0003940001f47983 */ /* 0x002f280000300800 */
[----:B------:R-:W4:Y:S01]  /*7c3c0*/  LDL.LU R192, [R1+0xb60] ;  /* 0x000b600001c07983 */ /* 0x000f220000300800 */
[----:B------:R-:W-:-:S03]  /*7c3d0*/  ISETP.LT.AND P5, PT, R158, c[0x0][0x178], !P0 ;  /* 0x00005e009e007a0c */ /* 0x000fc600047a1270 */
[----:B------:R-:W4:Y:S01]  /*7c3e0*/  LDL.LU R250, [R1+0x680] ;  /* 0x0006800001fa7983 */ /* 0x000f220000300800 */
[----:B------:R-:W-:-:S03]  /*7c3f0*/  IADD3 R190, R3, c[0x0][0x198], RZ ;  /* 0x0000660003be7a10 */ /* 0x000fc60007ffe0ff */
[----:B------:R-:W4:Y:S01]  /*7c400*/  LDL.LU R191, [R1+0xbc0] ;  /* 0x000bc00001bf7983 */ /* 0x000f220000300800 */
[----:B------:R-:W-:Y:S01]  /*7c410*/  ISETP.LT.AND P1, PT, R159, c[0x0][0x178], !P0 ;  /* 0x00005e009f007a0c */ /* 0x000fe20004721270 */
[----:B------:R-:W-:Y:S02]  /*7c420*/  IMAD.WIDE R188, R3, 0x4, R4 ;  /* 0x0000000403bc7825 */ /* 0x000fe400078e0204 */
[----:B------:R-:W4:Y:S02]  /*7c430*/  LDL.LU R248, [R1+0x4b0] ;  /* 0x0004b00001f87983 */ /* 0x000f240000300800 */
[----:B------:R-:W-:-:S04]  /*7c440*/  IMAD.WIDE R184, R190, 0x4, R182 ;  /* 0x00000004beb87825 */ /* 0x000fc800078e02b6 */
[C---:B------:R-:W-:Y:S01]  /*7c450*/  IMAD.WIDE R186, R190.reuse, 0x4, R180 ;  /* 0x00000004beba7825 */ /* 0x040fe200078e02b4 */
[----:B------:R-:W-:Y:S04]  /*7c460*/  @P2 STG.E [R188.64], R193 ;  /* 0x000000c1bc002986 */ /* 0x000fe8000c101904 */
[----:B---3--:R1:W-:Y:S04]  /*7c470*/  @P4 STG.E [R184.64], R194 ;  /* 0x000000c2b8004986 */ /* 0x0083e8000c101904 */
[----:B--2---:R2:W-:Y:S01]  /*7c480*/  @P5 STG.E [R186.64], R195 ;  /* 0x000000c3ba005986 */ /* 0x0045e2000c101904 */
[----:B-1----:R-:W-:-:S03]  /*7c490*/  IMAD.WIDE R184, R190, 0x4, R6 ;  /* 0x00000004beb87825 */ /* 0x002fc600078e0206 */
[----:B------:R-:W3:Y:S04]  /*7c4a0*/  LDL.LU R194, [R1+0xbc4] ;  /* 0x000bc40001c27983 */ /* 0x000ee80000300800 */
[----:B--2---:R-:W2:Y:S04]  /*7c4b0*/  LDL.LU R195, [R1+0xb64] ;  /* 0x000b640001c37983 */ /* 0x004ea80000300800 */
[----:B----4-:R1:W-:Y:S04]  /*7c4c0*/  @P1 STG.E [R184.64], R245 ;  /* 0x000000f5b8001986 */ /* 0x0103e8000c101904 */
[----:B-1----:R-:W4:Y:S01]  /*7c4d0*/  LDL.LU R245, [R1+0x684] ;  /* 0x0006840001f57983 */ /* 0x002f220000300800 */
[----:B------:R-:W-:-:S02]  /*7c4e0*/  ISETP.LT.AND P0, PT, R119, c[0x0][0x178], !P0 ;  /* 0x00005e0077007a0c */ /* 0x000fc40004701270 */
[----:B------:R-:W-:Y:S02]  /*7c4f0*/  IADD3 R0, R123, 0x85, RZ ;  /* 0x000000857b007810 */ /* 0x000fe40007ffe0ff */
[----:B------:R-:W-:Y:S01]  /*7c500*/  ISETP.LT.AND P6, PT, R227, c[0x0][0x178], !P3 ;  /* 0x00005e00e3007a0c */ /* 0x000fe20005fc1270 */
[----:B------:R-:W-:Y:S01]  /*7c510*/  IMAD.WIDE R186, R190, 0x4, R4 ;  /* 0x00000004beba7825 */ /* 0x000fe200078e0204 */
[----:B------:R-:W-:Y:S01]  /*7c520*/  ISETP.GE.AND P2, PT, R0, c[0x0][0x17c], PT ;  /* 0x00005f0000007a0c */ /* 0x000fe20003f46270 */
[----:B------:R-:W4:Y:S01]  /*7c530*/  LDL.LU R193, [R1+0x4b4] ;  /* 0x0004b40001c17983 */ /* 0x000f220000300800 */
[----:B------:R-:W-:Y:S02]  /*7c540*/  IADD3 R0, R190, c[0x0][0x198], RZ ;  /* 0x00006600be007a10 */ /* 0x000fe40007ffe0ff */
[----:B------:R-:W-:Y:S02]  /*7c550*/  ISETP.LT.AND P5, PT, R158, c[0x0][0x178], !P3 ;  /* 0x00005e009e007a0c */ /* 0x000fe40005fa1270 */
[----:B------:R-:W-:Y:S01]  /*7c560*/  ISETP.LT.AND P4, PT, R159, c[0x0][0x178], !P3 ;  /* 0x00005e009f007a0c */ /* 0x000fe20005f81270 */
[----:B------:R-:W-:Y:S01]  /*7c570*/  IMAD.WIDE R188, R0, 0x4, R182 ;  /* 0x0000000400bc7825 */ /* 0x000fe200078e02b6 */
[----:B------:R-:W-:-:S02]  /*7c580*/  ISETP.LT.AND P3, PT, R119, c[0x0][0x178], !P3 ;  /* 0x00005e0077007a0c */ /* 0x000fc40005f61270 */
[----:B------:R-:W-:Y:S01]  /*7c590*/  IADD3 R3, R123, 0x86, RZ ;  /* 0x000000867b037810 */ /* 0x000fe20007ffe0ff */
[----:B------:R-:W-:Y:S01]  /*7c5a0*/  IMAD.WIDE R184, R0, 0x4, R6 ;  /* 0x0000000400b87825 */ /* 0x000fe200078e0206 */
[----:B------:R1:W-:Y:S01]  /*7c5b0*/  @P0 STG.E [R186.64], R244 ;  /* 0x000000f4ba000986 */ /* 0x0003e2000c101904 */
[----:B------:R-:W-:Y:S02]  /*7c5c0*/  ISETP.LT.AND P1, PT, R158, c[0x0][0x178], !P2 ;  /* 0x00005e009e007a0c */ /* 0x000fe40005721270 */
[----:B------:R-:W-:Y:S02]  /*7c5d0*/  ISETP.GE.AND P0, PT, R3, c[0x0][0x17c], PT ;  /* 0x00005f0003007a0c */ /* 0x000fe40003f06270 */
[C---:B------:R-:W-:Y:S01]  /*7c5e0*/  IADD3 R3, R0.reuse, c[0x0][0x198], RZ ;  /* 0x0000660000037a10 */ /* 0x040fe20007ffe0ff */
[----:B-1----:R-:W-:Y:S01]  /*7c5f0*/  IMAD.WIDE R186, R0, 0x4, R180 ;  /* 0x0000000400ba7825 */ /* 0x002fe200078e02b4 */
[----:B------:R1:W-:Y:S01]  /*7c600*/  @P6 STG.E [R188.64], R191 ;  /* 0x000000bfbc006986 */ /* 0x0003e2000c101904 */
[----:B------:R-:W-:-:S03]  /*7c610*/  ISETP.LT.AND P6, PT, R227, c[0x0][0x178], !P2 ;  /* 0x00005e00e3007a0c */ /* 0x000fc600057c1270 */
[----:B------:R1:W-:Y:S01]  /*7c620*/  @P5 STG.E [R186.64], R192 ;  /* 0x000000c0ba005986 */ /* 0x0003e2000c101904 */
[----:B------:R-:W-:-:S03]  /*7c630*/  ISETP.LT.AND P5, PT, R159, c[0x0][0x178], !P2 ;  /* 0x00005e009f007a0c */ /* 0x000fc600057a1270 */
[----:B------:R1:W-:Y:S01]  /*7c640*/  @P4 STG.E [R184.64], R250 ;  /* 0x000000fab8004986 */ /* 0x0003e2000c101904 */
[----:B------:R-:W-:Y:S01]  /*7c650*/  IADD3 R190, R123, 0x87, RZ ;  /* 0x000000877bbe7810 */ /* 0x000fe20007ffe0ff */
[C---:B-1----:R-:W-:Y:S02]  /*7c660*/  IMAD.WIDE R188, R3.reuse, 0x4, R180 ;  /* 0x0000000403bc7825 */ /* 0x042fe400078e02b4 */
[----:B------:R-:W4:Y:S02]  /*7c670*/  LDL.LU R244, [R1+0xc20] ;  /* 0x000c200001f47983 */ /* 0x000f240000300800 */
[----:B------:R-:W-:Y:S02]  /*7c680*/  IMAD.WIDE R186, R3, 0x4, R182 ;  /* 0x0000000403ba7825 */ /* 0x000fe400078e02b6 */
[----:B------:R-:W4:Y:S02]  /*7c690*/  LDL.LU R251, [R1+0x870] ;  /* 0x0008700001fb7983 */ /* 0x000f240000300800 */
[----:B------:R-:W-:-:S02]  /*7c6a0*/  IMAD.WIDE R184, R0, 0x4, R4 ;  /* 0x0000000400b87825 */ /* 0x000fc400078e0204 */
[----:B------:R-:W4:Y:S04]  /*7c6b0*/  LDL.LU R249, [R1+0x590] ;  /* 0x0005900001f97983 */ /* 0x000f280000300800 */
[----:B------:R1:W-:Y:S01]  /*7c6c0*/  @P3 STG.E [R184.64], R248 ;  /* 0x000000f8b8003986 */ /* 0x0003e2000c101904 */
[----:B------:R-:W-:Y:S01]  /*7c6d0*/  ISETP.GE.AND P4, PT, R190, c[0x0][0x17c], PT ;  /* 0x00005f00be007a0c */ /* 0x000fe20003f86270 */
[C---:B------:R-:W-:Y:S01]  /*7c6e0*/  IMAD.WIDE R190, R3.reuse, 0x4, R4 ;  /* 0x0000000403be7825 */ /* 0x040fe200078e0204 */
[----:B------:R-:W-:-:S03]  /*7c6f0*/  IADD3 R0, R3, c[0x0][0x198], RZ ;  /* 0x0000660003007a10 */ /* 0x000fc60007ffe0ff */
[----:B-1----:R-:W-:Y:S01]  /*7c700*/  IMAD.WIDE R184, R3, 0x4, R6 ;  /* 0x0000000403b87825 */ /* 0x002fe200078e0206 */
[----:B---3--:R1:W-:Y:S04]  /*7c710*/  @P6 STG.E [R186.64], R194 ;  /* 0x000000c2ba006986 */ /* 0x0083e8000c101904 */
[----:B--2---:R2:W-:Y:S04]  /*7c720*/  @P1 STG.E [R188.64], R195 ;  /* 0x000000c3bc001986 */ /* 0x0045e8000c101904 */
[----:B-1----:R-:W3:Y:S04]  /*7c730*/  LDL.LU R194, [R1+0xc24] ;  /* 0x000c240001c27983 */ /* 0x002ee80000300800 */
[----:B------:R-:W3:Y:S04]  /*7c740*/  LDL.LU R248, [R1+0xb74] ;  /* 0x000b740001f87983 */ /* 0x000ee80000300800 */
[----:B--2---:R-:W2:Y:S04]  /*7c750*/  LDL.LU R195, [R1+0x874] ;  /* 0x0008740001c37983 */ /* 0x004ea80000300800 */
[----:B----4-:R1:W-:Y:S04]  /*7c760*/  @P5 STG.E [R184.64], R245 ;  /* 0x000000f5b8005986 */ /* 0x0103e8000c101904 */
[----:B-1----:R-:W4:Y:S04]  /*7c770*/  LDL.LU R245, [R1+0x594] ;  /* 0x0005940001f57983 */ /* 0x002f280000300800 */
        /* <DEDUP_REMOVED lines=11> */
[----:B------:R1:W-:Y:S02]  /*7c830*/  @P2 STG.E [R190.64], R193 ;  /* 0x000000c1be002986 */ /* 0x0003e4000c101904 */
[C---:B------:R-:W-:Y:S02]  /*7c840*/  IMAD.WIDE R188, R0.reuse, 0x4, R6 ;  /* 0x0000000400bc7825 */ /* 0x040fe400078e0206 */
[----:B------:R-:W3:Y:S02]  /*7c850*/  LDL.LU R250, [R1+0x5a0] ;  /* 0x0005a00001fa7983 */ /* 0x000ee40000300800 */
[----:B-1----:R-:W-:Y:S02]  /*7c860*/  IMAD.WIDE R190, R0, 0x4, R4 ;  /* 0x0000000400be7825 */ /* 0x002fe400078e0204 */
[----:B------:R-:W3:Y:S04]  /*7c870*/  LDL.LU R193, [R1+0xc44] ;  /* 0x000c440001c17983 */ /* 0x000ee80000300800 */
[----:B------:R1:W-:Y:S01]  /*7c880*/  @P6 STG.E [R184.64], R244 ;  /* 0x000000f4b8006986 */ /* 0x0003e2000c101904 */
[----:B------:R-:W-:-:S03]  /*7c890*/  ISETP.LT.AND P2, PT, R159, c[0x0][0x178], !P4 ;  /* 0x00005e009f007a0c */ /* 0x000fc60006741270 */
[----:B-1----:R-:W4:Y:S04]  /*7c8a0*/  LDL.LU R244, [R1+0x219c] ;  /* 0x00219c0001f47983 */ /* 0x002f280000300800 */
[----:B--2---:R1:W-:Y:S04]  /*7c8b0*/  @P3 STG.E [R186.64], R3 ;  /* 0x00000003ba003986 */ /* 0x0043e8000c101904 */
[----:B------:R-:W-:Y:S04]  /*7c8c0*/  @P1 STG.E [R188.64], R251 ;  /* 0x000000fbbc001986 */ /* 0x000fe8000c101904 */
[----:B------:R2:W-:Y:S01]  /*7c8d0*/  @P0 STG.E [R190.64], R249 ;  /* 0x000000f9be000986 */ /* 0x0005e2000c101904 */
[----:B------:R-:W-:-:S02]  /*7c8e0*/  ISETP.LT.AND P1, PT, R227, c[0x0][0x178], !P4 ;  /* 0x00005e00e3007a0c */ /* 0x000fc40006721270 */
[----:B-1----:R-:W-:Y:S01]  /*7c8f0*/  IADD3 R3, R0, c[0x0][0x198], RZ ;  /* 0x0000660000037a10 */ /* 0x002fe20007ffe0ff */
[----:B--2---:R-:W2:Y:S01]  /*7c900*/  LDL.LU R190, [R1+0xc40] ;  /* 0x000c400001be7983 */ /* 0x004ea20000300800 */
[----:B------:R-:W-:-:S03]  /*7c910*/  ISETP.LT.AND P3, PT, R158, c[0x0][0x178], !P4 ;  /* 0x00005e009e007a0c */ /* 0x000fc60006761270 */
[----:B------:R-:W2:Y:S01]  /*7c920*/  LDL.LU R191, [R1+0xbd0] ;  /* 0x000bd00001bf7983 */ /* 0x000ea20000300800 */
[----:B------:R-:W-:Y:S01]  /*7c930*/  IMAD.WIDE R188, R3, 0x4, R182 ;  /* 0x0000000403bc7825 */ /* 0x000fe200078e02b6 */
[----:B------:R-:W-:-:S03]  /*7c940*/  ISETP.LT.AND P4, PT, R119, c[0x0][0x178], !P4 ;  /* 0x00005e0077007a0c */ /* 0x000fc60006781270 */
[C---:B------:R-:W-:Y:S01]  /*7c950*/  IMAD.WIDE R184, R3.reuse, 0x4, R180 ;  /* 0x0000000403b87825 */ /* 0x040fe200078e02b4 */
[----:B---3--:R1:W-:Y:S03]  /*7c960*/  @P1 STG.E [R188.64], R194 ;  /* 0x000000c2bc001986 */ /* 0x0083e6000c101904 */
[C---:B------:R-:W-:Y:S01]  /*7c970*/  IMAD.WIDE R186, R3.reuse, 0x4, R6 ;  /* 0x0000000403ba7825 */ /* 0x040fe200078e0206 */
[----:B------:R-:W-:Y:S04]  /*7c980*/  @P3 STG.E [R184.64], R248 ;  /* 0x000000f8b8003986 */ /* 0x000fe8000c101904 */
[----:B-1----:R-:W3:Y:S01]  /*7c990*/  LDL.LU R194, [R1+0xbd4] ;  /* 0x000bd40001c27983 */ /* 0x002ee20000300800 */
[----:B------:R-:W-:-:S03]  /*7c9a0*/  IMAD.WIDE R188, R3, 0x4, R4 ;  /* 0x0000000403bc7825 */ /* 0x000fc600078e0204 */
[----:B------:R1:W-:Y:S04]  /*7c9b0*/  @P2 STG.E [R186.64], R195 ;  /* 0x000000c3ba002986 */ /* 0x0003e8000c101904 */
[----:B----4-:R4:W-:Y:S04]  /*7c9c0*/  @P4 STG.E [R188.64], R245 ;  /* 0x000000f5bc004986 */ /* 0x0109e8000c101904 */
[----:B-1----:R-:W3:Y:S04]  /*7c9d0*/  LDL.LU R195, [R1+0x884] ;  /* 0x0008840001c37983 */ /* 0x002ee80000300800 */
[----:B----4-:R-:W4:Y:S01]  /*7c9e0*/  LDL.LU R245, [R1+0x5a4] ;  /* 0x0005a40001f57983 */ /* 0x010f220000300800 */
[----:B------:R-:W-:-:S02]  /*7c9f0*/  IADD3 R0, R123, 0x89, RZ ;  /* 0x000000897b007810 */ /* 0x000fc40007ffe0ff */
[----:B------:R-:W-:Y:S01]  /*7ca00*/  ISETP.LT.AND P6, PT, R227, c[0x0][0x178], !P5 ;  /* 0x00005e00e3007a0c */ /* 0x000fe20006fc1270 */
[----:B------:R-:W4:Y:S01]  /*7ca10*/  LDL.LU R251, [R1+0xc80] ;  /* 0x000c800001fb7983 */ /* 0x000f220000300800 */
[----:B------:R-:W-:Y:S02]  /*7ca20*/  ISETP.GE.AND P0, PT, R0, c[0x0][0x17c], PT ;  /* 0x00005f0000007a0c */ /* 0x000fe40003f06270 */
[----:B------:R-:W-:Y:S01]  /*7ca30*/  IADD3 R0, R3, c[0x0][0x198], RZ ;  /* 0x0000660003007a10 */ /* 0x000fe20007ffe0ff */
[----:B------:R-:W4:Y:S01]  /*7ca40*/  LDL.LU R249, [R1+0xc30] ;  /* 0x000c300001f97983 */ /* 0x000f220000300800 */
[----:B------:R-:W-:Y:S02]  /*7ca50*/  ISETP.LT.AND P1, PT, R158, c[0x0][0x178], !P5 ;  /* 0x00005e009e007a0c */ /* 0x000fe40006f21270 */
[----:B------:R-:W-:Y:S01]  /*7ca60*/  ISETP.LT.AND P3, PT, R159, c[0x0][0x178], !P5 ;  /* 0x00005e009f007a0c */ /* 0x000fe20006f61270 */
[C---:B------:R-:W-:Y:S01]  /*7ca70*/  IMAD.WIDE R184, R0.reuse, 0x4, R182 ;  /* 0x0000000400b87825 */ /* 0x040fe200078e02b6 */
[----:B------:R-:W-:Y:S01]  /*7ca80*/  ISETP.LT.AND P5, PT, R119, c[0x0][0x178], !P5 ;  /* 0x00005e0077007a0c */ /* 0x000fe20006fa1270 */
[----:B------:R-:W4:Y:S01]  /*7ca90*/  LDL.LU R248, [R1+0x960] ;  /* 0x0009600001f87983 */ /* 0x000f220000300800 */
[----:B------:R-:W-:Y:S01]  /*7caa0*/  IADD3 R188, R123, 0x8a, RZ ;  /* 0x0000008a7bbc7810 */ /* 0x000fe20007ffe0ff */
[----:B------:R-:W-:Y:S01]  /*7cab0*/  IMAD.WIDE R186, R0, 0x4, R180 ;  /* 0x0000000400ba7825 */ /* 0x000fe200078e02b4 */
[----:B------:R-:W-:-:S02]  /*7cac0*/  ISETP.LT.AND P4, PT, R158, c[0x0][0x178], !P0 ;  /* 0x00005e009e007a0c */ /* 0x000fc40004781270 */
[----:B------:R-:W-:Y:S01]  /*7cad0*/  ISETP.GE.AND P2, PT, R188, c[0x0][0x17c], PT ;  /* 0x00005f00bc007a0c */ /* 0x000fe20003f46270 */
[C---:B------:R-:W-:Y:S01]  /*7cae0*/  IMAD.WIDE R188, R0.reuse, 0x4, R4 ;  /* 0x0000000400bc7825 */ /* 0x040fe200078e0204 */
[----:B------:R-:W-:Y:S01]  /*7caf0*/  IADD3 R3, R0, c[0x0][0x198], RZ ;  /* 0x0000660000037a10 */ /* 0x000fe20007ffe0ff */
[----:B--2---:R1:W-:Y:S01]  /*7cb00*/  @P6 STG.E [R184.64], R190 ;  /* 0x000000beb8006986 */ /* 0x0043e2000c101904 */
[----:B------:R-:W-:-:S03]  /*7cb10*/  ISETP.LT.AND P6, PT, R227, c[0x0][0x178], !P0 ;  /* 0x00005e00e3007a0c */ /* 0x000fc600047c1270 */
        /* <DEDUP_REMOVED lines=9> */
[----:B---3--:R1:W-:Y:S04]  /*7cbb0*/  @P4 STG.E [R184.64], R194 ;  /* 0x000000c2b8004986 */ /* 0x0083e8000c101904 */
[----:B--2---:R-:W2:Y:S01]  /*7cbc0*/  LDL.LU R193, [R1+0x5d0] ;  /* 0x0005d00001c17983 */ /* 0x004ea20000300800 */
[----:B------:R-:W-:-:S03]  /*7cbd0*/  IMAD.WIDE R186, R3, 0x4, R4 ;  /* 0x0000000403ba7825 */ /* 0x000fc600078e0204 */
[----:B-1----:R-:W3:Y:S01]  /*7cbe0*/  LDL.LU R194, [R1+0xc84] ;  /* 0x000c840001c27983 */ /* 0x002ee20000300800 */
[----:B------:R-:W-:-:S03]  /*7cbf0*/  IMAD.WIDE R184, R3, 0x4, R6 ;  /* 0x0000000403b87825 */ /* 0x000fc600078e0206 */
[----:B------:R-:W3:Y:S04]  /*7cc00*/  LDL.LU R250, [R1+0xc34] ;  /* 0x000c340001fa7983 */ /* 0x000ee80000300800 */
[----:B------:R1:W-:Y:S04]  /*7cc10*/  @P5 STG.E [R184.64], R195 ;  /* 0x000000c3b8005986 */ /* 0x0003e8000c101904 */
[----:B----4-:R4:W-:Y:S04]  /*7cc20*/  @P0 STG.E [R186.64], R245 ;  /* 0x000000f5ba000986 */ /* 0x0109e8000c101904 */
[----:B-1----:R-:W3:Y:S04]  /*7cc30*/  LDL.LU R195, [R1+0x964] ;  /* 0x0009640001c37983 */ /* 0x002ee80000300800 */
[----:B----4-:R-:W4:Y:S01]  /*7cc40*/  LDL.LU R245, [R1+0x5d4] ;  /* 0x0005d40001f57983 */ /* 0x010f220000300800 */
[----:B------:R-:W-:-:S02]  /*7cc50*/  ISETP.LT.AND P1, PT, R227, c[0x0][0x178], !P2 ;  /* 0x00005e00e3007a0c */ /* 0x000fc40005721270 */
[----:B------:R-:W-:Y:S01]  /*7cc60*/  ISETP.LT.AND P3, PT, R158, c[0x0][0x178], !P2 ;  /* 0x00005e009e007a0c */ /* 0x000fe20005761270 */
[----:B------:R-:W4:Y:S01]  /*7cc70*/  LDL.LU R191, [R1+0xcd0] ;  /* 0x000cd00001bf7983 */ /* 0x000f220000300800 */
[----:B------:R-:W-:Y:S02]  /*7cc80*/  IADD3 R188, R123, 0x8b, RZ ;  /* 0x0000008b7bbc7810 */ /* 0x000fe40007ffe0ff */
[----:B------:R-:W-:Y:S02]  /*7cc90*/  ISETP.LT.AND P6, PT, R159, c[0x0][0x178], !P2 ;  /* 0x00005e009f007a0c */ /* 0x000fe400057c1270 */
        /* <DEDUP_REMOVED lines=10> */
[----:B------:R-:W-:Y:S02]  /*7cd40*/  IADD3 R3, R0, c[0x0][0x198], RZ ;  /* 0x0000660000037a10 */ /* 0x000fe40007ffe0ff */
[----:B------:R-:W-:Y:S01]  /*7cd50*/  ISETP.LT.AND P1, PT, R158, c[0x0][0x178], !P4 ;  /* 0x00005e009e007a0c */ /* 0x000fe20006721270 */
[----:B------:R1:W-:Y:S04]  /*7cd60*/  @P3 STG.E [R186.64], R249 ;  /* 0x000000f9ba003986 */ /* 0x0003e8000c101904 */
[----:B------:R1:W-:Y:S01]  /*7cd70*/  @P6 STG.E [R188.64], R248 ;  /* 0x000000f8bc006986 */ /* 0x0003e2000c101904 */
[----:B------:R-:W-:Y:S01]  /*7cd80*/  ISETP.LT.AND P6, PT, R159, c[0x0][0x178], !P4 ;  /* 0x00005e009f007a0c */ /* 0x000fe200067c1270 */
[----:B-1----:R-:W-:-:S02]  /*7cd90*/  IMAD.WIDE R184, R0, 0x4, R4 ;  /* 0x0000000400b87825 */ /* 0x002fc400078e0204 */
[----:B------:R-:W4:Y:S02]  /*7cda0*/  LDL.LU R249, [R1+0xc60] ;  /* 0x000c600001f97983 */ /* 0x000f240000300800 */
[----:B------:R-:W-:Y:S01]  /*7cdb0*/  IMAD.WIDE R186, R3, 0x4, R182 ;  /* 0x0000000403ba7825 */ /* 0x000fe200078e02b6 */
[----:B------:R-:W-:Y:S01]  /*7cdc0*/  ISETP.LT.AND P4, PT, R119, c[0x0][0x178], !P4 ;  /* 0x00005e0077007a0c */ /* 0x000fe20006781270 */
[----:B------:R-:W4:Y:S01]  /*7cdd0*/  LDL.LU R248, [R1+0xa60] ;  /* 0x000a600001f87983 */ /* 0x000f220000300800 */
[----:B------:R-:W-:-:S04]  /*7cde0*/  IADD3 R188, R123, 0x8d, RZ ;  /* 0x0000008d7bbc7810 */ /* 0x000fc80007ffe0ff */
[----:B------:R-:W-:Y:S01]  /*7cdf0*/  ISETP.GE.AND P3, PT, R188, c[0x0][0x17c], PT ;  /* 0x00005f00bc007a0c */ /* 0x000fe20003f66270 */
[C---:B------:R-:W-:Y:S01]  /*7ce00*/  IMAD.WIDE R188, R3.reuse, 0x4, R4 ;  /* 0x0000000403bc7825 */ /* 0x040fe200078e0204 */
[----:B--2---:R1:W-:Y:S04]  /*7ce10*/  @P2 STG.E [R184.64], R193 ;  /* 0x000000c1b8002986 */ /* 0x0043e8000c101904 */
[----:B---3--:R2:W-:Y:S04]  /*7ce20*/  @P0 STG.E [R186.64], R194 ;  /* 0x000000c2ba000986 */ /* 0x0085e8000c101904 */
[----:B-1----:R-:W3:Y:S01]  /*7ce30*/  LDL.LU R193, [R1+0x5e0] ;  /* 0x0005e00001c17983 */ /* 0x002ee20000300800 */
[----:B------:R-:W-:-:S03]  /*7ce40*/  IMAD.WIDE R184, R3, 0x4, R180 ;  /* 0x0000000403b87825 */ /* 0x000fc600078e02b4 */
[----:B--2---:R-:W2:Y:S01]  /*7ce50*/  LDL.LU R194, [R1+0xcd4] ;  /* 0x000cd40001c27983 */ /* 0x004ea20000300800 */
[----:B------:R-:W-:-:S03]  /*7ce60*/  IMAD.WIDE R186, R3, 0x4, R6 ;  /* 0x0000000403ba7825 */ /* 0x000fc600078e0206 */
[----:B------:R-:W-:Y:S04]  /*7ce70*/  @P1 STG.E [R184.64], R250 ;  /* 0x000000fab8001986 */ /* 0x000fe8000c101904 */
[----:B------:R1:W-:Y:S04]  /*7ce80*/  @P6 STG.E [R186.64], R195 ;  /* 0x000000c3ba006986 */ /* 0x0003e8000c101904 */
[----:B----4-:R4:W-:Y:S04]  /*7ce90*/  @P4 STG.E [R188.64], R245 ;  /* 0x000000f5bc004986 */ /* 0x0109e8000c101904 */
[----:B-1----:R-:W2:Y:S04]  /*7cea0*/  LDL.LU R195, [R1+0xc64] ;  /* 0x000c640001c37983 */ /* 0x002ea80000300800 */
[----:B------:R-:W2:Y:S04]  /*7ceb0*/  LDL.LU R192, [R1+0xa64] ;  /* 0x000a640001c07983 */ /* 0x000ea80000300800 */
        /* <DEDUP_REMOVED lines=23> */
[----:B------:R-:W4:Y:S04]  /*7d030*/  LDL.LU R249, [R1+0xa70] ;  /* 0x000a700001f97983 */ /* 0x000f280000300800 */
[----:B-1----:R-:W4:Y:S01]  /*7d040*/  LDL.LU R248, [R1+0x970] ;  /* 0x0009700001f87983 */ /* 0x002f220000300800 */
[----:B------:R-:W-:-:S03]  /*7d050*/  IMAD.WIDE R184, R3, 0x4, R6 ;  /* 0x0000000403b87825 */ /* 0x000fc600078e0206 */
[----:B---3--:R1:W-:Y:S01]  /*7d060*/  @P5 STG.E [R188.64], R193 ;  /* 0x000000c1bc005986 */ /* 0x0083e2000c101904 */
[----:B------:R-:W-:Y:S02]  /*7d070*/  ISETP.LT.AND P5, PT, R159, c[0x0][0x178], !P3 ;  /* 0x00005e009f007a0c */ /* 0x000fe40005fa1270 */
[----:B------:R-:W-:Y:S01]  /*7d080*/  ISETP.LT.AND P3, PT, R119, c[0x0][0x178], !P3 ;  /* 0x00005e0077007a0c */ /* 0x000fe20005f61270 */
[----:B--2---:R2:W-:Y:S04]  /*7d090*/  @P4 STG.E [R186.64], R194 ;  /* 0x000000c2ba004986 */ /* 0x0045e8000c101904 */
[----:B-1----:R-:W3:Y:S01]  /*7d0a0*/  LDL.LU R193, [R1+0xd14] ;  /* 0x000d140001c17983 */ /* 0x002ee20000300800 */
[----:B------:R-:W-:-:S04]  /*7d0b0*/  IMAD.WIDE R188, R3, 0x4, R4 ;  /* 0x0000000403bc7825 */ /* 0x000fc800078e0204 */
[----:B--2---:R-:W-:Y:S01]  /*7d0c0*/  IMAD.WIDE R186, R3, 0x4, R180 ;  /* 0x0000000403ba7825 */ /* 0x004fe200078e02b4 */
[----:B------:R-:W2:Y:S04]  /*7d0d0*/  LDL.LU R194, [R1+0xc74] ;  /* 0x000c740001c27983 */ /* 0x000ea80000300800 */
[----:B------:R1:W-:Y:S04]  /*7d0e0*/  @P1 STG.E [R186.64], R195 ;  /* 0x000000c3ba001986 */ /* 0x0003e8000c101904 */
[----:B------:R-:W-:Y:S04]  /*7d0f0*/  @P5 STG.E [R184.64], R192 ;  /* 0x000000c0b8005986 */ /* 0x000fe8000c101904 */
[----:B-1----:R-:W2:Y:S04]  /*7d100*/  LDL.LU R195, [R1+0xa74] ;  /* 0x000a740001c37983 */ /* 0x002ea80000300800 */
[----:B----4-:R1:W-:Y:S04]  /*7d110*/  @P3 STG.E [R188.64], R245 ;  /* 0x000000f5bc003986 */ /* 0x0103e8000c101904 */
[----:B-1----:R-:W4:Y:S01]  /*7d120*/  LDL.LU R245, [R1+0x974] ;  /* 0x0009740001f57983 */ /* 0x002f220000300800 */
[----:B------:R-:W-:-:S02]  /*7d130*/  ISETP.LT.AND P6, PT, R227, c[0x0][0x178], !P2 ;  /* 0x00005e00e3007a0c */ /* 0x000fc400057c1270 */
[----:B------:R-:W-:Y:S02]  /*7d140*/  ISETP.LT.AND P4, PT, R158, c[0x0][0x178], !P2 ;  /* 0x00005e009e007a0c */ /* 0x000fe40005781270 */
[----:B------:R-:W-:Y:S02]  /*7d150*/  IADD3 R0, R3, c[0x0][0x198], RZ ;  /* 0x0000660003007a10 */ /* 0x000fe40007ffe0ff */
[----:B------:R-:W-:-:S03]  /*7d160*/  ISETP.LT.AND P3, PT, R159, c[0x0][0x178], !P2 ;  /* 0x00005e009f007a0c */ /* 0x000fc60005761270 */
        /* <DEDUP_REMOVED lines=8> */
[----:B------:R-:W-:Y:S02]  /*7d1f0*/  IADD3 R3, R0, c[0x0][0x198], RZ ;  /* 0x0000660000037a10 */ /* 0x000fe40007ffe0ff */
[----:B------:R-:W-:-:S02]  /*7d200*/  IADD3 R190, R123, 0x90, RZ ;  /* 0x000000907bbe7810 */ /* 0x000fc40007ffe0ff */
[----:B------:R-:W-:Y:S01]  /*7d210*/  ISETP.LT.AND P0, PT, R119, c[0x0][0x178], !P0 ;  /* 0x00005e0077007a0c */ /* 0x000fe20004701270 */
[C---:B-1----:R-:W-:Y:S01]  /*7d220*/  IMAD.WIDE R186, R0.reuse, 0x4, R4 ;  /* 0x0000000400ba7825 */ /* 0x042fe200078e0204 */
[----:B------:R-:W4:Y:S03]  /*7d230*/  LDL.LU R251, [R1+0xa9c] ;  /* 0x000a9c0001fb7983 */ /* 0x000f260000300800 */
[----:B------:R-:W-:Y:S01]  /*7d240*/  IMAD.WIDE R184, R0, 0x4, R6 ;  /* 0x0000000400b87825 */ /* 0x000fe200078e0206 */
[----:B------:R-:W-:Y:S01]  /*7d250*/  ISETP.GE.AND P1, PT, R190, c[0x0][0x17c], PT ;  /* 0x00005f00be007a0c */ /* 0x000fe20003f26270 */
[----:B------:R-:W4:Y:S02]  /*7d260*/  LDL.LU R250, [R1+0xa2c] ;  /* 0x000a2c0001fa7983 */ /* 0x000f240000300800 */
[C---:B------:R-:W-:Y:S02]  /*7d270*/  IMAD.WIDE R188, R3.reuse, 0x4, R182 ;  /* 0x0000000403bc7825 */ /* 0x040fe400078e02b6 */
[----:B------:R1:W-:Y:S02]  /*7d280*/  @P3 STG.E [R184.64], R249 ;  /* 0x000000f9b8003986 */ /* 0x0003e4000c101904 */
[----:B------:R-:W-:-:S02]  /*7d290*/  IMAD.WIDE R190, R3, 0x4, R180 ;  /* 0x0000000403be7825 */ /* 0x000fc400078e02b4 */
[----:B------:R-:W-:Y:S02]  /*7d2a0*/  @P2 STG.E [R186.64], R248 ;  /* 0x000000f8ba002986 */ /* 0x000fe4000c101904 */
[C---:B-1----:R-:W-:Y:S01]  /*7d2b0*/  IMAD.WIDE R184, R3.reuse, 0x4, R6 ;  /* 0x0000000403b87825 */ /* 0x042fe200078e0206 */
[C---:B------:R-:W-:Y:S01]  /*7d2c0*/  IADD3 R0, R3.reuse, c[0x0][0x198], RZ ;  /* 0x0000660003007a10 */ /* 0x040fe20007ffe0ff */
[----:B---3--:R1:W-:Y:S04]  /*7d2d0*/  @P6 STG.E [R188.64], R193 ;  /* 0x000000c1bc006986 */ /* 0x0083e8000c101904 */
[----:B--2---:R2:W-:Y:S04]  /*7d2e0*/  @P5 STG.E [R190.64], R194 ;  /* 0x000000c2be005986 */ /* 0x0045e8000c101904 */
[----:B-1----:R-:W3:Y:S04]  /*7d2f0*/  LDL.LU R193, [R1+0x40c] ;  /* 0x00040c0001c17983 */ /* 0x002ee80000300800 */
[----:B--2---:R-:W2:Y:S04]  /*7d300*/  LDL.LU R194, [R1+0x38c] ;  /* 0x00038c0001c27983 */ /* 0x004ea80000300800 */
[----:B------:R1:W-:Y:S02]  /*7d310*/  @P4 STG.E [R184.64], R195 ;  /* 0x000000c3b8004986 */ /* 0x0003e4000c101904 */
[----:B-1----:R-:W-:-:S02]  /*7d320*/  IMAD.WIDE R184, R3, 0x4, R4 ;  /* 0x0000000403b87825 */ /* 0x002fc400078e0204 */
[----:B------:R-:W2:Y:S04]  /*7d330*/  LDL.LU R3, [R1+0x408] ;  /* 0x0004080001037983 */ /* 0x000ea80000300800 */
[----:B----4-:R1:W-:Y:S04]  /*7d340*/  @P0 STG.E [R184.64], R245 ;  /* 0x000000f5b8000986 */ /* 0x0103e8000c101904 */
[----:B-1----:R-:W4:Y:S01]  /*7d350*/  LDL.LU R184, [R1+0xa98] ;  /* 0x000a980001b87983 */ /* 0x002f220000300800 */
[----:B------:R-:W-:Y:S02]  /*7d360*/  IADD3 R192, R123, 0x91, RZ ;  /* 0x000000917bc07810 */ /* 0x000fe40007ffe0ff */
[----:B------:R-:W-:Y:S01]  /*7d370*/  ISETP.LT.AND P6, PT, R227, c[0x0][0x178], !P1 ;  /* 0x00005e00e3007a0c */ /* 0x000fe20004fc1270 */
[----:B------:R-:W-:Y:S01]  /*7d380*/  IMAD.WIDE R186, R0, 0x4, R182 ;  /* 0x0000000400ba7825 */ /* 0x000fe200078e02b6 */
[----:B------:R-:W-:Y:S01]  /*7d390*/  ISETP.GE.AND P3, PT, R192, c[0x0][0x17c], PT ;  /* 0x00005f00c0007a0c */ /* 0x000fe20003f66270 */
[----:B------:R-:W2:Y:S01]  /*7d3a0*/  LDL.LU R185, [R1+0xa28] ;  /* 0x000a280001b97983 */ /* 0x000ea20000300800 */
[----:B------:R-:W-:-:S02]  /*7d3b0*/  IADD3 R192, R123, 0x92, RZ ;  /* 0x000000927bc07810 */ /* 0x000fc40007ffe0ff */
[----:B------:R-:W-:Y:S02]  /*7d3c0*/  ISETP.LT.AND P5, PT, R158, c[0x0][0x178], !P1 ;  /* 0x00005e009e007a0c */ /* 0x000fe40004fa1270 */
[----:B------:R-:W-:Y:S02]  /*7d3d0*/  ISETP.LT.AND P2, PT, R159, c[0x0][0x178], !P1 ;  /* 0x00005e009f007a0c */ /* 0x000fe40004f41270 */
[----:B------:R-:W-:Y:S02]  /*7d3e0*/  ISETP.LT.AND P4, PT, R119, c[0x0][0x178], !P1 ;  /* 0x00005e0077007a0c */ /* 0x000fe40004f81270 */
[----:B------:R-:W-:Y:S02]  /*7d3f0*/  ISETP.GE.AND P1, PT, R192, c[0x0][0x17c], PT ;  /* 0x00005f00c0007a0c */ /* 0x000fe40003f26270 */
[----:B------:R-:W2:Y:S04]  /*7d400*/  LDL.LU R192, [R1+0xa48] ;  /* 0x000a480001c07983 */ /* 0x000ea80000300800 */
[----:B------:R-:W3:Y:S04]  /*7d410*/  LDL.LU R249, [R1+0x668] ;  /* 0x0006680001f97983 */ /* 0x000ee80000300800 */
[----:B------:R-:W3:Y:S04]  /*7d420*/  LDL.LU R248, [R1+0x398] ;  /* 0x0003980001f87983 */ /* 0x000ee80000300800 */
[----:B------:R-:W3:Y:S04]  /*7d430*/  LDL.LU R195, [R1+0xb9c] ;  /* 0x000b9c0001c37983 */ /* 0x000ee80000300800 */
[----:B------:R-:W3:Y:S04]  /*7d440*/  LDL.LU R245, [R1+0xa4c] ;  /* 0x000a4c0001f57983 */ /* 0x000ee80000300800 */
[----:B----4-:R1:W-:Y:S04]  /*7d450*/  @P6 STG.E [R186.64], R184 ;  /* 0x000000b8ba006986 */ /* 0x0103e8000c101904 */
[----:B-1----:R-:W4:Y:S01]  /*7d460*/  LDL.LU R187, [R1+0x388] ;  /* 0x0003880001bb7983 */ /* 0x002f220000300800 */
[----:B------:R-:W-:-:S04]  /*7d470*/  IMAD.WIDE R188, R0, 0x4, R180 ;  /* 0x0000000400bc7825 */ /* 0x000fc800078e02b4 */
[----:B------:R-:W-:Y:S01]  /*7d480*/  IMAD.WIDE R190, R0, 0x4, R6 ;  /* 0x0000000400be7825 */ /* 0x000fe200078e0206 */
[----:B--2---:R1:W-:Y:S01]  /*7d490*/  @P5 STG.E [R188.64], R185 ;  /* 0x000000b9bc005986 */ /* 0x0043e2000c101904 */
[----:B------:R-:W-:-:S03]  /*7d4a0*/  IADD3 R186, R123, 0x93, RZ ;  /* 0x000000937bba7810 */ /* 0x000fc60007ffe0ff */
[----:B------:R2:W-:Y:S01]  /*7d4b0*/  @P2 STG.E [R190.64], R3 ;  /* 0x00000003be002986 */ /* 0x0005e2000c101904 */
[----:B------:R-:W-:Y:S01]  /*7d4c0*/  ISETP.GE.AND P2, PT, R186, c[0x0][0x17c], PT ;  /* 0x00005f00ba007a0c */ /* 0x000fe20003f46270 */
[C---:B-1----:R-:W-:Y:S01]  /*7d4d0*/  IMAD.WIDE R184, R0.reuse, 0x4, R4 ;  /* 0x0000000400b87825 */ /* 0x042fe200078e0204 */
[----:B--2---:R-:W-:-:S04]  /*7d4e0*/  IADD3 R3, R0, c[0x0][0x198], RZ ;  /* 0x0000660000037a10 */ /* 0x004fc80007ffe0ff */
[C---:B------:R-:W-:Y:S01]  /*7d4f0*/  IADD3 R0, R3.reuse, c[0x0][0x198], RZ ;  /* 0x0000660003007a10 */ /* 0x040fe20007ffe0ff */
[----:B------:R-:W-:-:S04]  /*7d500*/  IMAD.WIDE R190, R3, 0x4, R182 ;  /* 0x0000000403be7825 */ /* 0x000fc800078e02b6 */
[----:B------:R-:W-:Y:S01]  /*7d510*/  IMAD.WIDE R188, R3, 0x4, R180 ;  /* 0x0000000403bc7825 */ /* 0x000fe200078e02b4 */
[----:B------:R-:W-:Y:S02]  /*7d520*/  ISETP.LT.AND P5, PT, R227, c[0x0][0x178], !P3 ;  /* 0x00005e00e3007a0c */ /* 0x000fe40005fa1270 */
[----:B------:R-:W-:Y:S02]  /*7d530*/  ISETP.LT.AND P0, PT, R158, c[0x0][0x178], !P3 ;  /* 0x00005e009e007a0c */ /* 0x000fe40005f01270 */
[----:B------:R-:W-:Y:S01]  /*7d540*/  ISETP.LT.AND P6, PT, R159, c[0x0][0x178], !P3 ;  /* 0x00005e009f007a0c */ /* 0x000fe20005fc1270 */
[----:B----4-:R1:W-:Y:S02]  /*7d550*/  @P4 STG.E [R184.64], R187 ;  /* 0x000000bbb8004986 */ /* 0x0103e4000c101904 */
[----:B-1----:R-:W-:-:S04]  /*7d560*/  IMAD.WIDE R186, R3, 0x4, R6 ;  /* 0x0000000403ba7825 */ /* 0x002fc800078e0206 */
[----:B------:R-:W-:Y:S02]  /*7d570*/  IMAD.WIDE R184, R3, 0x4, R4 ;  /* 0x0000000403b87825 */ /* 0x000fe400078e0204 */
[----:B------:R-:W2:Y:S04]  /*7d580*/  LDL.LU R3, [R1+0xb98] ;  /* 0x000b980001037983 */ /* 0x000ea80000300800 */
[----:B------:R-:W-:Y:S04]  /*7d590*/  @P5 STG.E [R190.64], R251 ;  /* 0x000000fbbe005986 */ /* 0x000fe8000c101904 */
[----:B------:R-:W-:Y:S04]  /*7d5a0*/  @P0 STG.E [R188.64], R250 ;  /* 0x000000fabc000986 */ /* 0x000fe8000c101904 */
[----:B---3--:R1:W-:Y:S04]  /*7d5b0*/  @P6 STG.E [R186.64], R193 ;  /* 0x000000c1ba006986 */ /* 0x0083e8000c101904 */
[----:B-1----:R-:W3:Y:S01]  /*7d5c0*/  LDL.LU R193, [R1+0x66c] ;  /* 0x00066c0001c17983 */ /* 0x002ee20000300800 */
[----:B------:R-:W-:-:S02]  /*7d5d0*/  ISETP.LT.AND P3, PT, R119, c[0x0][0x178], !P3 ;  /* 0x00005e0077007a0c */ /* 0x000fc40005f61270 */
[----:B------:R-:W-:Y:S01]  /*7d5e0*/  ISETP.LT.AND P4, PT, R227, c[0x0][0x178], !P1 ;  /* 0x00005e00e3007a0c */ /* 0x000fe20004f81270 */
[----:B------:R-:W-:Y:S01]  /*7d5f0*/  IMAD.WIDE R190, R0, 0x4, R182 ;  /* 0x0000000400be7825 */ /* 0x000fe200078e02b6 */
[----:B------:R-:W-:-:S09]  /*7d600*/  ISETP.LT.AND P0, PT, R119, c[0x0][0x178], !P1 ;  /* 0x00005e0077007a0c */ /* 0x000fd20004f01270 */
[----:B------:R1:W-:Y:S01]  /*7d610*/  @P3 STG.E [R184.64], R194 ;  /* 0x000000c2b8003986 */ /* 0x0003e2000c101904 */
[----:B------:R-:W-:Y:S01]  /*7d620*/  ISETP.LT.AND P3, PT, R158, c[0x0][0x178], !P1 ;  /* 0x00005e009e007a0c */ /* 0x000fe20004f61270 */
[----:B------:R-:W-:Y:S01]  /*7d630*/  IMAD.WIDE R186, R0, 0x4, R180 ;  /* 0x0000000400ba7825 */ /* 0x000fe200078e02b4 */
[----:B------:R-:W-:Y:S02]  /*7d640*/  ISETP.LT.AND P6, PT, R227, c[0x0][0x178], !P2 ;  /* 0x00005e00e3007a0c */ /* 0x000fe400057c1270 */
[----:B------:R-:W-:Y:S02]  /*7d650*/  ISETP.LT.AND P5, PT, R158, c[0x0][0x178], !P2 ;  /* 0x00005e009e007a0c */ /* 0x000fe400057a1270 */
[----:B-1----:R-:W-:Y:S01]  /*7d660*/  IADD3 R184, R123, 0x94, RZ ;  /* 0x000000947bb87810 */ /* 0x002fe20007ffe0ff */
[----:B------:R-:W4:Y:S04]  /*7d670*/  LDL.LU R194, [R1+0x39c] ;  /* 0x00039c0001c27983 */ /* 0x000f280000300800 */
[----:B------:R-:W3:Y:S01]  /*7d680*/  LDL.LU R251, [R1+0xbc8] ;  /* 0x000bc80001fb7983 */ /* 0x000ee20000300800 */
[----:B------:R-:W-:-:S03]  /*7d690*/  IMAD.WIDE R188, R0, 0x4, R4 ;  /* 0x0000000400bc7825 */ /* 0x000fc600078e0204 */
[----:B------:R-:W3:Y:S04]  /*7d6a0*/  LDL.LU R250, [R1+0xb68] ;  /* 0x000b680001fa7983 */ /* 0x000ee80000300800 */
[----:B--2---:R1:W-:Y:S01]  /*7d6b0*/  @P4 STG.E [R190.64], R3 ;  /* 0x00000003be004986 */ /* 0x0043e2000c101904 */
[----:B------:R-:W-:Y:S02]  /*7d6c0*/  ISETP.LT.AND P4, PT, R159, c[0x0][0x178], !P1 ;  /* 0x00005e009f007a0c */ /* 0x000fe40004f81270 */
[----:B------:R-:W-:Y:S01]  /*7d6d0*/  ISETP.GE.AND P1, PT, R184, c[0x0][0x17c], PT ;  /* 0x00005f00b8007a0c */ /* 0x000fe20003f26270 */
[C---:B------:R-:W-:Y:S01]  /*7d6e0*/  IMAD.WIDE R184, R0.reuse, 0x4, R6 ;  /* 0x0000000400b87825 */ /* 0x040fe200078e0206 */
[----:B------:R2:W-:Y:S01]  /*7d6f0*/  @P3 STG.E [R186.64], R192 ;  /* 0x000000c0ba003986 */ /* 0x0005e2000c101904 */
[----:B-1----:R-:W-:-:S08]  /*7d700*/  IADD3 R3, R0, c[0x0][0x198], RZ ;  /* 0x0000660000037a10 */ /* 0x002fd00007ffe0ff */
[----:B------:R1:W-:Y:S01]  /*7d710*/  @P4 STG.E [R184.64], R249 ;  /* 0x000000f9b8004986 */ /* 0x0003e2000c101904 */
[----:B------:R-:W-:-:S03]  /*7d720*/  IMAD.WIDE R190, R3, 0x4, R182 ;  /* 0x0000000403be7825 */ /* 0x000fc600078e02b6 */
[----:B------:R1:W-:Y:S01]  /*7d730*/  @P0 STG.E [R188.64], R248 ;  /* 0x000000f8bc000986 */ /* 0x0003e2000c101904 */
[----:B--2---:R-:W-:-:S03]  /*7d740*/  IMAD.WIDE R186, R3, 0x4, R180 ;  /* 0x0000000403ba7825 */ /* 0x004fc600078e02b4 */
[----:B-1----:R-:W2:Y:S04]  /*7d750*/  LDL.LU R249, [R1+0x688] ;  /* 0x0006880001f97983 */ /* 0x002ea80000300800 */
[----:B------:R1:W-:Y:S04]  /*7d760*/  @P6 STG.E [R190.64], R195 ;  /* 0x000000c3be006986 */ /* 0x0003e8000c101904 */
[----:B------:R-:W2:Y:S04]  /*7d770*/  LDL.LU R248, [R1+0x4b8] ;  /* 0x0004b80001f87983 */ /* 0x000ea80000300800 */
[----:B------:R4:W-:Y:S04]  /*7d780*/  @P5 STG.E [R186.64], R245 ;  /* 0x000000f5ba005986 */ /* 0x0009e8000c101904 */
[----:B-1----:R-:W2:Y:S04]  /*7d790*/  LDL.LU R195, [R1+0xbcc] ;  /* 0x000bcc0001c37983 */ /* 0x002ea80000300800 */
[----:B----4-:R-:W4:Y:S01]  /*7d7a0*/  LDL.LU R245, [R1+0xb6c] ;  /* 0x000b6c0001f57983 */ /* 0x010f220000300800 */
[----:B------:R-:W-:Y:S01]  /*7d7b0*/  ISETP.LT.AND P3, PT, R159, c[0x0][0x178], !P2 ;  /* 0x00005e009f007a0c */ /* 0x000fe20005761270 */
[----:B------:R-:W-:-:S12]  /*7d7c0*/  IMAD.WIDE R184, R3, 0x4, R6 ;  /* 0x0000000403b87825 */ /* 0x000fd800078e0206 */
[----:B---3--:R1:W-:Y:S04]  /*7d7d0*/  @P3 STG.E [R184.64], R193 ;  /* 0x000000c1b8003986 */ /* 0x0083e8000c101904 */
[----:B-1----:R-:W3:Y:S01]  /*7d7e0*/  LDL.LU R193, [R1+0x68c] ;  /* 0x00068c0001c17983 */ /* 0x002ee20000300800 */
[----:B------:R-:W-:Y:S02]  /*7d7f0*/  ISETP.LT.AND P2, PT, R119, c[0x0][0x178], !P2 ;  /* 0x00005e0077007a0c */ /* 0x000fe40005741270 */
[----:B------:R-:W-:Y:S02]  /*7d800*/  ISETP.LT.AND P5, PT, R227, c[0x0][0x178], !P1 ;  /* 0x00005e00e3007a0c */ /* 0x000fe40004fa1270 */
[----:B------:R-:W-:Y:S02]  /*7d810*/  IADD3 R0, R3, c[0x0][0x198], RZ ;  /* 0x0000660003007a10 */ /* 0x000fe40007ffe0ff */
[----:B------:R-:W-:-:S02]  /*7d820*/  IADD3 R190, R123, 0x95, RZ ;  /* 0x000000957bbe7810 */ /* 0x000fc40007ffe0ff */
[----:B------:R-:W-:Y:S01]  /*7d830*/  ISETP.LT.AND P0, PT, R158, c[0x0][0x178], !P1 ;  /* 0x00005e009e007a0c */ /* 0x000fe20004f01270 */
[----:B------:R-:W-:Y:S01]  /*7d840*/  IMAD.WIDE R186, R3, 0x4, R4 ;  /* 0x0000000403ba7825 */ /* 0x000fe200078e0204 */
[----:B------:R-:W-:Y:S02]  /*7d850*/  ISETP.LT.AND P4, PT, R159, c[0x0][0x178], !P1 ;  /* 0x00005e009f007a0c */ /* 0x000fe40004f81270 */
[----:B------:R-:W-:Y:S01]  /*7d860*/  ISETP.GE.AND P6, PT, R190, c[0x0][0x17c], PT ;  /* 0x00005f00be007a0c */ /* 0x000fe20003fc6270 */
[C---:B------:R-:W-:Y:S01]  /*7d870*/  IMAD.WIDE R188, R0.reuse, 0x4, R182 ;  /* 0x0000000400bc7825 */ /* 0x040fe200078e02b6 */
[----:B------:R1:W-:Y:S01]  /*7d880*/  @P2 STG.E [R186.64], R194 ;  /* 0x000000c2ba002986 */ /* 0x0003e2000c101904 */
[----:B------:R-:W-:Y:S02]  /*7d890*/  ISETP.LT.AND P1, PT, R119, c[0x0][0x178], !P1 ;  /* 0x00005e0077007a0c */ /* 0x000fe40004f21270 */
[----:B------:R-:W-:Y:S01]  /*7d8a0*/  ISETP.LT.AND P2, PT, R227, c[0x0][0x178], !P6 ;  /* 0x00005e00e3007a0c */ /* 0x000fe20007741270 */
[----:B------:R1:W-:Y:S01]  /*7d8b0*/  @P5 STG.E [R188.64], R251 ;  /* 0x000000fbbc005986 */ /* 0x0003e2000c101904 */
[----:B------:R-:W-:Y:S01]  /*7d8c0*/  IMAD.WIDE R184, R0, 0x4, R6 ;  /* 0x0000000400b87825 */ /* 0x000fe200078e0206 */
[----:B------:R-:W-:-:S02]  /*7d8d0*/  ISETP.LT.AND P5, PT, R158, c[0x0][0x178], !P6 ;  /* 0x00005e009e007a0c */ /* 0x000fc400077a1270 */
[C---:B------:R-:W-:Y:S01]  /*7d8e0*/  IADD3 R3, R0.reuse, c[0x0][0x198], RZ ;  /* 0x0000660000037a10 */ /* 0x040fe20007ffe0ff */
[----:B-1----:R-:W-:Y:S01]  /*7d8f0*/  IMAD.WIDE R186, R0, 0x4, R180 ;  /* 0x0000000400ba7825 */ /* 0x002fe200078e02b4 */
[C---:B------:R-:W-:Y:S01]  /*7d900*/  IADD3 R191, R123.reuse, 0x96, RZ ;  /* 0x000000967bbf7810 */ /* 0x040fe20007ffe0ff */
[----:B------:R-:W3:Y:S01]  /*7d910*/  LDL.LU R194, [R1+0x4bc] ;  /* 0x0004bc0001c27983 */ /* 0x000ee20000300800 */
[----:B------:R-:W-:-:S03]  /*7d920*/  IADD3 R190, R123, 0x97, RZ ;  /* 0x000000977bbe7810 */ /* 0x000fc60007ffe0ff */
[----:B------:R1:W-:Y:S01]  /*7d930*/  @P0 STG.E [R186.64], R250 ;  /* 0x000000faba000986 */ /* 0x0003e2000c101904 */
[----:B------:R-:W-:Y:S01]  /*7d940*/  IMAD.WIDE R188, R3, 0x4, R180 ;  /* 0x0000000403bc7825 */ /* 0x000fe200078e02b4 */
[----:B------:R-:W-:Y:S02]  /*7d950*/  ISETP.GE.AND P3, PT, R191, c[0x0][0x17c], PT ;  /* 0x00005f00bf007a0c */ /* 0x000fe40003f66270 */
[----:B------:R-:W3:Y:S01]  /*7d960*/  LDL.LU R191, [R1+0x878] ;  /* 0x0008780001bf7983 */ /* 0x000ee20000300800 */
[----:B------:R-:W-:-:S03]  /*7d970*/  ISETP.GE.AND P0, PT, R190, c[0x0][0x17c], PT ;  /* 0x00005f00be007a0c */ /* 0x000fc60003f06270 */
[----:B------:R-:W3:Y:S01]  /*7d980*/  LDL.LU R190, [R1+0xb78] ;  /* 0x000b780001be7983 */ /* 0x000ee20000300800 */
[----:B-1----:R-:W-:-:S03]  /*7d990*/  IMAD.WIDE R186, R3, 0x4, R182 ;  /* 0x0000000403ba7825 */ /* 0x002fc600078e02b6 */
[----:B------:R-:W3:Y:S04]  /*7d9a0*/  LDL.LU R192, [R1+0x598] ;  /* 0x0005980001c07983 */ /* 0x000ee80000300800 */
[----:B--2---:R1:W-:Y:S02]  /*7d9b0*/  @P4 STG.E [R184.64], R249 ;  /* 0x000000f9b8004986 */ /* 0x0043e4000c101904 */
[----:B-1----:R-:W-:Y:S01]  /*7d9c0*/  IMAD.WIDE R184, R0, 0x4, R4 ;  /* 0x0000000400b87825 */ /* 0x002fe200078e0204 */
[----:B------:R-:W-:-:S04]  /*7d9d0*/  IADD3 R0, R3, c[0x0][0x198], RZ ;  /* 0x0000660003007a10 */ /* 0x000fc80007ffe0ff */
[----:B------:R1:W-:Y:S04]  /*7d9e0*/  @P1 STG.E [R184.64], R248 ;  /* 0x000000f8b8001986 */ /* 0x0003e8000c101904 */
[----:B------:R2:W-:Y:S04]  /*7d9f0*/  @P2 STG.E [R186.64], R195 ;  /* 0x000000c3ba002986 */ /* 0x0005e8000c101904 */
[----:B----4-:R4:W-:Y:S01]  /*7da00*/  @P5 STG.E [R188.64], R245 ;  /* 0x000000f5bc005986 */ /* 0x0109e2000c101904 */
[----:B-1----:R-:W-:-:S03]  /*7da10*/  IMAD.WIDE R184, R3, 0x4, R6 ;  /* 0x0000000403b87825 */ /* 0x002fc600078e0206 */
[----:B--2---:R-:W2:Y:S01]  /*7da20*/  LDL.LU R195, [R1+0xc2c] ;  /* 0x000c2c0001c37983 */ /* 0x004ea20000300800 */
[----:B------:R-:W-:-:S03]  /*7da30*/  IMAD.WIDE R186, R3, 0x4, R4 ;  /* 0x0000000403ba7825 */ /* 0x000fc600078e0204 */
[----:B----4-:R-:W4:Y:S04]  /*7da40*/  LDL.LU R245, [R1+0xb7c] ;  /* 0x000b7c0001f57983 */ /* 0x010f280000300800 */
[----:B------:R-:W2:Y:S01]  /*7da50*/  LDL.LU R3, [R1+0xc28] ;  /* 0x000c280001037983 */ /* 0x000ea20000300800 */
[----:B------:R-:W-:-:S03]  /*7da60*/  ISETP.LT.AND P4, PT, R159, c[0x0][0x178], !P6 ;  /* 0x00005e009f007a0c */ /* 0x000fc60007781270 */
[----:B------:R-:W4:Y:S10]  /*7da70*/  LDL.LU R248, [R1+0x87c] ;  /* 0x00087c0001f87983 */ /* 0x000f340000300800 */
[----:B---3--:R1:W-:Y:S04]  /*7da80*/  @P4 STG.E [R184.64], R193 ;  /* 0x000000c1b8004986 */ /* 0x0083e8000c101904 */
[----:B-1----:R-:W3:Y:S01]  /*7da90*/  LDL.LU R193, [R1+0x59c] ;  /* 0x00059c0001c17983 */ /* 0x002ee20000300800 */
[----:B------:R-:W-:-:S02]  /*7daa0*/  ISETP.LT.AND P6, PT, R119, c[0x0][0x178], !P6 ;  /* 0x00005e0077007a0c */ /* 0x000fc400077c1270 */
[----:B------:R-:W-:Y:S02]  /*7dab0*/  ISETP.LT.AND P5, PT, R227, c[0x0][0x178], !P3 ;  /* 0x00005e00e3007a0c */ /* 0x000fe40005fa1270 */
[----:B------:R-:W-:Y:S02]  /*7dac0*/  IADD3 R188, R123, 0x98, RZ ;  /* 0x000000987bbc7810 */ /* 0x000fe40007ffe0ff */
[----:B------:R-:W-:Y:S02]  /*7dad0*/  ISETP.LT.AND P1, PT, R158, c[0x0][0x178], !P3 ;  /* 0x00005e009e007a0c */ /* 0x000fe40005f21270 */
[----:B------:R-:W-:Y:S01]  /*7dae0*/  ISETP.LT.AND P2, PT, R159, c[0x0][0x178], !P3 ;  /* 0x00005e009f007a0c */ /* 0x000fe20005f41270 */
[----:B------:R-:W-:Y:S01]  /*7daf0*/  IMAD.WIDE R184, R0, 0x4, R180 ;  /* 0x0000000400b87825 */ /* 0x000fe200078e02b4 */
[----:B------:R-:W-:Y:S01]  /*7db00*/  ISETP.GE.AND P4, PT, R188, c[0x0][0x17c], PT ;  /* 0x00005f00bc007a0c */ /* 0x000fe20003f86270 */
[----:B------:R-:W3:Y:S02]  /*7db10*/  LDL.LU R251, [R1+0xc48] ;  /* 0x000c480001fb7983 */ /* 0x000ee40000300800 */
[----:B------:R-:W-:Y:S01]  /*7db20*/  IMAD.WIDE R188, R0, 0x4, R182 ;  /* 0x0000000400bc7825 */ /* 0x000fe200078e02b6 */
[----:B------:R-:W-:Y:S01]  /*7db30*/  ISETP.LT.AND P3, PT, R119, c[0x0][0x178], !P3 ;  /* 0x00005e0077007a0c */ /* 0x000fe20005f61270 */
[----:B------:R1:W-:Y:S01]  /*7db40*/  @P6 STG.E [R186.64], R194 ;  /* 0x000000c2ba006986 */ /* 0x0003e2000c101904 */
[----:B------:R-:W-:-:S03]  /*7db50*/  ISETP.LT.AND P6, PT, R227, c[0x0][0x178], !P0 ;  /* 0x00005e00e3007a0c */ /* 0x000fc600047c1270 */
[----:B------:R-:W3:Y:S04]  /*7db60*/  LDL.LU R250, [R1+0xbd8] ;  /* 0x000bd80001fa7983 */ /* 0x000ee80000300800 */
[----:B------:R-:W3:Y:S01]  /*7db70*/  LDL.LU R249, [R1+0x888] ;  /* 0x0008880001f97983 */ /* 0x000ee20000300800 */
[----:B-1----:R-:W-:-:S03]  /*7db80*/  IMAD.WIDE R186, R0, 0x4, R6 ;  /* 0x0000000400ba7825 */ /* 0x002fc600078e0206 */
[----:B------:R-:W3:Y:S04]  /*7db90*/  LDL.LU R194, [R1+0x5a8] ;  /* 0x0005a80001c27983 */ /* 0x000ee80000300800 */
[----:B--2---:R1:W-:Y:S01]  /*7dba0*/  @P5 STG.E [R188.64], R3 ;  /* 0x00000003bc005986 */ /* 0x0043e2000c101904 */
[----:B------:R-:W-:-:S03]  /*7dbb0*/  ISETP.LT.AND P5, PT, R158, c[0x0][0x178], !P0 ;  /* 0x00005e009e007a0c */ /* 0x000fc600047a1270 */
[----:B------:R2:W-:Y:S04]  /*7dbc0*/  @P1 STG.E [R184.64], R190 ;  /* 0x000000beb8001986 */ /* 0x0005e8000c101904 */
[----:B------:R4:W-:Y:S01]  /*7dbd0*/  @P2 STG.E [R186.64], R191 ;  /* 0x000000bfba002986 */ /* 0x0009e2000c101904 */
[----:B------:R-:W-:Y:S02]  /*7dbe0*/  ISETP.LT.AND P2, PT, R159, c[0x0][0x178], !P0 ;  /* 0x00005e009f007a0c */ /* 0x000fe40004741270 */
[C---:B-1----:R-:W-:Y:S01]  /*7dbf0*/  IADD3 R3, R0.reuse, c[0x0][0x198], RZ ;  /* 0x0000660000037a10 */ /* 0x042fe20007ffe0ff */
[----:B--2---:R-:W-:-:S04]  /*7dc00*/  IMAD.WIDE R184, R0, 0x4, R4 ;  /* 0x0000000400b87825 */ /* 0x004fc800078e0204 */
[----:B----4-:R-:W-:Y:S01]  /*7dc10*/  IMAD.WIDE R186, R3, 0x4, R182 ;  /* 0x0000000403ba7825 */ /* 0x010fe200078e02b6 */
[----:B------:R-:W-:Y:S01]  /*7dc20*/  @P3 STG.E [R184.64], R192 ;  /* 0x000000c0b8003986 */ /* 0x000fe2000c101904 */
[----:B------:R-:W-:Y:S02]  /*7dc30*/  ISETP.LT.AND P0, PT, R119, c[0x0][0x178], !P0 ;  /* 0x00005e0077007a0c */ /* 0x000fe40004701270 */
[C---:B------:R-:W-:Y:S01]  /*7dc40*/  IMAD.WIDE R188, R3.reuse, 0x4, R180 ;  /* 0x0000000403bc7825 */ /* 0x040fe200078e02b4 */
[----:B------:R1:W-:Y:S04]  /*7dc50*/  @P6 STG.E [R186.64], R195 ;  /* 0x000000c3ba006986 */ /* 0x0003e8000c101904 */
[----:B------:R2:W-:Y:S04]  /*7dc60*/  @P5 STG.E [R188.64], R245 ;  /* 0x000000f5bc005986 */ /* 0x0005e8000c101904 */
[----:B-1----:R-:W4:Y:S01]  /*7dc70*/  LDL.LU R195, [R1+0xc4c] ;  /* 0x000c4c0001c37983 */ /* 0x002f220000300800 */
[----:B------:R-:W-:-:S03]  /*7dc80*/  IMAD.WIDE R186, R3, 0x4, R6 ;  /* 0x0000000403ba7825 */ /* 0x000fc600078e0206 */
[----:B--2---:R-:W2:Y:S01]  /*7dc90*/  LDL.LU R245, [R1+0xbdc] ;  /* 0x000bdc0001f57983 */ /* 0x004ea20000300800 */
[----:B------:R-:W-:-:S03]  /*7dca0*/  IMAD.WIDE R184, R3, 0x4, R4 ;  /* 0x0000000403b87825 */ /* 0x000fc600078e0204 */
[----:B------:R1:W-:Y:S04]  /*7dcb0*/  @P2 STG.E [R186.64], R248 ;  /* 0x000000f8ba002986 */ /* 0x0003e8000c101904 */
[----:B---3--:R3:W-:Y:S04]  /*7dcc0*/  @P0 STG.E [R184.64], R193 ;  /* 0x000000c1b8000986 */ /* 0x0087e8000c101904 */
[----:B-1----:R-:W2:Y:S04]  /*7dcd0*/  LDL.LU R248, [R1+0x88c] ;  /* 0x00088c0001f87983 */ /* 0x002ea80000300800 */
[----:B---3--:R-:W3:Y:S01]  /*7dce0*/  LDL.LU R193, [R1+0x5ac] ;  /* 0x0005ac0001c17983 */ /* 0x008ee20000300800 */
[----:B------:R-:W-:-:S02]  /*7dcf0*/  ISETP.LT.AND P6, PT, R227, c[0x0][0x178], !P4 ;  /* 0x00005e00e3007a0c */ /* 0x000fc400067c1270 */
[----:B------:R-:W-:Y:S02]  /*7dd00*/  ISETP.LT.AND P3, PT, R158, c[0x0][0x178], !P4 ;  /* 0x00005e009e007a0c */ /* 0x000fe40006761270 */
[----:B------:R-:W-:Y:S02]  /*7dd10*/  IADD3 R0, R3, c[0x0][0x198], RZ ;  /* 0x0000660003007a10 */ /* 0x000fe40007ffe0ff */
[----:B------:R-:W-:Y:S02]  /*7dd20*/  IADD3 R190, R123, 0x99, RZ ;  /* 0x000000997bbe7810 */ /* 0x000fe40007ffe0ff */
[----:B------:R-:W-:Y:S01]  /*7dd30*/  ISETP.LT.AND P5, PT, R159, c[0x0][0x178], !P4 ;  /* 0x00005e009f007a0c */ /* 0x000fe200067a1270 */
[----:B------:R-:W-:Y:S01]  /*7dd40*/  IMAD.WIDE R188, R0, 0x4, R182 ;  /* 0x0000000400bc7825 */ /* 0x000fe200078e02b6 */
[----:B------:R-:W-:-:S03]  /*7dd50*/  ISETP.GE.AND P1, PT, R190, c[0x0][0x17c], PT ;  /* 0x00005f00be007a0c */ /* 0x000fc60003f26270 */
[C---:B------:R-:W-:Y:S01]  /*7dd60*/  IMAD.WIDE R186, R0.reuse, 0x4, R180 ;  /* 0x0000000400ba7825 */ /* 0x040fe200078e02b4 */
[----:B------:R-:W-:Y:S01]  /*7dd70*/  ISETP.LT.AND P4, PT, R119, c[0x0][0x178], !P4 ;  /* 0x00005e0077007a0c */ /* 0x000fe20006781270 */
[----:B------:R1:W-:Y:S01]  /*7dd80*/  @P6 STG.E [R188.64], R251 ;  /* 0x000000fbbc006986 */ /* 0x0003e2000c101904 */
[----:B------:R-:W-:Y:S01]  /*7dd90*/  ISETP.LT.AND P0, PT, R227, c[0x0][0x178], !P1 ;  /* 0x00005e00e3007a0c */ /* 0x000fe20004f01270 */
[----:B------:R-:W-:Y:S02]  /*7dda0*/  IMAD.WIDE R184, R0, 0x4, R6 ;  /* 0x0000000400b87825 */ /* 0x000fe400078e0206 */
[----:B------:R1:W-:Y:S01]  /*7ddb0*/  @P3 STG.E [R186.64], R250 ;  /* 0x000000faba003986 */ /* 0x0003e2000c101904 */
[----:B------:R-:W-:Y:S02]  /*7ddc0*/  ISETP.LT.AND P3, PT, R158, c[0x0][0x178], !P1 ;  /* 0x00005e009e007a0c */ /* 0x000fe40004f61270 */
[C---:B------:R-:W-:Y:S01]  /*7ddd0*/  IADD3 R3, R0.reuse, c[0x0][0x198], RZ ;  /* 0x0000660000037a10 */ /* 0x040fe20007ffe0ff */
[----:B------:R1:W-:Y:S01]  /*7dde0*/  @P5 STG.E [R184.64], R249 ;  /* 0x000000f9b8005986 */ /* 0x0003e2000c101904 */
[----:B------:R-:W-:Y:S01]  /*7ddf0*/  ISETP.LT.AND P6, PT, R159, c[0x0][0x178], !P1 ;  /* 0x00005e009f007a0c */ /* 0x000fe20004fc1270 */
[----:B-1----:R-:W-:Y:S01]  /*7de00*/  IMAD.WIDE R188, R0, 0x4, R4 ;  /* 0x0000000400bc7825 */ /* 0x002fe200078e0204 */
[----:B------:R-:W-:-:S03]  /*7de10*/  ISETP.LT.AND P1, PT, R119, c[0x0][0x178], !P1 ;  /* 0x00005e0077007a0c */ /* 0x000fc60004f21270 */
[----:B------:R-:W-:-:S04]  /*7de20*/  IMAD.WIDE R186, R3, 0x4, R180 ;  /* 0x0000000403ba7825 */ /* 0x000fc800078e02b4 */
[C---:B------:R-:W-:Y:S01]  /*7de30*/  IMAD.WIDE R184, R3.reuse, 0x4, R182 ;  /* 0x0000000403b87825 */ /* 0x040fe200078e02b6 */
[----:B------:R-:W-:Y:S01]  /*7de40*/  @P4 STG.E [R188.64], R194 ;  /* 0x000000c2bc004986 */ /* 0x000fe2000c101904 */
[----:B------:R-:W-:-:S03]  /*7de50*/  IADD3 R0, R3, c[0x0][0x198], RZ ;  /* 0x0000660003007a10 */ /* 0x000fc60007ffe0ff */
[----:B----4-:R1:W-:Y:S04]  /*7de60*/  @P0 STG.E [R184.64], R195 ;  /* 0x000000c3b8000986 */ /* 0x0103e8000c101904 */
[----:B--2---:R2:W-:Y:S01]  /*7de70*/  @P3 STG.E [R186.64], R245 ;  /* 0x000000f5ba003986 */ /* 0x0045e2000c101904 */
[----:B-1----:R-:W-:-:S03]  /*7de80*/  IMAD.WIDE R184, R3, 0x4, R6 ;  /* 0x0000000403b87825 */ /* 0x002fc600078e0206 */
[----:B--2---:R-:W2:Y:S01]  /*7de90*/  LDL.LU R245, [R1+0x5d8] ;  /* 0x0005d80001f57983 */ /* 0x004ea20000300800 */
[----:B------:R-:W-:-:S03]  /*7dea0*/  IMAD.WIDE R186, R3, 0x4, R4 ;  /* 0x0000000403ba7825 */ /* 0x000fc600078e0204 */
[----:B------:R-:W4:Y:S04]  /*7deb0*/  LDL.LU R194, [R1+0xc3c] ;  /* 0x000c3c0001c27983 */ /* 0x000f280000300800 */
[----:B------:R-:W2:Y:S04]  /*7dec0*/  LDL.LU R195, [R1+0x96c] ;  /* 0x00096c0001c37983 */ /* 0x000ea80000300800 */
[----:B------:R-:W2:Y:S04]  /*7ded0*/  LDL.LU R3, [R1+0xc38] ;  /* 0x000c380001037983 */ /* 0x000ea80000300800 */
[----:B------:R1:W-:Y:S04]  /*7dee0*/  @P6 STG.E [R184.64], R248 ;  /* 0x000000f8b8006986 */ /* 0x0003e8000c101904 */
[----:B---3--:R3:W-:Y:S04]  /*7def0*/  @P1 STG.E [R186.64], R193 ;  /* 0x000000c1ba001986 */ /* 0x0087e8000c101904 */
[----:B-1----:R-:W2:Y:S04]  /*7df00*/  LDL.LU R185, [R1+0xc88] ;  /* 0x000c880001b97983 */ /* 0x002ea80000300800 */
[----:B---3--:R-:W3:Y:S01]  /*7df10*/  LDL.LU R187, [R1+0x968] ;  /* 0x0009680001bb7983 */ /* 0x008ee20000300800 */
        /* <DEDUP_REMOVED lines=10> */
[----:B------:R-:W4:Y:S03]  /*7dfc0*/  LDL.LU R251, [R1+0xc68] ;  /* 0x000c680001fb7983 */ /* 0x000f260000300800 */
[C---:B------:R-:W-:Y:S01]  /*7dfd0*/  IMAD.WIDE R190, R0.reuse, 0x4, R180 ;  /* 0x0000000400be7825 */ /* 0x040fe200078e02b4 */
[----:B------:R-:W4:Y:S04]  /*7dfe0*/  LDL.LU R250, [R1+0xa68] ;  /* 0x000a680001fa7983 */ /* 0x000f280000300800 */
[----:B------:R-:W4:Y:S04]  /*7dff0*/  LDL.LU R249, [R1+0x5e8] ;  /* 0x0005e80001f97983 */ /* 0x000f280000300800 */
[----:B------:R-:W4:Y:S04]  /*7e000*/  LDL.LU R248, [R1+0xcdc] ;  /* 0x000cdc0001f87983 */ /* 0x000f280000300800 */
[----:B--2---:R1:W-:Y:S04]  /*7e010*/  @P4 STG.E [R188.64], R185 ;  /* 0x000000b9bc004986 */ /* 0x0043e8000c101904 */
[----:B------:R2:W-:Y:S01]  /*7e020*/  @P5 STG.E [R190.64], R3 ;  /* 0x00000003be005986 */ /* 0x0005e2000c101904 */
[C---:B-1----:R-:W-:Y:S01]  /*7e030*/  IMAD.WIDE R184, R0.reuse, 0x4, R6 ;  /* 0x0000000400b87825 */ /* 0x042fe200078e0206 */
[----:B--2---:R-:W-:-:S04]  /*7e040*/  IADD3 R3, R0, c[0x0][0x198], RZ ;  /* 0x0000660000037a10 */ /* 0x004fc80007ffe0ff */
[----:B---3--:R1:W-:Y:S02]  /*7e050*/  @P3 STG.E [R184.64], R187 ;  /* 0x000000bbb8003986 */ /* 0x0083e4000c101904 */
        /* <DEDUP_REMOVED lines=11> */
[C---:B------:R-:W-:Y:S01]  /*7e110*/  IMAD.WIDE R188, R3.reuse, 0x4, R180 ;  /* 0x0000000403bc7825 */ /* 0x040fe200078e02b4 */
[----:B------:R1:W-:Y:S03]  /*7e120*/  @P2 STG.E [R184.64], R245 ;  /* 0x000000f5b8002986 */ /* 0x0003e6000c101904 */
[----:B------:R-:W-:Y:S01]  /*7e130*/  IMAD.WIDE R190, R3, 0x4, R6 ;  /* 0x0000000403be7825 */ /* 0x000fe200078e0206 */
[----:B-1----:R-:W3:Y:S04]  /*7e140*/  LDL.LU R245, [R1+0x2198] ;  /* 0x0021980001f57983 */ /* 0x002ee80000300800 */
[----:B--2---:R-:W-:Y:S04]  /*7e150*/  @P6 STG.E [R186.64], R0 ;  /* 0x00000000ba006986 */ /* 0x004fe8000c101904 */
[----:B----4-:R1:W-:Y:S04]  /*7e160*/  @P4 STG.E [R188.64], R194 ;  /* 0x000000c2bc004986 */ /* 0x0103e8000c101904 */
[----:B------:R2:W-:Y:S04]  /*7e170*/  @P5 STG.E [R190.64], R195 ;  /* 0x000000c3be005986 */ /* 0x0005e8000c101904 */
[----:B-1----:R-:W4:Y:S04]  /*7e180*/  LDL.LU R194, [R1+0xc6c] ;  /* 0x000c6c0001c27983 */ /* 0x002f280000300800 */
[----:B--2---:R-:W2:Y:S01]  /*7e190*/  LDL.LU R195, [R1+0xa6c] ;  /* 0x000a6c0001c37983 */ /* 0x004ea20000300800 */
[----:B------:R-:W-:-:S02]  /*7e1a0*/  ISETP.LT.AND P0, PT, R119, c[0x0][0x178], !P0 ;  /* 0x00005e0077007a0c */ /* 0x000fc40004701270 */
[----:B------:R-:W-:Y:S02]  /*7e1b0*/  ISETP.LT.AND P4, PT, R227, c[0x0][0x178], !P1 ;  /* 0x00005e00e3007a0c */ /* 0x000fe40004f81270 */
[----:B------:R-:W-:Y:S02]  /*7e1c0*/  ISETP.LT.AND P5, PT, R158, c[0x0][0x178], !P1 ;  /* 0x00005e009e007a0c */ /* 0x000fe40004fa1270 */
[C---:B------:R-:W-:Y:S01]  /*7e1d0*/  IADD3 R190, R3.reuse, c[0x0][0x198], RZ ;  /* 0x0000660003be7a10 */ /* 0x040fe20007ffe0ff */
[----:B------:R-:W-:Y:S01]  /*7e1e0*/  IMAD.WIDE R184, R3, 0x4, R4 ;  /* 0x0000000403b87825 */ /* 0x000fe200078e0204 */
[----:B------:R-:W-:-:S03]  /*7e1f0*/  ISETP.LT.AND P2, PT, R159, c[0x0][0x178], !P1 ;  /* 0x00005e009f007a0c */ /* 0x000fc60004f41270 */
[----:B------:R-:W-:Y:S01]  /*7e200*/  IMAD.WIDE R186, R190, 0x4, R182 ;  /* 0x00000004beba7825 */ /* 0x000fe200078e02b6 */
[----:B------:R-:W-:-:S03]  /*7e210*/  ISETP.LT.AND P1, PT, R119, c[0x0][0x178], !P1 ;  /* 0x00005e0077007a0c */ /* 0x000fc60004f21270 */
[----:B------:R-:W-:Y:S01]  /*7e220*/  IMAD.WIDE R188, R190, 0x4, R180 ;  /* 0x00000004bebc7825 */ /* 0x000fe200078e02b4 */
[----:B------:R-:W-:Y:S01]  /*7e230*/  IADD3 R0, R123, 0x9e, RZ ;  /* 0x0000009e7b007810 */ /* 0x000fe20007ffe0ff */
        /* <DEDUP_REMOVED lines=9> */
[----:B------:R-:W2:Y:S02]  /*7e2d0*/  LDL.LU R193, [R1+0x5ec] ;  /* 0x0005ec0001c17983 */ /* 0x000ea40000300800 */
[----:B---3--:R-:W-:Y:S02]  /*7e2e0*/  IMAD.WIDE R186, R190, 0x4, R4 ;  /* 0x00000004beba7825 */ /* 0x008fe400078e0204 */
[----:B------:R1:W-:Y:S02]  /*7e2f0*/  @P2 STG.E [R184.64], R250 ;  /* 0x000000fab8002986 */ /* 0x0003e4000c101904 */
[----:B------:R-:W-:-:S02]  /*7e300*/  IMAD.WIDE R188, R0, 0x4, R182 ;  /* 0x0000000400bc7825 */ /* 0x000fc400078e02b6 */
[----:B------:R3:W-:Y:S01]  /*7e310*/  @P1 STG.E [R186.64], R249 ;  /* 0x000000f9ba001986 */ /* 0x0007e2000c101904 */
[C---:B------:R-:W-:Y:S02]  /*7e320*/  IADD3 R3, R123.reuse, 0x9f, RZ ;  /* 0x0000009f7b037810 */ /* 0x040fe40007ffe0ff */
[----:B------:R-:W-:Y:S01]  /*7e330*/  IADD3 R190, R123, 0xa0, RZ ;  /* 0x000000a07bbe7810 */ /* 0x000fe20007ffe0ff */
[----:B------:R-:W2:Y:S01]  /*7e340*/  LDL.LU R191, [R1+0xa78] ;  /* 0x000a780001bf7983 */ /* 0x000ea20000300800 */
[----:B-1----:R-:W-:-:S03]  /*7e350*/  IMAD.WIDE R184, R0, 0x4, R180 ;  /* 0x0000000400b87825 */ /* 0x002fc600078e02b4 */
[----:B------:R-:W-:Y:S01]  /*7e360*/  @P6 STG.E [R188.64], R248 ;  /* 0x000000f8bc006986 */ /* 0x000fe2000c101904 */
[----:B---3--:R-:W-:-:S03]  /*7e370*/  IMAD.WIDE R186, R0, 0x4, R6 ;  /* 0x0000000400ba7825 */ /* 0x008fc600078e0206 */
[----:B------:R-:W3:Y:S01]  /*7e380*/  LDL.LU R192, [R1+0xd1c] ;  /* 0x000d1c0001c07983 */ /* 0x000ee20000300800 */
[----:B------:R-:W-:-:S03]  /*7e390*/  ISETP.GE.AND P1, PT, R3, c[0x0][0x17c], PT ;  /* 0x00005f0003007a0c */ /* 0x000fc60003f26270 */
[----:B------:R-:W3:Y:S01]  /*7e3a0*/  LDL.LU R251, [R1+0xc7c] ;  /* 0x000c7c0001fb7983 */ /* 0x000ee20000300800 */
[----:B------:R-:W-:-:S03]  /*7e3b0*/  IADD3 R3, R0, c[0x0][0x198], RZ ;  /* 0x0000660000037a10 */ /* 0x000fc60007ffe0ff */
[----:B----4-:R1:W-:Y:S04]  /*7e3c0*/  @P5 STG.E [R184.64], R194 ;  /* 0x000000c2b8005986 */ /* 0x0103e8000c101904 */
[----:B--2---:R2:W-:Y:S01]  /*7e3d0*/  @P4 STG.E [R186.64], R195 ;  /* 0x000000c3ba004986 */ /* 0x0045e2000c101904 */
[----:B------:R-:W-:-:S03]  /*7e3e0*/  ISETP.GE.AND P4, PT, R190, c[0x0][0x17c], PT ;  /* 0x00005f00be007a0c */ /* 0x000fc60003f86270 */
[----:B-1----:R-:W4:Y:S01]  /*7e3f0*/  LDL.LU R194, [R1+0xa7c] ;  /* 0x000a7c0001c27983 */ /* 0x002f220000300800 */
[----:B------:R-:W-:-:S03]  /*7e400*/  IMAD.WIDE R184, R0, 0x4, R4 ;  /* 0x0000000400b87825 */ /* 0x000fc600078e0204 */
[----:B--2---:R-:W2:Y:S04]  /*7e410*/  LDL.LU R195, [R1+0x97c] ;  /* 0x00097c0001c37983 */ /* 0x004ea80000300800 */
[----:B------:R-:W2:Y:S04]  /*7e420*/  LDL.LU R0, [R1+0xc78] ;  /* 0x000c780001007983 */ /* 0x000ea80000300800 */
[----:B------:R-:W2:Y:S01]  /*7e430*/  LDL.LU R190, [R1+0xd18] ;  /* 0x000d180001be7983 */ /* 0x000ea20000300800 */
[----:B------:R-:W-:Y:S02]  /*7e440*/  ISETP.LT.AND P3, PT, R119, c[0x0][0x178], !P3 ;  /* 0x00005e0077007a0c */ /* 0x000fe40005f61270 */
[----:B------:R-:W-:-:S02]  /*7e450*/  ISETP.LT.AND P6, PT, R227, c[0x0][0x178], !P0 ;  /* 0x00005e00e3007a0c */ /* 0x000fc400047c1270 */
[----:B------:R-:W-:Y:S02]  /*7e460*/  ISETP.LT.AND P2, PT, R158, c[0x0][0x178], !P0 ;  /* 0x00005e009e007a0c */ /* 0x000fe40004741270 */
[----:B------:R-:W-:Y:S01]  /*7e470*/  ISETP.LT.AND P5, PT, R159, c[0x0][0x178], !P0 ;  /* 0x00005e009f007a0c */ /* 0x000fe200047a1270 */
[C---:B------:R-:W-:Y:S01]  /*7e480*/  IMAD.WIDE R186, R3.reuse, 0x4, R182 ;  /* 0x0000000403ba7825 */ /* 0x040fe200078e02b6 */
[----:B------:R-:W3:Y:S03]  /*7e490*/  LDL.LU R250, [R1+0xd30] ;  /* 0x000d300001fa7983 */ /* 0x000ee60000300800 */
[C---:B------:R-:W-:Y:S01]  /*7e4a0*/  IMAD.WIDE R188, R3.reuse, 0x4, R180 ;  /* 0x0000000403bc7825 */ /* 0x040fe200078e02b4 */
[----:B------:R-:W3:Y:S04]  /*7e4b0*/  LDL.LU R249, [R1+0xb50] ;  /* 0x000b500001f97983 */ /* 0x000ee80000300800 */
[----:B------:R1:W-:Y:S04]  /*7e4c0*/  @P3 STG.E [R184.64], R193 ;  /* 0x000000c1b8003986 */ /* 0x0003e8000c101904 */
[----:B------:R-:W3:Y:S01]  /*7e4d0*/  LDL.LU R248, [R1+0x6a0] ;  /* 0x0006a00001f87983 */ /* 0x000ee20000300800 */
[----:B-1----:R-:W-:-:S03]  /*7e4e0*/  IMAD.WIDE R184, R3, 0x4, R6 ;  /* 0x0000000403b87825 */ /* 0x002fc600078e0206 */
[----:B------:R-:W3:Y:S04]  /*7e4f0*/  LDL.LU R193, [R1+0xd34] ;  /* 0x000d340001c17983 */ /* 0x000ee80000300800 */
[----:B--2---:R-:W-:Y:S04]  /*7e500*/  @P6 STG.E [R186.64], R190 ;  /* 0x000000beba006986 */ /* 0x004fe8000c101904 */
[----:B------:R1:W-:Y:S04]  /*7e510*/  @P2 STG.E [R188.64], R0 ;  /* 0x00000000bc002986 */ /* 0x0003e8000c101904 */
[----:B------:R2:W-:Y:S01]  /*7e520*/  @P5 STG.E [R184.64], R191 ;  /* 0x000000bfb8005986 */ /* 0x0005e2000c101904 */
[C---:B-1----:R-:W-:Y:S01]  /*7e530*/  IADD3 R0, R3.reuse, c[0x0][0x198], RZ ;  /* 0x0000660003007a10 */ /* 0x042fe20007ffe0ff */
[----:B--2---:R-:W-:-:S02]  /*7e540*/  IMAD.WIDE R190, R3, 0x4, R4 ;  /* 0x0000000403be7825 */ /* 0x004fc400078e0204 */
[----:B------:R-:W2:Y:S01]  /*7e550*/  LDL.LU R3, [R1+0x978] ;  /* 0x0009780001037983 */ /* 0x000ea20000300800 */
[----:B------:R-:W-:Y:S02]  /*7e560*/  ISETP.LT.AND P0, PT, R119, c[0x0][0x178], !P0 ;  /* 0x00005e0077007a0c */ /* 0x000fe40004701270 */
[----:B------:R-:W-:Y:S02]  /*7e570*/  ISETP.LT.AND P6, PT, R227, c[0x0][0x178], !P1 ;  /* 0x00005e00e3007a0c */ /* 0x000fe40004fc1270 */
[----:B------:R-:W-:Y:S02]  /*7e580*/  ISETP.LT.AND P3, PT, R158, c[0x0][0x178], !P1 ;  /* 0x00005e009e007a0c */ /* 0x000fe40004f61270 */
[----:B------:R-:W-:Y:S02]  /*7e590*/  ISETP.LT.AND P2, PT, R159, c[0x0][0x178], !P1 ;  /* 0x00005e009f007a0c */ /* 0x000fe40004f41270 */
[----:B------:R-:W-:Y:S01]  /*7e5a0*/  IADD3 R186, R123, 0xa1, RZ ;  /* 0x000000a17bba7810 */ /* 0x000fe20007ffe0ff */
[----:B------:R-:W-:-:S03]  /*7e5b0*/  IMAD.WIDE R184, R0, 0x4, R182 ;  /* 0x0000000400b87825 */ /* 0x000fc600078e02b6 */
[----:B------:R-:W-:Y:S01]  /*7e5c0*/  ISETP.GE.AND P5, PT, R186, c[0x0][0x17c], PT ;  /* 0x00005f00ba007a0c */ /* 0x000fe20003fa6270 */
[----:B------:R-:W-:-:S04]  /*7e5d0*/  IMAD.WIDE R186, R0, 0x4, R180 ;  /* 0x0000000400ba7825 */ /* 0x000fc800078e02b4 */
[C---:B------:R-:W-:Y:S01]  /*7e5e0*/  IMAD.WIDE R188, R0.reuse, 0x4, R6 ;  /* 0x0000000400bc7825 */ /* 0x040fe200078e0206 */
[----:B------:R-:W-:Y:S01]  /*7e5f0*/  ISETP.LT.AND P1, PT, R119, c[0x0][0x178], !P1 ;  /* 0x00005e0077007a0c */ /* 0x000fe20004f21270 */
[----:B--2---:R-:W-:Y:S04]  /*7e600*/  @P0 STG.E [R190.64], R3 ;  /* 0x00000003be000986 */ /* 0x004fe8000c101904 */
[----:B---3--:R-:W-:Y:S04]  /*7e610*/  @P6 STG.E [R184.64], R192 ;  /* 0x000000c0b8006986 */ /* 0x008fe8000c101904 */
[----:B------:R-:W-:Y:S04]  /*7e620*/  @P3 STG.E [R186.64], R251 ;  /* 0x000000fbba003986 */ /* 0x000fe8000c101904 */
[----:B----4-:R1:W-:Y:S04]  /*7e630*/  @P2 STG.E [R188.64], R194 ;  /* 0x000000c2bc002986 */ /* 0x0103e8000c101904 */
[----:B-1----:R-:W2:Y:S01]  /*7e640*/  LDL.LU R194, [R1+0xb54] ;  /* 0x000b540001c27983 */ /* 0x002ea20000300800 */
[----:B------:R-:W-:Y:S01]  /*7e650*/  IMAD.WIDE R190, R0, 0x4, R4 ;  /* 0x0000000400be7825 */ /* 0x000fe200078e0204 */
[----:B------:R-:W-:-:S02]  /*7e660*/  ISETP.LT.AND P2, PT, R227, c[0x0][0x178], !P4 ;  /* 0x00005e00e3007a0c */ /* 0x000fc40006741270 */
[----:B------:R-:W-:Y:S02]  /*7e670*/  ISETP.LT.AND P3, PT, R158, c[0x0][0x178], !P4 ;  /* 0x00005e009e007a0c */ /* 0x000fe40006761270 */
[----:B------:R1:W-:Y:S01]  /*7e680*/  @P1 STG.E [R190.64], R195 ;  /* 0x000000c3be001986 */ /* 0x0003e2000c101904 */
[----:B------:R-:W-:Y:S02]  /*7e690*/  ISETP.LT.AND P1, PT, R159, c[0x0][0x178], !P4 ;  /* 0x00005e009f007a0c */ /* 0x000fe40006721270 */
[----:B------:R-:W-:-:S05]  /*7e6a0*/  IADD3 R3, R0, c[0x0][0x198], RZ ;  /* 0x0000660000037a10 */ /* 0x000fca0007ffe0ff */
[C---:B------:R-:W-:Y:S01]  /*7e6b0*/  IMAD.WIDE R188, R3.reuse, 0x4, R182 ;  /* 0x0000000403bc7825 */ /* 0x040fe200078e02b6 */
[----:B-1----:R-:W3:Y:S03]  /*7e6c0*/  LDL.LU R195, [R1+0x6a4] ;  /* 0x0006a40001c37983 */ /* 0x002ee60000300800 */
[----:B------:R-:W-:Y:S01]  /*7e6d0*/  IMAD.WIDE R184, R3, 0x4, R180 ;  /* 0x0000000403b87825 */ /* 0x000fe200078e02b4 */
[----:B------:R-:W-:-:S03]  /*7e6e0*/  IADD3 R0, R123, 0xa2, RZ ;  /* 0x000000a27b007810 */ /* 0x000fc60007ffe0ff */
[----:B------:R-:W-:Y:S01]  /*7e6f0*/  IMAD.WIDE R186, R3, 0x4, R6 ;  /* 0x0000000403ba7825 */ /* 0x000fe200078e0206 */
[----:B------:R1:W-:Y:S01]  /*7e700*/  @P2 STG.E [R188.64], R250 ;  /* 0x000000fabc002986 */ /* 0x0003e2000c101904 */
[----:B------:R-:W-:Y:S02]  /*7e710*/  ISETP.LT.AND P4, PT, R119, c[0x0][0x178], !P4 ;  /* 0x00005e0077007a0c */ /* 0x000fe40006781270 */
[----:B------:R-:W-:Y:S01]  /*7e720*/  ISETP.LT.AND P6, PT, R227, c[0x0][0x178], !P5 ;  /* 0x00005e00e3007a0c */ /* 0x000fe20006fc1270 */
[----:B------:R4:W-:Y:S01]  /*7e730*/  @P3 STG.E [R184.64], R249 ;  /* 0x000000f9b8003986 */ /* 0x0009e2000c101904 */
[----:B------:R-:W-:-:S03]  /*7e740*/  ISETP.GE.AND P0, PT, R0, c[0x0][0x17c], PT ;  /* 0x00005f0000007a0c */ /* 0x000fc60003f06270 */
[----:B------:R-:W3:Y:S01]  /*7e750*/  LDL.LU R192, [R1+0xd40] ;  /* 0x000d400001c07983 */ /* 0x000ee20000300800 */
[----:B------:R-:W-:-:S03]  /*7e760*/  IADD3 R0, R3, c[0x0][0x198], RZ ;  /* 0x0000660003007a10 */ /* 0x000fc60007ffe0ff */
[----:B------:R4:W-:Y:S01]  /*7e770*/  @P1 STG.E [R186.64], R248 ;  /* 0x000000f8ba001986 */ /* 0x0009e2000c101904 */
[----:B------:R-:W-:-:S03]  /*7e780*/  ISETP.LT.AND P1, PT, R158, c[0x0][0x178], !P5 ;  /* 0x00005e009e007a0c */ /* 0x000fc60006f21270 */
[----:B------:R-:W3:Y:S01]  /*7e790*/  LDL.LU R251, [R1+0xc50] ;  /* 0x000c500001fb7983 */ /* 0x000ee20000300800 */
[----:B-1----:R-:W-:-:S03]  /*7e7a0*/  IMAD.WIDE R188, R3, 0x4, R4 ;  /* 0x0000000403bc7825 */ /* 0x002fc600078e0204 */
[----:B------:R-:W3:Y:S01]  /*7e7b0*/  LDL.LU R250, [R1+0x8a0] ;  /* 0x0008a00001fa7983 */ /* 0x000ee20000300800 */
[----:B----4-:R-:W-:-:S03]  /*7e7c0*/  IMAD.WIDE R184, R0, 0x4, R182 ;  /* 0x0000000400b87825 */ /* 0x010fc600078e02b6 */
[----:B------:R-:W4:Y:S01]  /*7e7d0*/  LDL.LU R249, [R1+0x670] ;  /* 0x0006700001f97983 */ /* 0x000f220000300800 */
[----:B------:R-:W-:-:S03]  /*7e7e0*/  IMAD.WIDE R186, R0, 0x4, R180 ;  /* 0x0000000400ba7825 */ /* 0x000fc600078e02b4 */
[----:B------:R-:W-:Y:S04]  /*7e7f0*/  @P4 STG.E [R188.64], R244 ;  /* 0x000000f4bc004986 */ /* 0x000fe8000c101904 */
[----:B------:R1:W-:Y:S04]  /*7e800*/  @P6 STG.E [R184.64], R193 ;  /* 0x000000c1b8006986 */ /* 0x0003e8000c101904 */
[----:B------:R-:W4:Y:S04]  /*7e810*/  LDL.LU R248, [R1+0xd44] ;  /* 0x000d440001f87983 */ /* 0x000f280000300800 */
[----:B-1----:R-:W4:Y:S04]  /*7e820*/  LDL.LU R193, [R1+0xc54] ;  /* 0x000c540001c17983 */ /* 0x002f280000300800 */
[----:B--2---:R1:W-:Y:S04]  /*7e830*/  @P1 STG.E [R186.64], R194 ;  /* 0x000000c2ba001986 */ /* 0x0043e8000c101904 */
[----:B-1----:R-:W2:Y:S01]  /*7e840*/  LDL.LU R194, [R1+0x8a4] ;  /* 0x0008a40001c27983 */ /* 0x002ea20000300800 */
[----:B------:R-:W-:-:S02]  /*7e850*/  ISETP.LT.AND P3, PT, R159, c[0x0][0x178], !P5 ;  /* 0x00005e009f007a0c */ /* 0x000fc40006f61270 */
[----:B------:R-:W-:Y:S02]  /*7e860*/  ISETP.LT.AND P5, PT, R119, c[0x0][0x178], !P5 ;  /* 0x00005e0077007a0c */ /* 0x000fe40006fa1270 */
[----:B------:R-:W-:Y:S01]  /*7e870*/  IADD3 R188, R123, 0xa3, RZ ;  /* 0x000000a37bbc7810 */ /* 0x000fe20007ffe0ff */
[----:B------:R-:W-:Y:S01]  /*7e880*/  IMAD.WIDE R184, R0, 0x4, R6 ;  /* 0x0000000400b87825 */ /* 0x000fe200078e0206 */
[----:B------:R-:W-:Y:S02]  /*7e890*/  ISETP.LT.AND P6, PT, R227, c[0x0][0x178], !P0 ;  /* 0x00005e00e3007a0c */ /* 0x000fe400047c1270 */
[----:B------:R-:W-:Y:S01]  /*7e8a0*/  ISETP.GE.AND P2, PT, R188, c[0x0][0x17c], PT ;  /* 0x00005f00bc007a0c */ /* 0x000fe20003f46270 */
[----:B------:R-:W-:Y:S01]  /*7e8b0*/  IMAD.WIDE R188, R0, 0x4, R4 ;  /* 0x0000000400bc7825 */ /* 0x000fe200078e0204 */
[----:B------:R-:W-:Y:S02]  /*7e8c0*/  ISETP.LT.AND P4, PT, R158, c[0x0][0x178], !P0 ;  /* 0x00005e009e007a0c */ /* 0x000fe40004781270 */
[----:B------:R-:W-:Y:S01]  /*7e8d0*/  IADD3 R3, R0, c[0x0][0x198], RZ ;  /* 0x0000660000037a10 */ /* 0x000fe20007ffe0ff */
[----:B---3--:R1:W-:Y:S04]  /*7e8e0*/  @P3 STG.E [R184.64], R195 ;  /* 0x000000c3b8003986 */ /* 0x0083e8000c101904 */
[----:B------:R3:W-:Y:S01]  /*7e8f0*/  @P5 STG.E [R188.64], R245 ;  /* 0x000000f5bc005986 */ /* 0x0007e2000c101904 */
[----:B------:R-:W-:Y:S01]  /*7e900*/  ISETP.LT.AND P5, PT, R159, c[0x0][0x178], !P0 ;  /* 0x00005e009f007a0c */ /* 0x000fe200047a1270 */
[----:B------:R-:W-:Y:S01]  /*7e910*/  IMAD.WIDE R186, R3, 0x4, R182 ;  /* 0x0000000403ba7825 */ /* 0x000fe200078e02b6 */
[----:B------:R-:W-:Y:S01]  /*7e920*/  ISETP.LT.AND P0, PT, R119, c[0x0][0x178], !P0 ;  /* 0x00005e0077007a0c */ /* 0x000fe20004701270 */
[----:B-1----:R-:W2:Y:S02]  /*7e930*/  LDL.LU R195, [R1+0x674] ;  /* 0x0006740001c37983 */ /* 0x002ea40000300800 */
[----:B------:R-:W-:Y:S01]  /*7e940*/  IMAD.WIDE R184, R3, 0x4, R180 ;  /* 0x0000000403b87825 */ /* 0x000fe200078e02b4 */
[----:B------:R-:W-:Y:S01]  /*7e950*/  ISETP.LT.AND P1, PT, R227, c[0x0][0x178], !P2 ;  /* 0x00005e00e3007a0c */ /* 0x000fe20005721270 */
[----:B------:R-:W2:Y:S01]  /*7e960*/  LDL.LU R244, [R1+0xce0] ;  /* 0x000ce00001f47983 */ /* 0x000ea20000300800 */
[----:B------:R-:W-:-:S03]  /*7e970*/  ISETP.LT.AND P3, PT, R158, c[0x0][0x178], !P2 ;  /* 0x00005e009e007a0c */ /* 0x000fc60005761270 */
[----:B------:R1:W-:Y:S01]  /*7e980*/  @P6 STG.E [R186.64], R192 ;  /* 0x000000c0ba006986 */ /* 0x0003e2000c101904 */
[----:B------:R-:W-:-:S03]  /*7e990*/  ISETP.LT.AND P6, PT, R159, c[0x0][0x178], !P2 ;  /* 0x00005e009f007a0c */ /* 0x000fc600057c1270 */
[----:B------:R-:W2:Y:S04]  /*7e9a0*/  LDL.LU R190, [R1+0x980] ;  /* 0x0009800001be7983 */ /* 0x000ea80000300800 */
[----:B------:R4:W-:Y:S01]  /*7e9b0*/  @P4 STG.E [R184.64], R251 ;  /* 0x000000fbb8004986 */ /* 0x0009e2000c101904 */
[----:B---3--:R-:W-:-:S03]  /*7e9c0*/  IADD3 R188, R123, 0xa5, RZ ;  /* 0x000000a57bbc7810 */ /* 0x008fc60007ffe0ff */
[----:B------:R-:W3:Y:S01]  /*7e9d0*/  LDL.LU R245, [R1+0xd70] ;  /* 0x000d700001f57983 */ /* 0x000ee20000300800 */
[----:B-1----:R-:W-:-:S04]  /*7e9e0*/  IMAD.WIDE R186, R3, 0x4, R4 ;  /* 0x0000000403ba7825 */ /* 0x002fc800078e0204 */
[C---:B----4-:R-:W-:Y:S01]  /*7e9f0*/  IMAD.WIDE R184, R3.reuse, 0x4, R6 ;  /* 0x0000000403b87825 */ /* 0x050fe200078e0206 */
[----:B------:R-:W-:-:S04]  /*7ea00*/  IADD3 R3, R3, c[0x0][0x198], RZ ;  /* 0x0000660003037a10 */ /* 0x000fc80007ffe0ff */
[----:B------:R1:W-:Y:S01]  /*7ea10*/  @P5 STG.E [R184.64], R250 ;  /* 0x000000fab8005986 */ /* 0x0003e2000c101904 */
[----:B------:R-:W-:Y:S01]  /*7ea20*/  ISETP.GE.AND P5, PT, R188, c[0x0][0x17c], PT ;  /* 0x00005f00bc007a0c */ /* 0x000fe20003fa6270 */
[C---:B------:R-:W-:Y:S02]  /*7ea30*/  IMAD.WIDE R188, R3.reuse, 0x4, R6 ;  /* 0x0000000403bc7825 */ /* 0x040fe400078e0206 */
[----:B------:R4:W-:Y:S02]  /*7ea40*/  @P0 STG.E [R186.64], R249 ;  /* 0x000000f9ba000986 */ /* 0x0009e4000c101904 */
[----:B-1----:R-:W-:-:S04]  /*7ea50*/  IMAD.WIDE R184, R3, 0x4, R182 ;  /* 0x0000000403b87825 */ /* 0x002fc800078e02b6 */
[----:B----4-:R-:W-:Y:S01]  /*7ea60*/  IMAD.WIDE R186, R3, 0x4, R180 ;  /* 0x0000000403ba7825 */ /* 0x010fe200078e02b4 */
[----:B------:R-:W-:Y:S04]  /*7ea70*/  @P1 STG.E [R184.64], R248 ;  /* 0x000000f8b8001986 */ /* 0x000fe8000c101904 */
[----:B------:R1:W-:Y:S04]  /*7ea80*/  @P3 STG.E [R186.64], R193 ;  /* 0x000000c1ba003986 */ /* 0x0003e8000c101904 */
[----:B-1----:R-:W4:Y:S04]  /*7ea90*/  LDL.LU R193, [R1+0x690] ;  /* 0x0006900001c17983 */ /* 0x002f280000300800 */
[----:B--2---:R1:W-:Y:S04]  /*7eaa0*/  @P6 STG.E [R188.64], R194 ;  /* 0x000000c2bc006986 */ /* 0x0043e8000c101904 */
[----:B-1----:R-:W2:Y:S04]  /*7eab0*/  LDL.LU R194, [R1+0xd74] ;  /* 0x000d740001c27983 */ /* 0x002ea80000300800 */
[----:B------:R-:W2:Y:S04]  /*7eac0*/  LDL.LU R191, [R1+0xce4] ;  /* 0x000ce40001bf7983 */ /* 0x000ea80000300800 */
[----:B------:R-:W2:Y:S01]  /*7ead0*/  LDL.LU R248, [R1+0x984] ;  /* 0x0009840001f87983 */ /* 0x000ea20000300800 */
[----:B------:R-:W-:-:S02]  /*7eae0*/  IADD3 R0, R123, 0xa4, RZ ;  /* 0x000000a47b007810 */ /* 0x000fc40007ffe0ff */
[----:B------:R-:W-:Y:S02]  /*7eaf0*/  ISETP.LT.AND P2, PT, R119, c[0x0][0x178], !P2 ;  /* 0x00005e0077007a0c */ /* 0x000fe40005741270 */
[----:B------:R-:W-:Y:S01]  /*7eb00*/  ISETP.GE.AND P4, PT, R0, c[0x0][0x17c], PT ;  /* 0x00005f0000007a0c */ /* 0x000fe20003f86270 */
[----:B------:R-:W-:-:S03]  /*7eb10*/  IMAD.WIDE R184, R3, 0x4, R4 ;  /* 0x0000000403b87825 */ /* 0x000fc600078e0204 */
[----:B------:R-:W-:Y:S02]  /*7eb20*/  ISETP.LT.AND P0, PT, R227, c[0x0][0x178], !P4 ;  /* 0x00005e00e3007a0c */ /* 0x000fe40006701270 */
[----:B------:R-:W-:Y:S02]  /*7eb30*/  IADD3 R0, R3, c[0x0][0x198], RZ ;  /* 0x0000660003007a10 */ /* 0x000fe40007ffe0ff */
[----:B------:R-:W-:-:S03]  /*7eb40*/  ISETP.LT.AND P1, PT, R158, c[0x0][0x178], !P4 ;  /* 0x00005e009e007a0c */ /* 0x000fc60006721270 */
[----:B------:R1:W-:Y:S01]  /*7eb50*/  @P2 STG.E [R184.64], R195 ;  /* 0x000000c3b8002986 */ /* 0x0003e2000c101904 */
[----:B------:R-:W-:Y:S01]  /*7eb60*/  ISETP.LT.AND P6, PT, R159, c[0x0][0x178], !P4 ;  /* 0x00005e009f007a0c */ /* 0x000fe200067c1270 */
[----:B------:R-:W-:Y:S01]  /*7eb70*/  IMAD.WIDE R186, R0, 0x4, R182 ;  /* 0x0000000400ba7825 */ /* 0x000fe200078e02b6 */
[C---:B------:R-:W-:Y:S02]  /*7eb80*/  IADD3 R188, R123.reuse, 0xa6, RZ ;  /* 0x000000a67bbc7810 */ /* 0x040fe40007ffe0ff */
[----:B------:R-:W-:Y:S01]  /*7eb90*/  IADD3 R3, R123, 0xa7, RZ ;  /* 0x000000a77b037810 */ /* 0x000fe20007ffe0ff */
[----:B-1----:R-:W2:Y:S01]  /*7eba0*/  LDL.LU R195, [R1+0x694] ;  /* 0x0006940001c37983 */ /* 0x002ea20000300800 */
[----:B------:R-:W-:Y:S02]  /*7ebb0*/  ISETP.LT.AND P4, PT, R119, c[0x0][0x178], !P4 ;  /* 0x00005e0077007a0c */ /* 0x000fe40006781270 */
[----:B------:R-:W-:Y:S01]  /*7ebc0*/  ISETP.GE.AND P3, PT, R188, c[0x0][0x17c], PT ;  /* 0x00005f00bc007a0c */ /* 0x000fe20003f66270 */
[----:B------:R-:W2:Y:S01]  /*7ebd0*/  LDL.LU R192, [R1+0xda0] ;  /* 0x000da00001c07983 */ /* 0x000ea20000300800 */
[----:B------:R-:W-:-:S03]  /*7ebe0*/  IMAD.WIDE R188, R0, 0x4, R6 ;  /* 0x0000000400bc7825 */ /* 0x000fc600078e0206 */
[----:B---3--:R1:W-:Y:S01]  /*7ebf0*/  @P0 STG.E [R186.64], R245 ;  /* 0x000000f5ba000986 */ /* 0x0083e2000c101904 */
[----:B------:R-:W-:Y:S02]  /*7ec00*/  ISETP.LT.AND P0, PT, R227, c[0x0][0x178], !P5 ;  /* 0x00005e00e3007a0c */ /* 0x000fe40006f01270 */
[----:B------:R-:W-:Y:S01]  /*7ec10*/  ISETP.GE.AND P2, PT, R3, c[0x0][0x17c], PT ;  /* 0x00005f0003007a0c */ /* 0x000fe20003f46270 */
[----:B------:R-:W3:Y:S01]  /*7ec20*/  LDL.LU R251, [R1+0xd60] ;  /* 0x000d600001fb7983 */ /* 0x000ee20000300800 */
[C---:B------:R-:W-:Y:S01]  /*7ec30*/  IADD3 R3, R0.reuse, c[0x0][0x198], RZ ;  /* 0x0000660000037a10 */ /* 0x040fe20007ffe0ff */
[C---:B------:R-:W-:Y:S02]  /*7ec40*/  IMAD.WIDE R184, R0.reuse, 0x4, R4 ;  /* 0x0000000400b87825 */ /* 0x040fe400078e0204 */
[----:B------:R-:W3:Y:S02]  /*7ec50*/  LDL.LU R250, [R1+0xa50] ;  /* 0x000a500001fa7983 */ /* 0x000ee40000300800 */
[----:B-1----:R-:W-:-:S02]  /*7ec60*/  IMAD.WIDE R186, R0, 0x4, R180 ;  /* 0x0000000400ba7825 */ /* 0x002fc400078e02b4 */
[----:B------:R-:W3:Y:S04]  /*7ec70*/  LDL.LU R249, [R1+0x820] ;  /* 0x0008200001f97983 */ /* 0x000ee80000300800 */
[----:B------:R1:W-:Y:S01]  /*7ec80*/  @P1 STG.E [R186.64], R244 ;  /* 0x000000f4ba001986 */ /* 0x0003e2000c101904 */
[----:B------:R-:W-:-:S03]  /*7ec90*/  ISETP.LT.AND P1, PT, R158, c[0x0][0x178], !P5 ;  /* 0x00005e009e007a0c */ /* 0x000fc60006f21270 */
[----:B------:R-:W-:Y:S01]  /*7eca0*/  @P6 STG.E [R188.64], R190 ;  /* 0x000000bebc006986 */ /* 0x000fe2000c101904 */
[----:B------:R-:W-:Y:S01]  /*7ecb0*/  ISETP.LT.AND P6, PT, R159, c[0x0][0x178], !P5 ;  /* 0x00005e009f007a0c */ /* 0x000fe20006fc1270 */
[C---:B-1----:R-:W-:Y:S02]  /*7ecc0*/  IMAD.WIDE R186, R3.reuse, 0x4, R182 ;  /* 0x0000000403ba7825 */ /* 0x042fe400078e02b6 */
[----:B----4-:R1:W-:Y:S04]  /*7ecd0*/  @P4 STG.E [R184.64], R193 ;  /* 0x000000c1b8004986 */ /* 0x0103e8000c101904 */
[----:B-1----:R-:W4:Y:S01]  /*7ece0*/  LDL.LU R193, [R1+0xda4] ;  /* 0x000da40001c17983 */ /* 0x002f220000300800 */
[----:B------:R-:W-:-:S03]  /*7ecf0*/  IMAD.WIDE R184, R3, 0x4, R6 ;  /* 0x0000000403b87825 */ /* 0x000fc600078e0206 */
[----:B--2---:R1:W-:Y:S02]  /*7ed00*/  @P0 STG.E [R186.64], R194 ;  /* 0x000000c2ba000986 */ /* 0x0043e4000c101904 */
[----:B-1----:R-:W-:Y:S02]  /*7ed10*/  IMAD.WIDE R186, R3, 0x4, R180 ;  /* 0x0000000403ba7825 */ /* 0x002fe400078e02b4 */
[----:B------:R-:W2:Y:S04]  /*7ed20*/  LDL.LU R194, [R1+0xd64] ;  /* 0x000d640001c27983 */ /* 0x000ea80000300800 */
[----:B------:R-:W-:Y:S04]  /*7ed30*/  @P1 STG.E [R186.64], R191 ;  /* 0x000000bfba001986 */ /* 0x000fe8000c101904 */
[----:B------:R1:W-:Y:S04]  /*7ed40*/  @P6 STG.E [R184.64], R248 ;  /* 0x000000f8b8006986 */ /* 0x0003e8000c101904 */
[----:B-1----:R-:W2:Y:S01]  /*7ed50*/  LDL.LU R248, [R1+0xa54] ;  /* 0x000a540001f87983 */ /* 0x002ea20000300800 */
[----:B------:R-:W-:-:S02]  /*7ed60*/  ISETP.LT.AND P5, PT, R119, c[0x0][0x178], !P5 ;  /* 0x00005e0077007a0c */ /* 0x000fc40006fa1270 */
[----:B------:R-:W-:Y:S01]  /*7ed70*/  IADD3 R0, R123, 0xa8, RZ ;  /* 0x000000a87b007810 */ /* 0x000fe20007ffe0ff */
[----:B------:R-:W-:Y:S01]  /*7ed80*/  IMAD.WIDE R188, R3, 0x4, R4 ;  /* 0x0000000403bc7825 */ /* 0x000fe200078e0204 */
[----:B------:R-:W-:Y:S02]  /*7ed90*/  ISETP.LT.AND P4, PT, R227, c[0x0][0x178], !P3 ;  /* 0x00005e00e3007a0c */ /* 0x000fe40005f81270 */
[----:B------:R-:W-:Y:S02]  /*7eda0*/  ISETP.GE.AND P0, PT, R0, c[0x0][0x17c], PT ;  /* 0x00005f0000007a0c */ /* 0x000fe40003f06270 */
[----:B------:R-:W-:Y:S02]  /*7edb0*/  IADD3 R0, R3, c[0x0][0x198], RZ ;  /* 0x0000660003007a10 */ /* 0x000fe40007ffe0ff */
[----:B------:R-:W-:-:S03]  /*7edc0*/  ISETP.LT.AND P1, PT, R158, c[0x0][0x178], !P3 ;  /* 0x00005e009e007a0c */ /* 0x000fc60005f21270 */
[----:B------:R1:W-:Y:S01]  /*7edd0*/  @P5 STG.E [R188.64], R195 ;  /* 0x000000c3bc005986 */ /* 0x0003e2000c101904 */
[----:B------:R-:W-:Y:S01]  /*7ede0*/  ISETP.LT.AND P5, PT, R159, c[0x0][0x178], !P3 ;  /* 0x00005e009f007a0c */ /* 0x000fe20005fa1270 */
[C---:B------:R-:W-:Y:S01]  /*7edf0*/  IMAD.WIDE R186, R0.reuse, 0x4, R182 ;  /* 0x0000000400ba7825 */ /* 0x040fe200078e02b6 */
[----:B------:R-:W-:Y:S02]  /*7ee00*/  ISETP.LT.AND P3, PT, R119, c[0x0][0x178], !P3 ;  /* 0x00005e0077007a0c */ /* 0x000fe40005f61270 */
[----:B------:R-:W-:Y:S02]  /*7ee10*/  ISETP.LT.AND P6, PT, R227, c[0x0][0x178], !P2 ;  /* 0x00005e00e3007a0c */ /* 0x000fe400057c1270 */
[----:B------:R3:W-:Y:S01]  /*7ee20*/  @P4 STG.E [R186.64], R192 ;  /* 0x000000c0ba004986 */ /* 0x0007e2000c101904 */
[----:B------:R-:W-:Y:S01]  /*7ee30*/  IMAD.WIDE R184, R0, 0x4, R6 ;  /* 0x0000000400b87825 */ /* 0x000fe200078e0206 */
[----:B------:R-:W-:-:S03]  /*7ee40*/  ISETP.LT.AND P4, PT, R158, c[0x0][0x178], !P2 ;  /* 0x00005e009e007a0c */ /* 0x000fc60005781270 */
[C---:B-1----:R-:W-:Y:S01]  /*7ee50*/  IMAD.WIDE R188, R0.reuse, 0x4, R4 ;  /* 0x0000000400bc7825 */ /* 0x042fe200078e0204 */
[C---:B------:R-:W-:Y:S01]  /*7ee60*/  IADD3 R3, R0.reuse, c[0x0][0x198], RZ ;  /* 0x0000660000037a10 */ /* 0x040fe20007ffe0ff */
[----:B------:R-:W2:Y:S02]  /*7ee70*/  LDL.LU R195, [R1+0x824] ;  /* 0x0008240001c37983 */ /* 0x000ea40000300800 */
[----:B---3--:R-:W-:-:S05]  /*7ee80*/  IMAD.WIDE R186, R0, 0x4, R180 ;  /* 0x0000000400ba7825 */ /* 0x008fca00078e02b4 */
[----:B------:R1:W-:Y:S04]  /*7ee90*/  @P1 STG.E [R186.64], R251 ;  /* 0x000000fbba001986 */ /* 0x0003e8000c101904 */
[----:B------:R3:W-:Y:S04]  /*7eea0*/  @P5 STG.E [R184.64], R250 ;  /* 0x000000fab8005986 */ /* 0x0007e8000c101904 */
[----:B------:R-:W-:Y:S01]  /*7eeb0*/  @P3 STG.E [R188.64], R249 ;  /* 0x000000f9bc003986 */ /* 0x000fe2000c101904 */
[----:B------:R-:W-:Y:S01]  /*7eec0*/  ISETP.LT.AND P3, PT, R159, c[0x0][0x178], !P2 ;  /* 0x00005e009f007a0c */ /* 0x000fe20005761270 */
[----:B-1----:R-:W-:-:S02]  /*7eed0*/  IMAD.WIDE R186, R3, 0x4, R182 ;  /* 0x0000000403ba7825 */ /* 0x002fc400078e02b6 */
[----:B------:R-:W2:Y:S02]  /*7eee0*/  LDL.LU R251, [R1+0xe04] ;  /* 0x000e040001fb7983 */ /* 0x000ea40000300800 */
[C---:B---3--:R-:W-:Y:S02]  /*7eef0*/  IMAD.WIDE R184, R3.reuse, 0x4, R180 ;  /* 0x0000000403b87825 */ /* 0x048fe400078e02b4 */
[----:B----4-:R1:W-:Y:S01]  /*7ef00*/  @P6 STG.E [R186.64], R193 ;  /* 0x000000c1ba006986 */ /* 0x0103e2000c101904 */
[----:B------:R-:W-:Y:S02]  /*7ef10*/  IADD3 R0, R3, c[0x0][0x198], RZ ;  /* 0x0000660003007a10 */ /* 0x000fe40007ffe0ff */
[----:B------:R-:W-:Y:S01]  /*7ef20*/  IADD3 R192, R123, 0xaa, RZ ;  /* 0x000000aa7bc07810 */ /* 0x000fe20007ffe0ff */
[----:B-1----:R-:W3:Y:S01]  /*7ef30*/  LDL.LU R193, [R1+0xd84] ;  /* 0x000d840001c17983 */ /* 0x002ee20000300800 */
[----:B------:R-:W-:-:S03]  /*7ef40*/  IMAD.WIDE R186, R3, 0x4, R4 ;  /* 0x0000000403ba7825 */ /* 0x000fc600078e0204 */
[----:B--2---:R1:W-:Y:S02]  /*7ef50*/  @P4 STG.E [R184.64], R194 ;  /* 0x000000c2b8004986 */ /* 0x0043e4000c101904 */
[----:B-1----:R-:W-:Y:S02]  /*7ef60*/  IMAD.WIDE R184, R3, 0x4, R6 ;  /* 0x0000000403b87825 */ /* 0x002fe400078e0206 */
[----:B------:R-:W2:Y:S04]  /*7ef70*/  LDL.LU R194, [R1+0xb14] ;  /* 0x000b140001c27983 */ /* 0x000ea80000300800 */
[----:B------:R-:W4:Y:S04]  /*7ef80*/  LDL.LU R3, [R1+0xd80] ;  /* 0x000d800001037983 */ /* 0x000f280000300800 */
[----:B------:R1:W-:Y:S01]  /*7ef90*/  @P3 STG.E [R184.64], R248 ;  /* 0x000000f8b8003986 */ /* 0x0003e2000c101904 */
[----:B------:R-:W-:-:S03]  /*7efa0*/  ISETP.GE.AND P3, PT, R192, c[0x0][0x17c], PT ;  /* 0x00005f00c0007a0c */ /* 0x000fc60003f66270 */
[----:B-1----:R-:W2:Y:S04]  /*7efb0*/  LDL.LU R185, [R1+0xe00] ;  /* 0x000e000001b97983 */ /* 0x002ea80000300800 */
[----:B------:R-:W3:Y:S01]  /*7efc0*/  LDL.LU R192, [R1+0xb10] ;  /* 0x000b100001c07983 */ /* 0x000ee20000300800 */
        /* <DEDUP_REMOVED lines=14> */
[----:B------:R-:W3:Y:S04]  /*7f0b0*/  LDL.LU R248, [R1+0xe34] ;  /* 0x000e340001f87983 */ /* 0x000ee80000300800 */
[----:B--2---:R1:W-:Y:S04]  /*7f0c0*/  @P6 STG.E [R188.64], R185 ;  /* 0x000000b9bc006986 */ /* 0x0043e8000c101904 */
[----:B----4-:R2:W-:Y:S01]  /*7f0d0*/  @P5 STG.E [R190.64], R3 ;  /* 0x00000003be005986 */ /* 0x0105e2000c101904 */
        /* <DEDUP_REMOVED lines=8> */
[----:B------:R-:W-:Y:S01]  /*7f160*/  ISETP.LT.AND P2, PT, R159, c[0x0][0x178], !P1 ;  /* 0x00005e009f007a0c */ /* 0x000fe20004f41270 */
[----:B------:R-:W-:Y:S01]  /*7f170*/  IMAD.WIDE R186, R3, 0x4, R182 ;  /* 0x0000000403ba7825 */ /* 0x000fe200078e02b6 */
[----:B------:R-:W-:-:S03]  /*7f180*/  ISETP.LT.AND P4, PT, R119, c[0x0][0x178], !P1 ;  /* 0x00005e0077007a0c */ /* 0x000fc60004f81270 */
[----:B------:R-:W-:-:S04]  /*7f190*/  IMAD.WIDE R188, R3, 0x4, R180 ;  /* 0x0000000403bc7825 */ /* 0x000fc800078e02b4 */
[----:B------:R-:W-:Y:S01]  /*7f1a0*/  IMAD.WIDE R190, R3, 0x4, R6 ;  /* 0x0000000403be7825 */ /* 0x000fe200078e0206 */
[----:B------:R-:W-:Y:S01]  /*7f1b0*/  IADD3 R192, R123, 0xab, RZ ;  /* 0x000000ab7bc07810 */ /* 0x000fe20007ffe0ff */
[----:B--2---:R1:W-:Y:S04]  /*7f1c0*/  @P0 STG.E [R184.64], R0 ;  /* 0x00000000b8000986 */ /* 0x0043e8000c101904 */
[----:B------:R-:W-:Y:S04]  /*7f1d0*/  @P6 STG.E [R186.64], R251 ;  /* 0x000000fbba006986 */ /* 0x000fe8000c101904 */
[----:B------:R-:W-:Y:S04]  /*7f1e0*/  @P5 STG.E [R188.64], R193 ;  /* 0x000000c1bc005986 */ /* 0x000fe8000c101904 */
[----:B------:R2:W-:Y:S01]  /*7f1f0*/  @P2 STG.E [R190.64], R194 ;  /* 0x000000c2be002986 */ /* 0x0005e2000c101904 */
[----:B-1----:R-:W-:-:S05]  /*7f200*/  IMAD.WIDE R184, R3, 0x4, R4 ;  /* 0x0000000403b87825 */ /* 0x002fca00078e0204 */
[----:B------:R1:W-:Y:S04]  /*7f210*/  @P4 STG.E [R184.64], R195 ;  /* 0x000000c3b8004986 */ /* 0x0003e8000c101904 */
[----:B--2---:R-:W2:Y:S04]  /*7f220*/  LDL.LU R194, [R1+0xdf4] ;  /* 0x000df40001c27983 */ /* 0x004ea80000300800 */
[----:B-1----:R-:W3:Y:S01]  /*7f230*/  LDL.LU R195, [R1+0xba4] ;  /* 0x000ba40001c37983 */ /* 0x002ee20000300800 */
[----:B------:R-:W-:Y:S02]  /*7f240*/  ISETP.LT.AND P5, PT, R227, c[0x0][0x178], !P3 ;  /* 0x00005e00e3007a0c */ /* 0x000fe40005fa1270 */
[----:B------:R-:W-:Y:S01]  /*7f250*/  ISETP.LT.AND P0, PT, R158, c[0x0][0x178], !P3 ;  /* 0x00005e009e007a0c */ /* 0x000fe20005f01270 */
[----:B------:R-:W4:Y:S01]  /*7f260*/  LDL.LU R193, [R1+0x9e4] ;  /* 0x0009e40001c17983 */ /* 0x000f220000300800 */
[----:B------:R-:W-:-:S02]  /*7f270*/  ISETP.LT.AND P6, PT, R159, c[0x0][0x178], !P3 ;  /* 0x00005e009f007a0c */ /* 0x000fc40005fc1270 */
[----:B------:R-:W-:Y:S02]  /*7f280*/  IADD3 R3, R3, c[0x0][0x198], RZ ;  /* 0x0000660003037a10 */ /* 0x000fe40007ffe0ff */
[----:B------:R-:W-:Y:S02]  /*7f290*/  ISETP.LT.AND P3, PT, R119, c[0x0][0x178], !P3 ;  /* 0x00005e0077007a0c */ /* 0x000fe40005f61270 */
[----:B------:R-:W-:Y:S01]  /*7f2a0*/  ISETP.GE.AND P1, PT, R192, c[0x0][0x17c], PT ;  /* 0x00005f00c0007a0c */ /* 0x000fe20003f26270 */
[----:B------:R-:W-:Y:S01]  /*7f2b0*/  IMAD.WIDE R190, R3, 0x4, R182 ;  /* 0x0000000403be7825 */ /* 0x000fe200078e02b6 */
[----:B------:R-:W-:Y:S01]  /*7f2c0*/  IADD3 R0, R123, 0xac, RZ ;  /* 0x000000ac7b007810 */ /* 0x000fe20007ffe0ff */
[----:B------:R-:W4:Y:S01]  /*7f2d0*/  LDL.LU R192, [R1+0xe50] ;  /* 0x000e500001c07983 */ /* 0x000f220000300800 */
[----:B------:R-:W-:Y:S01]  /*7f2e0*/  ISETP.LT.AND P4, PT, R227, c[0x0][0x178], !P1 ;  /* 0x00005e00e3007a0c */ /* 0x000fe20004f81270 */
[----:B------:R-:W-:Y:S01]  /*7f2f0*/  IMAD.WIDE R188, R3, 0x4, R180 ;  /* 0x0000000403bc7825 */ /* 0x000fe200078e02b4 */
[----:B------:R-:W-:-:S03]  /*7f300*/  ISETP.GE.AND P2, PT, R0, c[0x0][0x17c], PT ;  /* 0x00005f0000007a0c */ /* 0x000fc60003f46270 */
[C---:B------:R-:W-:Y:S01]  /*7f310*/  IMAD.WIDE R186, R3.reuse, 0x4, R6 ;  /* 0x0000000403ba7825 */ /* 0x040fe200078e0206 */
[C---:B------:R-:W-:Y:S01]  /*7f320*/  IADD3 R0, R3.reuse, c[0x0][0x198], RZ ;  /* 0x0000660003007a10 */ /* 0x040fe20007ffe0ff */
[----:B------:R1:W-:Y:S02]  /*7f330*/  @P5 STG.E [R190.64], R245 ;  /* 0x000000f5be005986 */ /* 0x0003e4000c101904 */
[----:B------:R-:W-:Y:S02]  /*7f340*/  IMAD.WIDE R184, R3, 0x4, R4 ;  /* 0x0000000403b87825 */ /* 0x000fe400078e0204 */
[----:B------:R-:W-:Y:S04]  /*7f350*/  @P0 STG.E [R188.64], R244 ;  /* 0x000000f4bc000986 */ /* 0x000fe8000c101904 */
[----:B------:R1:W-:Y:S04]  /*7f360*/  @P6 STG.E [R186.64], R250 ;  /* 0x000000faba006986 */ /* 0x0003e8000c101904 */
[----:B------:R-:W4:Y:S01]  /*7f370*/  LDL.LU R251, [R1+0xe20] ;  /* 0x000e200001fb7983 */ /* 0x000f220000300800 */
[----:B-1----:R-:W-:-:S03]  /*7f380*/  IMAD.WIDE R190, R0, 0x4, R182 ;  /* 0x0000000400be7825 */ /* 0x002fc600078e02b6 */
[----:B------:R1:W-:Y:S01]  /*7f390*/  @P3 STG.E [R184.64], R249 ;  /* 0x000000f9b8003986 */ /* 0x0003e2000c101904 */
[----:B------:R-:W-:-:S03]  /*7f3a0*/  ISETP.LT.AND P3, PT, R158, c[0x0][0x178], !P1 ;  /* 0x00005e009e007a0c */ /* 0x000fc60004f61270 */
[----:B------:R1:W-:Y:S01]  /*7f3b0*/  @P4 STG.E [R190.64], R248 ;  /* 0x000000f8be004986 */ /* 0x0003e2000c101904 */
[----:B------:R-:W-:Y:S01]  /*7f3c0*/  ISETP.LT.AND P4, PT, R159, c[0x0][0x178], !P1 ;  /* 0x00005e009f007a0c */ /* 0x000fe20004f81270 */
[----:B------:R-:W-:Y:S02]  /*7f3d0*/  IMAD.WIDE R186, R0, 0x4, R180 ;  /* 0x0000000400ba7825 */ /* 0x000fe400078e02b4 */
[----:B------:R-:W4:Y:S04]  /*7f3e0*/  LDL.LU R250, [R1+0xd90] ;  /* 0x000d900001fa7983 */ /* 0x000f280000300800 */
[----:B-1----:R-:W4:Y:S01]  /*7f3f0*/  LDL.LU R249, [R1+0xac0] ;  /* 0x000ac00001f97983 */ /* 0x002f220000300800 */
[----:B------:R-:W-:Y:S02]  /*7f400*/  IADD3 R184, R123, 0xad, RZ ;  /* 0x000000ad7bb87810 */ /* 0x000fe40007ffe0ff */
[----:B------:R-:W-:Y:S01]  /*7f410*/  ISETP.LT.AND P0, PT, R119, c[0x0][0x178], !P1 ;  /* 0x00005e0077007a0c */ /* 0x000fe20004f01270 */
[----:B------:R-:W4:Y:S01]  /*7f420*/  LDL.LU R248, [R1+0xe54] ;  /* 0x000e540001f87983 */ /* 0x000f220000300800 */
[----:B------:R-:W-:Y:S01]  /*7f430*/  ISETP.GE.AND P1, PT, R184, c[0x0][0x17c], PT ;  /* 0x00005f00b8007a0c */ /* 0x000fe20003f26270 */
[----:B------:R-:W-:-:S02]  /*7f440*/  IMAD.WIDE R184, R0, 0x4, R6 ;  /* 0x0000000400b87825 */ /* 0x000fc400078e0206 */
[----:B--2---:R1:W-:Y:S04]  /*7f450*/  @P3 STG.E [R186.64], R194 ;  /* 0x000000c2ba003986 */ /* 0x0043e8000c101904 */
[----:B---3--:R2:W-:Y:S04]  /*7f460*/  @P4 STG.E [R184.64], R195 ;  /* 0x000000c3b8004986 */ /* 0x0085e8000c101904 */
[----:B-1----:R-:W3:Y:S04]  /*7f470*/  LDL.LU R194, [R1+0xe24] ;  /* 0x000e240001c27983 */ /* 0x002ee80000300800 */
[----:B--2---:R-:W2:Y:S01]  /*7f480*/  LDL.LU R195, [R1+0xd94] ;  /* 0x000d940001c37983 */ /* 0x004ea20000300800 */
[----:B------:R-:W-:-:S02]  /*7f490*/  ISETP.LT.AND P6, PT, R227, c[0x0][0x178], !P2 ;  /* 0x00005e00e3007a0c */ /* 0x000fc400057c1270 */
[----:B------:R-:W-:Y:S02]  /*7f4a0*/  ISETP.LT.AND P5, PT, R158, c[0x0][0x178], !P2 ;  /* 0x00005e009e007a0c */ /* 0x000fe400057a1270 */
[C---:B------:R-:W-:Y:S01]  /*7f4b0*/  IADD3 R3, R0.reuse, c[0x0][0x198], RZ ;  /* 0x0000660000037a10 */ /* 0x040fe20007ffe0ff */
[----:B------:R-:W-:Y:S01]  /*7f4c0*/  IMAD.WIDE R190, R0, 0x4, R4 ;  /* 0x0000000400be7825 */ /* 0x000fe200078e0204 */
[----:B------:R-:W-:-:S03]  /*7f4d0*/  ISETP.LT.AND P3, PT, R159, c[0x0][0x178], !P2 ;  /* 0x00005e009f007a0c */ /* 0x000fc60005761270 */
[----:B------:R-:W-:Y:S01]  /*7f4e0*/  IMAD.WIDE R188, R3, 0x4, R182 ;  /* 0x0000000403bc7825 */ /* 0x000fe200078e02b6 */
[----:B------:R-:W-:-:S03]  /*7f4f0*/  ISETP.LT.AND P2, PT, R119, c[0x0][0x178], !P2 ;  /* 0x00005e0077007a0c */ /* 0x000fc60005741270 */
[----:B------:R-:W-:Y:S01]  /*7f500*/  IMAD.WIDE R186, R3, 0x4, R180 ;  /* 0x0000000403ba7825 */ /* 0x000fe200078e02b4 */
[----:B----4-:R1:W-:Y:S01]  /*7f510*/  @P0 STG.E [R190.64], R193 ;  /* 0x000000c1be000986 */ /* 0x0103e2000c101904 */
[----:B------:R-:W-:-:S03]  /*7f520*/  ISETP.LT.AND P0, PT, R158, c[0x0][0x178], !P1 ;  /* 0x00005e009e007a0c */ /* 0x000fc60004f01270 */
[----:B------:R-:W-:Y:S01]  /*7f530*/  @P6 STG.E [R188.64], R192 ;  /* 0x000000c0bc006986 */ /* 0x000fe2000c101904 */
[----:B------:R-:W-:-:S03]  /*7f540*/  IMAD.WIDE R184, R3, 0x4, R6 ;  /* 0x0000000403b87825 */ /* 0x000fc600078e0206 */
[----:B------:R4:W-:Y:S01]  /*7f550*/  @P5 STG.E [R186.64], R251 ;  /* 0x000000fbba005986 */ /* 0x0009e2000c101904 */
[----:B------:R-:W-:-:S03]  /*7f560*/  ISETP.LT.AND P5, PT, R227, c[0x0][0x178], !P1 ;  /* 0x00005e00e3007a0c */ /* 0x000fc60004fa1270 */
[----:B-1----:R-:W2:Y:S01]  /*7f570*/  LDL.LU R193, [R1+0xac4] ;  /* 0x000ac40001c17983 */ /* 0x002ea20000300800 */
[----:B------:R-:W-:-:S03]  /*7f580*/  IADD3 R0, R3, c[0x0][0x198], RZ ;  /* 0x0000660003007a10 */ /* 0x000fc60007ffe0ff */
[----:B------:R-:W2:Y:S04]  /*7f590*/  LDL.LU R245, [R1+0xe70] ;  /* 0x000e700001f57983 */ /* 0x000ea80000300800 */
[----:B------:R-:W2:Y:S01]  /*7f5a0*/  LDL.LU R244, [R1+0xe40] ;  /* 0x000e400001f47983 */ /* 0x000ea20000300800 */
[----:B----4-:R-:W-:Y:S01]  /*7f5b0*/  IMAD.WIDE R186, R3, 0x4, R4 ;  /* 0x0000000403ba7825 */ /* 0x010fe200078e0204 */
[----:B------:R-:W-:Y:S02]  /*7f5c0*/  ISETP.LT.AND P4, PT, R159, c[0x0][0x178], !P1 ;  /* 0x00005e009f007a0c */ /* 0x000fe40004f81270 */
[----:B------:R-:W-:Y:S01]  /*7f5d0*/  @P3 STG.E [R184.64], R250 ;  /* 0x000000fab8003986 */ /* 0x000fe2000c101904 */
[----:B------:R-:W-:-:S03]  /*7f5e0*/  IMAD.WIDE R188, R0, 0x4, R182 ;  /* 0x0000000400bc7825 */ /* 0x000fc600078e02b6 */
[----:B------:R1:W-:Y:S04]  /*7f5f0*/  @P2 STG.E [R186.64], R249 ;  /* 0x000000f9ba002986 */ /* 0x0003e8000c101904 */
[----:B------:R-:W4:Y:S04]  /*7f600*/  LDL.LU R251, [R1+0xe10] ;  /* 0x000e100001fb7983 */ /* 0x000f280000300800 */
[----:B------:R-:W-:Y:S01]  /*7f610*/  @P5 STG.E [R188.64], R248 ;  /* 0x000000f8bc005986 */ /* 0x000fe2000c101904 */
[----:B-1----:R-:W-:-:S04]  /*7f620*/  IMAD.WIDE R186, R0, 0x4, R180 ;  /* 0x0000000400ba7825 */ /* 0x002fc800078e02b4 */
[----:B------:R-:W-:Y:S01]  /*7f630*/  IMAD.WIDE R184, R0, 0x4, R6 ;  /* 0x0000000400b87825 */ /* 0x000fe200078e0206 */
[----:B---3--:R1:W-:Y:S04]  /*7f640*/  @P0 STG.E [R186.64], R194 ;  /* 0x000000c2ba000986 */ /* 0x0083e8000c101904 */
[----:B--2---:R2:W-:Y:S04]  /*7f650*/  @P4 STG.E [R184.64], R195 ;  /* 0x000000c3b8004986 */ /* 0x0045e8000c101904 */
[----:B-1----:R-:W3:Y:S04]  /*7f660*/  LDL.LU R194, [R1+0xe74] ;  /* 0x000e740001c27983 */ /* 0x002ee80000300800 */
[----:B------:R-:W3:Y:S04]  /*7f670*/  LDL.LU R248, [R1+0xe44] ;  /* 0x000e440001f87983 */ /* 0x000ee80000300800 */
[----:B--2---:R-:W2:Y:S01]  /*7f680*/  LDL.LU R195, [R1+0xe14] ;  /* 0x000e140001c37983 */ /* 0x004ea20000300800 */
[----:B------:R-:W-:-:S02]  /*7f690*/  IADD3 R190, R123, 0xae, RZ ;  /* 0x000000ae7bbe7810 */ /* 0x000fc40007ffe0ff */
[----:B------:R-:W-:Y:S02]  /*7f6a0*/  ISETP.LT.AND P1, PT, R119, c[0x0][0x178], !P1 ;  /* 0x00005e0077007a0c */ /* 0x000fe40004f21270 */
[C---:B------:R-:W-:Y:S01]  /*7f6b0*/  IADD3 R3, R0.reuse, c[0x0][0x198], RZ ;  /* 0x0000660000037a10 */ /* 0x040fe20007ffe0ff */
[----:B------:R-:W-:Y:S01]  /*7f6c0*/  IMAD.WIDE R184, R0, 0x4, R4 ;  /* 0x0000000400b87825 */ /* 0x000fe200078e0204 */
[----:B------:R-:W-:Y:S01]  /*7f6d0*/  ISETP.GE.AND P6, PT, R190, c[0x0][0x17c], PT ;  /* 0x00005f00be007a0c */ /* 0x000fe20003fc6270 */
[----:B------:R-:W2:Y:S03]  /*7f6e0*/  LDL.LU R250, [R1+0xd38] ;  /* 0x000d380001fa7983 */ /* 0x000ea60000300800 */
[----:B------:R-:W-:Y:S01]  /*7f6f0*/  ISETP.LT.AND P2, PT, R227, c[0x0][0x178], !P6 ;  /* 0x00005e00e3007a0c */ /* 0x000fe20007741270 */
[----:B------:R-:W-:Y:S01]  /*7f700*/  IMAD.WIDE R186, R3, 0x4, R182 ;  /* 0x0000000403ba7825 */ /* 0x000fe200078e02b6 */
[----:B------:R-:W-:Y:S01]  /*7f710*/  ISETP.LT.AND P5, PT, R158, c[0x0][0x178], !P6 ;  /* 0x00005e009e007a0c */ /* 0x000fe200077a1270 */
[----:B------:R-:W2:Y:S01]  /*7f720*/  LDL.LU R249, [R1+0xb58] ;  /* 0x000b580001f97983 */ /* 0x000ea20000300800 */
[----:B------:R-:W-:Y:S01]  /*7f730*/  IADD3 R191, R123, 0xaf, RZ ;  /* 0x000000af7bbf7810 */ /* 0x000fe20007ffe0ff */
[----:B------:R-:W-:Y:S01]  /*7f740*/  IMAD.WIDE R188, R3, 0x4, R180 ;  /* 0x0000000403bc7825 */ /* 0x000fe200078e02b4 */
[----:B------:R-:W-:Y:S01]  /*7f750*/  ISETP.LT.AND P4, PT, R159, c[0x0][0x178], !P6 ;  /* 0x00005e009f007a0c */ /* 0x000fe20007781270 */
[----:B------:R1:W-:Y:S01]  /*7f760*/  @P1 STG.E [R184.64], R193 ;  /* 0x000000c1b8001986 */ /* 0x0003e2000c101904 */
[----:B------:R-:W-:-:S02]  /*7f770*/  ISETP.GE.AND P3, PT, R191, c[0x0][0x17c], PT ;  /* 0x00005f00bf007a0c */ /* 0x000fc40003f66270 */
[----:B------:R-:W-:-:S03]  /*7f780*/  ISETP.LT.AND P6, PT, R119, c[0x0][0x178], !P6 ;  /* 0x00005e0077007a0c */ /* 0x000fc600077c1270 */
[----:B------:R4:W-:Y:S01]  /*7f790*/  @P2 STG.E [R186.64], R245 ;  /* 0x000000f5ba002986 */ /* 0x0009e2000c101904 */
[----:B------:R-:W-:-:S03]  /*7f7a0*/  ISETP.LT.AND P1, PT, R158, c[0x0][0x178], !P3 ;  /* 0x00005e009e007a0c */ /* 0x000fc60005f21270 */
[----:B------:R4:W-:Y:S01]  /*7f7b0*/  @P5 STG.E [R188.64], R244 ;  /* 0x000000f4bc005986 */ /* 0x0009e2000c101904 */
[----:B------:R-:W-:Y:S01]  /*7f7c0*/  ISETP.LT.AND P5, PT, R227, c[0x0][0x178], !P3 ;  /* 0x00005e00e3007a0c */ /* 0x000fe20005fa1270 */
[----:B-1----:R-:W-:Y:S01]  /*7f7d0*/  IMAD.WIDE R184, R3, 0x4, R6 ;  /* 0x0000000403b87825 */ /* 0x002fe200078e0206 */
[----:B------:R-:W-:Y:S01]  /*7f7e0*/  ISETP.LT.AND P2, PT, R159, c[0x0][0x178], !P3 ;  /* 0x00005e009f007a0c */ /* 0x000fe20005f41270 */
[----:B------:R-:W2:Y:S02]  /*7f7f0*/  LDL.LU R193, [R1+0x6a8] ;  /* 0x0006a80001c17983 */ /* 0x000ea40000300800 */
[C---:B----4-:R-:W-:Y:S01]  /*7f800*/  IMAD.WIDE R186, R3.reuse, 0x4, R4 ;  /* 0x0000000403ba7825 */ /* 0x050fe200078e0204 */
[----:B------:R-:W-:Y:S01]  /*7f810*/  IADD3 R3, R3, c[0x0][0x198], RZ ;  /* 0x0000660003037a10 */ /* 0x000fe20007ffe0ff */
[----:B------:R1:W-:Y:S04]  /*7f820*/  @P4 STG.E [R184.64], R251 ;  /* 0x000000fbb8004986 */ /* 0x0003e8000c101904 */
[C---:B------:R-:W-:Y:S01]  /*7f830*/  IMAD.WIDE R188, R3.reuse, 0x4, R182 ;  /* 0x0000000403bc7825 */ /* 0x040fe200078e02b6 */
[----:B------:R4:W-:Y:S03]  /*7f840*/  @P6 STG.E [R186.64], R246 ;  /* 0x000000f6ba006986 */ /* 0x0009e6000c101904 */
[C---:B-1----:R-:W-:Y:S01]  /*7f850*/  IMAD.WIDE R184, R3.reuse, 0x4, R180 ;  /* 0x0000000403b87825 */ /* 0x042fe200078e02b4 */
[----:B----4-:R-:W2:Y:S03]  /*7f860*/  LDL.LU R246, [R1+0x2194] ;  /* 0x0021940001f67983 */ /* 0x010ea60000300800 */
[----:B------:R-:W-:Y:S01]  /*7f870*/  IMAD.WIDE R186, R3, 0x4, R6 ;  /* 0x0000000403ba7825 */ /* 0x000fe200078e0206 */
[----:B---3--:R1:W-:Y:S04]  /*7f880*/  @P5 STG.E [R188.64], R194 ;  /* 0x000000c2bc005986 */ /* 0x0083e8000c101904 */
[----:B------:R3:W-:Y:S04]  /*7f890*/  @P1 STG.E [R184.64], R248 ;  /* 0x000000f8b8001986 */ /* 0x0007e8000c101904 */
[----:B-1----:R-:W4:Y:S04]  /*7f8a0*/  LDL.LU R194, [R1+0xd3c] ;  /* 0x000d3c0001c27983 */ /* 0x002f280000300800 */
[----:B---3--:R-:W3:Y:S04]  /*7f8b0*/  LDL.LU R248, [R1+0xb5c] ;  /* 0x000b5c0001f87983 */ /* 0x008ee80000300800 */
[----:B--2---:R1:W-:Y:S04]  /*7f8c0*/  @P2 STG.E [R186.64], R195 ;  /* 0x000000c3ba002986 */ /* 0x0043e8000c101904 */
[----:B-1----:R-:W2:Y:S01]  /*7f8d0*/  LDL.LU R195, [R1+0x6ac] ;  /* 0x0006ac0001c37983 */ /* 0x002ea20000300800 */
[----:B------:R-:W-:-:S02]  /*7f8e0*/  IADD3 R190, R123, 0xb0, RZ ;  /* 0x000000b07bbe7810 */ /* 0x000fc40007ffe0ff */
[----:B------:R-:W-:Y:S02]  /*7f8f0*/  ISETP.LT.AND P3, PT, R119, c[0x0][0x178], !P3 ;  /* 0x00005e0077007a0c */ /* 0x000fe40005f61270 */
[----:B------:R-:W-:Y:S02]  /*7f900*/  ISETP.GE.AND P0, PT, R190, c[0x0][0x17c], PT ;  /* 0x00005f00be007a0c */ /* 0x000fe40003f06270 */
[----:B------:R-:W-:Y:S02]  /*7f910*/  IADD3 R0, R123, 0xb1, RZ ;  /* 0x000000b17b007810 */ /* 0x000fe40007ffe0ff */
[----:B------:R-:W-:Y:S01]  /*7f920*/  ISETP.LT.AND P6, PT, R227, c[0x0][0x178], !P0 ;  /* 0x00005e00e3007a0c */ /* 0x000fe200047c1270 */
[C---:B------:R-:W-:Y:S01]  /*7f930*/  IMAD.WIDE R184, R3.reuse, 0x4, R4 ;  /* 0x0000000403b87825 */ /* 0x040fe200078e0204 */
[----:B------:R-:W-:Y:S02]  /*7f940*/  ISETP.GE.AND P4, PT, R0, c[0x0][0x17c], PT ;  /* 0x00005f0000007a0c */ /* 0x000fe40003f86270 */
[----:B------:R-:W-:-:S02]  /*7f950*/  IADD3 R0, R3, c[0x0][0x198], RZ ;  /* 0x0000660003007a10 */ /* 0x000fc40007ffe0ff */
[----:B------:R-:W-:Y:S01]  /*7f960*/  ISETP.LT.AND P5, PT, R158, c[0x0][0x178], !P0 ;  /* 0x00005e009e007a0c */ /* 0x000fe200047a1270 */
[----:B------:R1:W-:Y:S01]  /*7f970*/  @P3 STG.E [R184.64], R247 ;  /* 0x000000f7b8003986 */ /* 0x0003e2000c101904 */
[----:B------:R-:W-:Y:S01]  /*7f980*/  ISETP.LT.AND P2, PT, R159, c[0x0][0x178], !P0 ;  /* 0x00005e009f007a0c */ /* 0x000fe20004741270 */
[----:B------:R-:W-:Y:S01]  /*7f990*/  IMAD.WIDE R186, R0, 0x4, R182 ;  /* 0x0000000400ba7825 */ /* 0x000fe200078e02b6 */
[----:B------:R-:W-:-:S03]  /*7f9a0*/  ISETP.LT.AND P0, PT, R119, c[0x0][0x178], !P0 ;  /* 0x00005e0077007a0c */ /* 0x000fc60004701270 */
[C---:B------:R-:W-:Y:S01]  /*7f9b0*/  IMAD.WIDE R188, R0.reuse, 0x4, R180 ;  /* 0x0000000400bc7825 */ /* 0x040fe200078e02b4 */
[----:B------:R1:W-:Y:S04]  /*7f9c0*/  @P6 STG.E [R186.64], R250 ;  /* 0x000000faba006986 */ /* 0x0003e8000c101904 */
[----:B-1----:R-:W2:Y:S01]  /*7f9d0*/  LDL.LU R247, [R1+0x2190] ;  /* 0x0021900001f77983 */ /* 0x002ea20000300800 */
[----:B------:R-:W-:Y:S01]  /*7f9e0*/  ISETP.LT.AND P6, PT, R227, c[0x0][0x178], !P4 ;  /* 0x00005e00e3007a0c */ /* 0x000fe200067c1270 */
[----:B------:R-:W-:Y:S01]  /*7f9f0*/  IMAD.WIDE R184, R0, 0x4, R6 ;  /* 0x0000000400b87825 */ /* 0x000fe200078e0206 */
[----:B------:R-:W-:Y:S01]  /*7fa00*/  ISETP.LT.AND P3, PT, R158, c[0x0][0x178], !P4 ;  /* 0x00005e009e007a0c */ /* 0x000fe20006761270 */
[----:B------:R-:W2:Y:S01]  /*7fa10*/  LDL.LU R244, [R1+0xd48] ;  /* 0x000d480001f47983 */ /* 0x000ea20000300800 */
[----:B------:R-:W-:-:S03]  /*7fa20*/  IADD3 R3, R0, c[0x0][0x198], RZ ;  /* 0x0000660000037a10 */ /* 0x000fc60007ffe0ff */
[----:B------:R-:W2:Y:S04]  /*7fa30*/  LDL.LU R251, [R1+0xc58] ;  /* 0x000c580001fb7983 */ /* 0x000ea80000300800 */
[----:B------:R1:W-:Y:S01]  /*7fa40*/  @P5 STG.E [R188.64], R249 ;  /* 0x000000f9bc005986 */ /* 0x0003e2000c101904 */
[----:B------:R-:W-:Y:S01]  /*7fa50*/  ISETP.LT.AND P5, PT, R159, c[0x0][0x178], !P4 ;  /* 0x00005e009f007a0c */ /* 0x000fe200067a1270 */
[----:B------:R-:W-:Y:S02]  /*7fa60*/  IMAD.WIDE R186, R0, 0x4, R4 ;  /* 0x0000000400ba7825 */ /* 0x000fe400078e0204 */
[----:B------:R1:W-:Y:S04]  /*7fa70*/  @P2 STG.E [R184.64], R193 ;  /* 0x000000c1b8002986 */ /* 0x0003e8000c101904 */
[----:B------:R-:W2:Y:S01]  /*7fa80*/  LDL.LU R250, [R1+0x8a8] ;  /* 0x0008a80001fa7983 */ /* 0x000ea20000300800 */
[----:B-1----:R-:W-:Y:S01]  /*7fa90*/  IADD3 R188, R123, 0xb3, RZ ;  /* 0x000000b37bbc7810 */ /* 0x002fe20007ffe0ff */
[----:B------:R-:W-:-:S03]  /*7faa0*/  IMAD.WIDE R184, R3, 0x4, R182 ;  /* 0x0000000403b87825 */ /* 0x000fc600078e02b6 */
[----:B------:R-:W-:Y:S01]  /*7fab0*/  ISETP.GE.AND P2, PT, R188, c[0x0][0x17c], PT ;  /* 0x00005f00bc007a0c */ /* 0x000fe20003f46270 */
[----:B------:R1:W-:Y:S01]  /*7fac0*/  @P0 STG.E [R186.64], R246 ;  /* 0x000000f6ba000986 */ /* 0x0003e2000c101904 */
[----:B------:R-:W-:-:S03]  /*7fad0*/  IMAD.WIDE R188, R3, 0x4, R180 ;  /* 0x0000000403bc7825 */ /* 0x000fc600078e02b4 */
[----:B------:R-:W2:Y:S04]  /*7fae0*/  LDL.LU R249, [R1+0x678] ;  /* 0x0006780001f97983 */ /* 0x000ea80000300800 */
[----:B------:R-:W2:Y:S01]  /*7faf0*/  LDL.LU R193, [R1+0xd4c] ;  /* 0x000d4c0001c17983 */ /* 0x000ea20000300800 */
[----:B-1----:R-:W-:-:S03]  /*7fb00*/  IMAD.WIDE R186, R3, 0x4, R6 ;  /* 0x0000000403ba7825 */ /* 0x002fc600078e0206 */
[----:B----4-:R1:W-:Y:S04]  /*7fb10*/  @P6 STG.E [R184.64], R194 ;  /* 0x000000c2b8006986 */ /* 0x0103e8000c101904 */
[----:B---3--:R3:W-:Y:S04]  /*7fb20*/  @P3 STG.E [R188.64], R248 ;  /* 0x000000f8bc003986 */ /* 0x0087e8000c101904 */
[----:B-1----:R-:W4:Y:S04]  /*7fb30*/  LDL.LU R194, [R1+0xc5c] ;  /* 0x000c5c0001c27983 */ /* 0x002f280000300800 */
[----:B---3--:R-:W3:Y:S04]  /*7fb40*/  LDL.LU R248, [R1+0x8ac] ;  /* 0x0008ac0001f87983 */ /* 0x008ee80000300800 */
[----:B--2---:R1:W-:Y:S04]  /*7fb50*/  @P5 STG.E [R186.64], R195 ;  /* 0x000000c3ba005986 */ /* 0x0043e8000c101904 */
[----:B-1----:R-:W2:Y:S01]  /*7fb60*/  LDL.LU R195, [R1+0x67c] ;  /* 0x00067c0001c37983 */ /* 0x002ea20000300800 */
[----:B------:R-:W-:-:S02]  /*7fb70*/  IADD3 R190, R123, 0xb2, RZ ;  /* 0x000000b27bbe7810 */ /* 0x000fc40007ffe0ff */
[----:B------:R-:W-:Y:S01]  /*7fb80*/  ISETP.LT.AND P4, PT, R119, c[0x0][0x178], !P4 ;  /* 0x00005e0077007a0c */ /* 0x000fe20006781270 */
[----:B------:R-:W-:Y:S01]  /*7fb90*/  IMAD.WIDE R184, R3, 0x4, R4 ;  /* 0x0000000403b87825 */ /* 0x000fe200078e0204 */
[----:B------:R-:W-:Y:S01]  /*7fba0*/  ISETP.GE.AND P1, PT, R190, c[0x0][0x17c], PT ;  /* 0x00005f00be007a0c */ /* 0x000fe20003f26270 */
[----:B------:R-:W2:Y:S03]  /*7fbb0*/  LDL.LU R246, [R1+0xd78] ;  /* 0x000d780001f67983 */ /* 0x000ea60000300800 */
[----:B------:R-:W-:Y:S01]  /*7fbc0*/  ISETP.LT.AND P0, PT, R227, c[0x0][0x178], !P1 ;  /* 0x00005e00e3007a0c */ /* 0x000fe20004f01270 */
[----:B------:R-:W2:Y:S01]  /*7fbd0*/  LDL.LU R192, [R1+0xce8] ;  /* 0x000ce80001c07983 */ /* 0x000ea20000300800 */
[----:B------:R-:W-:Y:S02]  /*7fbe0*/  ISETP.LT.AND P3, PT, R158, c[0x0][0x178], !P1 ;  /* 0x00005e009e007a0c */ /* 0x000fe40004f61270 */
[----:B------:R-:W-:Y:S01]  /*7fbf0*/  IADD3 R3, R3, c[0x0][0x198], RZ ;  /* 0x0000660003037a10 */ /* 0x000fe20007ffe0ff */
[----:B------:R-:W2:Y:S01]  /*7fc00*/  LDL.LU R245, [R1+0x988] ;  /* 0x0009880001f57983 */ /* 0x000ea20000300800 */
[----:B------:R-:W-:-:S03]  /*7fc10*/  ISETP.LT.AND P6, PT, R159, c[0x0][0x178], !P1 ;  /* 0x00005e009f007a0c */ /* 0x000fc60004fc1270 */
[----:B------:R1:W-:Y:S01]  /*7fc20*/  @P4 STG.E [R184.64], R247 ;  /* 0x000000f7b8004986 */ /* 0x0003e2000c101904 */
[----:B------:R-:W-:Y:S01]  /*7fc30*/  IMAD.WIDE R186, R3, 0x4, R180 ;  /* 0x0000000403ba7825 */ /* 0x000fe200078e02b4 */
[----:B------:R-:W-:Y:S02]  /*7fc40*/  ISETP.LT.AND P1, PT, R119, c[0x0][0x178], !P1 ;  /* 0x00005e0077007a0c */ /* 0x000fe40004f21270 */
[----:B------:R-:W-:Y:S02]  /*7fc50*/  ISETP.LT.AND P4, PT, R227, c[0x0][0x178], !P2 ;  /* 0x00005e00e3007a0c */ /* 0x000fe40005781270 */
[----:B------:R-:W-:Y:S01]  /*7fc60*/  ISETP.LT.AND P5, PT, R158, c[0x0][0x178], !P2 ;  /* 0x00005e009e007a0c */ /* 0x000fe200057a1270 */
[----:B-1----:R-:W-:Y:S01]  /*7fc70*/  IMAD.WIDE R184, R3, 0x4, R182 ;  /* 0x0000000403b87825 */ /* 0x002fe200078e02b6 */
[----:B------:R-:W-:-:S04]  /*7fc80*/  IADD3 R188, R123, 0xb4, RZ ;  /* 0x000000b47bbc7810 */ /* 0x000fc80007ffe0ff */
[----:B------:R1:W-:Y:S01]  /*7fc90*/  @P0 STG.E [R184.64], R244 ;  /* 0x000000f4b8000986 */ /* 0x0003e2000c101904 */
[----:B------:R-:W-:-:S03]  /*7fca0*/  IADD3 R0, R3, c[0x0][0x198], RZ ;  /* 0x0000660003007a10 */ /* 0x000fc60007ffe0ff */
[----:B------:R1:W-:Y:S01]  /*7fcb0*/  @P3 STG.E [R186.64], R251 ;  /* 0x000000fbba003986 */ /* 0x0003e2000c101904 */
[----:B------:R-:W-:Y:S02]  /*7fcc0*/  ISETP.LT.AND P3, PT, R159, c[0x0][0x178], !P2 ;  /* 0x00005e009f007a0c */ /* 0x000fe40005761270 */
[----:B------:R-:W-:Y:S01]  /*7fcd0*/  ISETP.GE.AND P0, PT, R188, c[0x0][0x17c], PT ;  /* 0x00005f00bc007a0c */ /* 0x000fe20003f06270 */
[----:B------:R-:W-:-:S04]  /*7fce0*/  IMAD.WIDE R188, R0, 0x4, R182 ;  /* 0x0000000400bc7825 */ /* 0x000fc800078e02b6 */
[----:B-1----:R-:W-:Y:S01]  /*7fcf0*/  IMAD.WIDE R184, R3, 0x4, R6 ;  /* 0x0000000403b87825 */ /* 0x002fe200078e0206 */
[----:B------:R-:W-:-:S03]  /*7fd00*/  ISETP.LT.AND P2, PT, R119, c[0x0][0x178], !P2 ;  /* 0x00005e0077007a0c */ /* 0x000fc60005741270 */
[----:B------:R-:W-:Y:S01]  /*7fd10*/  IMAD.WIDE R186, R3, 0x4, R4 ;  /* 0x0000000403ba7825 */ /* 0x000fe200078e0204 */
[----:B------:R1:W-:Y:S03]  /*7fd20*/  @P6 STG.E [R184.64], R250 ;  /* 0x000000fab8006986 */ /* 0x0003e6000c101904 */
[C---:B------:R-:W-:Y:S01]  /*7fd30*/  IMAD.WIDE R190, R0.reuse, 0x4, R180 ;  /* 0x0000000400be7825 */ /* 0x040fe200078e02b4 */
[----:B------:R1:W-:Y:S04]  /*7fd40*/  @P1 STG.E [R186.64], R249 ;  /* 0x000000f9ba001986 */ /* 0x0003e8000c101904 */
[----:B------:R1:W-:Y:S02]  /*7fd50*/  @P4 STG.E [R188.64], R193 ;  /* 0x000000c1bc004986 */ /* 0x0003e4000c101904 */
[----:B-1----:R-:W-:-:S02]  /*7fd60*/  IMAD.WIDE R184, R0, 0x4, R6 ;  /* 0x0000000400b87825 */ /* 0x002fc400078e0206 */
[----:B------:R-:W2:Y:S04]  /*7fd70*/  LDL.LU R249, [R1+0x698] ;  /* 0x0006980001f97983 */ /* 0x000ea80000300800 */
[----:B------:R-:W2:Y:S04]  /*7fd80*/  LDL.LU R193, [R1+0xd7c] ;  /* 0x000d7c0001c17983 */ /* 0x000ea80000300800 */
[----:B----4-:R1:W-:Y:S04]  /*7fd90*/  @P5 STG.E [R190.64], R194 ;  /* 0x000000c2be005986 */ /* 0x0103e8000c101904 */
[----:B---3--:R3:W-:Y:S04]  /*7fda0*/  @P3 STG.E [R184.64], R248 ;  /* 0x000000f8b8003986 */ /* 0x0087e8000c101904 */
[----:B-1----:R-:W4:Y:S01]  /*7fdb0*/  LDL.LU R194, [R1+0xcec] ;  /* 0x000cec0001c27983 */ /* 0x002f220000300800 */
[----:B---3--:R-:W-:-:S03]  /*7fdc0*/  IMAD.WIDE R184, R0, 0x4, R4 ;  /* 0x0000000400b87825 */ /* 0x008fc600078e0204 */
[----:B------:R-:W3:Y:S04]  /*7fdd0*/  LDL.LU R248, [R1+0x98c] ;  /* 0x00098c0001f87983 */ /* 0x000ee80000300800 */
[----:B--2---:R1:W-:Y:S04]  /*7fde0*/  @P2 STG.E [R184.64], R195 ;  /* 0x000000c3b8002986 */ /* 0x0043e8000c101904 */
[----:B-1----:R-:W2:Y:S01]  /*7fdf0*/  LDL.LU R195, [R1+0x69c] ;  /* 0x00069c0001c37983 */ /* 0x002ea20000300800 */
[----:B------:R-:W-:Y:S02]  /*7fe00*/  ISETP.LT.AND P6, PT, R227, c[0x0][0x178], !P0 ;  /* 0x00005e00e3007a0c */ /* 0x000fe400047c1270 */
[----:B------:R-:W-:Y:S01]  /*7fe10*/  ISETP.LT.AND P4, PT, R158, c[0x0][0x178], !P0 ;  /* 0x00005e009e007a0c */ /* 0x000fe20004781270 */
[----:B------:R-:W2:Y:S01]  /*7fe20*/  LDL.LU R244, [R1+0xda8] ;  /* 0x000da80001f47983 */ /* 0x000ea20000300800 */
[----:B------:R-:W-:-:S02]  /*7fe30*/  IADD3 R186, R123, 0xb5, RZ ;  /* 0x000000b57bba7810 */ /* 0x000fc40007ffe0ff */
[----:B------:R-:W-:Y:S01]  /*7fe40*/  IADD3 R3, R0, c[0x0][0x198], RZ ;  /* 0x0000660000037a10 */ /* 0x000fe20007ffe0ff */
[----:B------:R-:W2:Y:S01]  /*7fe50*/  LDL.LU R251, [R1+0xd68] ;  /* 0x000d680001fb7983 */ /* 0x000ea20000300800 */
[----:B------:R-:W-:Y:S02]  /*7fe60*/  ISETP.LT.AND P5, PT, R159, c[0x0][0x178], !P0 ;  /* 0x00005e009f007a0c */ /* 0x000fe400047a1270 */
[----:B------:R-:W-:Y:S02]  /*7fe70*/  IADD3 R188, R123, 0xb6, RZ ;  /* 0x000000b67bbc7810 */ /* 0x000fe40007ffe0ff */
[----:B------:R-:W-:Y:S01]  /*7fe80*/  ISETP.GE.AND P1, PT, R186, c[0x0][0x17c], PT ;  /* 0x00005f00ba007a0c */ /* 0x000fe20003f26270 */
[C---:B------:R-:W-:Y:S01]  /*7fe90*/  IMAD.WIDE R186, R3.reuse, 0x4, R182 ;  /* 0x0000000403ba7825 */ /* 0x040fe200078e02b6 */
[----:B------:R-:W-:Y:S01]  /*7fea0*/  ISETP.GE.AND P3, PT, R188, c[0x0][0x17c], PT ;  /* 0x00005f00bc007a0c */ /* 0x000fe20003f66270 */
[----:B------:R-:W2:Y:S02]  /*7feb0*/  LDL.LU R250, [R1+0xa58] ;  /* 0x000a580001fa7983 */ /* 0x000ea40000300800 */
[----:B------:R-:W-:Y:S01]  /*7fec0*/  IMAD.WIDE R188, R3, 0x4, R180 ;  /* 0x0000000403bc7825 */ /* 0x000fe200078e02b4 */
[----:B------:R-:W-:Y:S01]  /*7fed0*/  ISETP.LT.AND P0, PT, R119, c[0x0][0x178], !P0 ;  /* 0x00005e0077007a0c */ /* 0x000fe20004701270 */
[----:B------:R-:W-:Y:S02]  /*7fee0*/  @P6 STG.E [R186.64], R246 ;  /* 0x000000f6ba006986 */ /* 0x000fe4000c101904 */
[----:B------:R-:W-:-:S02]  /*7fef0*/  IMAD.WIDE R190, R3, 0x4, R6 ;  /* 0x0000000403be7825 */ /* 0x000fc400078e0206 */
[----:B------:R-:W-:Y:S01]  /*7ff00*/  @P4 STG.E [R188.64], R192 ;  /* 0x000000c0bc004986 */ /* 0x000fe2000c101904 */
[----:B------:R-:W-:-:S03]  /*7ff10*/  ISETP.LT.AND P4, PT, R227, c[0x0][0x178], !P1 ;  /* 0x00005e00e3007a0c */ /* 0x000fc60004f81270 */
[----:B------:R1:W-:Y:S01]  /*7ff20*/  @P5 STG.E [R190.64], R245 ;  /* 0x000000f5be005986 */ /* 0x0003e2000c101904 */
[----:B------:R-:W-:Y:S02]  /*7ff30*/  ISETP.LT.AND P5, PT, R158, c[0x0][0x178], !P1 ;  /* 0x00005e009e007a0c */ /* 0x000fe40004fa1270 */
[----:B------:R-:W-:Y:S01]  /*7ff40*/  ISETP.LT.AND P2, PT, R159, c[0x0][0x178], !P1 ;  /* 0x00005e009f007a0c */ /* 0x000fe20004f41270 */
[----:B------:R-:W-:Y:S01]  /*7ff50*/  IMAD.WIDE R184, R3, 0x4, R4 ;  /* 0x0000000403b87825 */ /* 0x000fe200078e0204 */
[----:B------:R-:W-:Y:S02]  /*7ff60*/  ISETP.LT.AND P1, PT, R119, c[0x0][0x178], !P1 ;  /* 0x00005e0077007a0c */ /* 0x000fe40004f21270 */
[----:B-1----:R-:W-:-:S05]  /*7ff70*/  IADD3 R190, R3, c[0x0][0x198], RZ ;  /* 0x0000660003be7a10 */ /* 0x002fca0007ffe0ff */
[----:B------:R-:W-:-:S04]  /*7ff80*/  IMAD.WIDE R186, R190, 0x4, R182 ;  /* 0x00000004beba7825 */ /* 0x000fc800078e02b6 */
[C---:B------:R-:W-:Y:S01]  /*7ff90*/  IMAD.WIDE R188, R190.reuse, 0x4, R180 ;  /* 0x00000004bebc7825 */ /* 0x040fe200078e02b4 */
[----:B------:R1:W-:Y:S04]  /*7ffa0*/  @P0 STG.E [R184.64], R249 ;  /* 0x000000f9b8000986 */ /* 0x0003e8000c101904 */
[----:B------:R1:W-:Y:S02]  /*7ffb0*/  @P4 STG.E [R186.64], R193 ;  /* 0x000000c1ba004986 */ /* 0x0003e4000c101904 */
[C---:B-1----:R-:W-:Y:S02]  /*7ffc0*/  IMAD.WIDE R184, R190.reuse, 0x4, R6 ;  /* 0x00000004beb87825 */ /* 0x042fe400078e0206 */
[----:B------:R-:W2:Y:S02]  /*7ffd0*/  LDL.LU R249, [R1+0x828] ;  /* 0x0008280001f97983 */ /* 0x000ea40000300800 */
[----:B------:R-:W-:-:S02]  /*7ffe0*/  IMAD.WIDE R186, R190, 0x4, R4 ;  /* 0x00000004beba7825 */ /* 0x000fc400078e0204 */
[----:B------:R-:W2:Y:S04]  /*7fff0*/  LDL.LU R193, [R1+0xdac] ;  /* 0x000dac0001c17983 */ /* 0x000ea80000300800 */
[----:B----4-:R1:W-:Y:S04]  /*80000*/  @P5 STG.E [R188.64], R194 ;  /* 0x000000c2bc005986 */ /* 0x0103e8000c101904 */
[----:B---3--:R-:W-:Y:S04]  /*80010*/  @P2 STG.E [R184.64], R248 ;  /* 0x000000f8b8002986 */ /* 0x008fe8000c101904 */
[----:B-1----:R-:W3:Y:S04]  /*80020*/  LDL.LU R194, [R1+0xd6c] ;  /* 0x000d6c0001c27983 */ /* 0x002ee80000300800 */
[----:B--2---:R1:W-:Y:S04]  /*80030*/  @P1 STG.E [R186.64], R195 ;  /* 0x000000c3ba001986 */ /* 0x0043e8000c101904 */
[----:B-1----:R-:W2:Y:S01]  /*80040*/  LDL.LU R195, [R1+0xa5c] ;  /* 0x000a5c0001c37983 */ /* 0x002ea20000300800 */
[----:B------:R-:W-:-:S02]  /*80050*/  IADD3 R0, R123, 0xb7, RZ ;  /* 0x000000b77b007810 */ /* 0x000fc40007ffe0ff */
[----:B------:R-:W-:Y:S01]  /*80060*/  ISETP.LT.AND P6, PT, R227, c[0x0][0x178], !P3 ;  /* 0x00005e00e3007a0c */ /* 0x000fe20005fc1270 */
[----:B------:R-:W4:Y:S01]  /*80070*/  LDL.LU R248, [R1+0x82c] ;  /* 0x00082c0001f87983 */ /* 0x000f220000300800 */
[----:B------:R-:W-:Y:S02]  /*80080*/  ISETP.GE.AND P0, PT, R0, c[0x0][0x17c], PT ;  /* 0x00005f0000007a0c */ /* 0x000fe40003f06270 */
[----:B------:R-:W-:Y:S01]  /*80090*/  ISETP.LT.AND P5, PT, R158, c[0x0][0x178], !P3 ;  /* 0x00005e009e007a0c */ /* 0x000fe20005fa1270 */
[----:B------:R-:W4:Y:S01]  /*800a0*/  LDL.LU R247, [R1+0xd88] ;  /* 0x000d880001f77983 */ /* 0x000f220000300800 */
[----:B------:R-:W-:Y:S02]  /*800b0*/  IADD3 R0, R190, c[0x0][0x198], RZ ;  /* 0x00006600be007a10 */ /* 0x000fe40007ffe0ff */
[----:B------:R-:W-:Y:S01]  /*800c0*/  ISETP.LT.AND P4, PT, R159, c[0x0][0x178], !P3 ;  /* 0x00005e009f007a0c */ /* 0x000fe20005f81270 */
[----:B------:R-:W4:Y:S02]  /*800d0*/  LDL.LU R192, [R1+0xb18] ;  /* 0x000b180001c07983 */ /* 0x000f240000300800 */
[----:B------:R-:W-:Y:S01]  /*800e0*/  IMAD.WIDE R188, R0, 0x4, R182 ;  /* 0x0000000400bc7825 */ /* 0x000fe200078e02b6 */
[----:B------:R-:W-:-:S03]  /*800f0*/  ISETP.LT.AND P3, PT, R119, c[0x0][0x178], !P3 ;  /* 0x00005e0077007a0c */ /* 0x000fc60005f61270 */
[C---:B------:R-:W-:Y:S01]  /*80100*/  IMAD.WIDE R186, R0.reuse, 0x4, R180 ;  /* 0x0000000400ba7825 */ /* 0x040fe200078e02b4 */
[----:B------:R1:W-:Y:S01]  /*80110*/  @P6 STG.E [R188.64], R244 ;  /* 0x000000f4bc006986 */ /* 0x0003e2000c101904 */
[----:B------:R-:W-:Y:S02]  /*80120*/  ISETP.LT.AND P6, PT, R227, c[0x0][0x178], !P0 ;  /* 0x00005e00e3007a0c */ /* 0x000fe400047c1270 */
[----:B------:R-:W-:Y:S01]  /*80130*/  IMAD.WIDE R184, R0, 0x4, R6 ;  /* 0x0000000400b87825 */ /* 0x000fe200078e0206 */
[----:B------:R-:W-:Y:S01]  /*80140*/  ISETP.LT.AND P2, PT, R158, c[0x0][0x178], !P0 ;  /* 0x00005e009e007a0c */ /* 0x000fe20004741270 */
[----:B------:R1:W-:Y:S01]  /*80150*/  @P5 STG.E [R186.64], R251 ;  /* 0x000000fbba005986 */ /* 0x0003e2000c101904 */
[----:B------:R-:W-:Y:S02]  /*80160*/  ISETP.LT.AND P5, PT, R159, c[0x0][0x178], !P0 ;  /* 0x00005e009f007a0c */ /* 0x000fe400047a1270 */
[----:B------:R-:W-:Y:S01]  /*80170*/  IADD3 R190, R0, c[0x0][0x198], RZ ;  /* 0x0000660000be7a10 */ /* 0x000fe20007ffe0ff */
[----:B------:R1:W-:Y:S01]  /*80180*/  @P4 STG.E [R184.64], R250 ;  /* 0x000000fab8004986 */ /* 0x0003e2000c101904 */
[----:B------:R-:W-:-:S03]  /*80190*/  IADD3 R3, R123, 0xb8, RZ ;  /* 0x000000b87b037810 */ /* 0x000fc60007ffe0ff */
[C---:B-1----:R-:W-:Y:S01]  /*801a0*/  IMAD.WIDE R188, R190.reuse, 0x4, R180 ;  /* 0x00000004bebc7825 */ /* 0x042fe200078e02b4 */
[----:B------:R-:W-:Y:S02]  /*801b0*/  ISETP.GE.AND P1, PT, R3, c[0x0][0x17c], PT ;  /* 0x00005f0003007a0c */ /* 0x000fe40003f26270 */
[----:B------:R-:W-:Y:S01]  /*801c0*/  IADD3 R3, R123, 0xb9, RZ ;  /* 0x000000b97b037810 */ /* 0x000fe20007ffe0ff */
[----:B------:R-:W-:Y:S01]  /*801d0*/  IMAD.WIDE R186, R190, 0x4, R182 ;  /* 0x00000004beba7825 */ /* 0x000fe200078e02b6 */
[----:B------:R-:W4:Y:S03]  /*801e0*/  LDL.LU R251, [R1+0x8b8] ;  /* 0x0008b80001fb7983 */ /* 0x000f260000300800 */
[----:B------:R-:W-:Y:S01]  /*801f0*/  IMAD.WIDE R184, R0, 0x4, R4 ;  /* 0x0000000400b87825 */ /* 0x000fe200078e0204 */
[----:B------:R-:W-:Y:S02]  /*80200*/  ISETP.GE.AND P4, PT, R3, c[0x0][0x17c], PT ;  /* 0x00005f0003007a0c */ /* 0x000fe40003f86270 */
[----:B------:R-:W-:-:S02]  /*80210*/  IADD3 R3, R123, 0xba, RZ ;  /* 0x000000ba7b037810 */ /* 0x000fc40007ffe0ff */
[----:B------:R1:W-:Y:S04]  /*80220*/  @P3 STG.E [R184.64], R249 ;  /* 0x000000f9b8003986 */ /* 0x0003e8000c101904 */
[----:B------:R-:W-:Y:S01]  /*80230*/  @P6 STG.E [R186.64], R193 ;  /* 0x000000c1ba006986 */ /* 0x000fe2000c101904 */
[----:B-1----:R-:W-:-:S03]  /*80240*/  IMAD.WIDE R184, R190, 0x4, R6 ;  /* 0x00000004beb87825 */ /* 0x002fc600078e0206 */
[----:B---3--:R-:W-:Y:S04]  /*80250*/  @P2 STG.E [R188.64], R194 ;  /* 0x000000c2bc002986 */ /* 0x008fe8000c101904 */
[----:B--2---:R1:W-:Y:S01]  /*80260*/  @P5 STG.E [R184.64], R195 ;  /* 0x000000c3b8005986 */ /* 0x0043e2000c101904 */
[----:B------:R-:W-:-:S03]  /*80270*/  ISETP.GE.AND P5, PT, R3, c[0x0][0x17c], PT ;  /* 0x00005f0003007a0c */ /* 0x000fc60003fa6270 */
[----:B-1----:R-:W2:Y:S04]  /*80280*/  LDL.LU R195, [R1+0xe0c] ;  /* 0x000e0c0001c37983 */ /* 0x002ea80000300800 */
[----:B------:R-:W3:Y:S04]  /*80290*/  LDL.LU R250, [R1+0xd8c] ;  /* 0x000d8c0001fa7983 */ /* 0x000ee80000300800 */
[----:B------:R-:W2:Y:S04]  /*802a0*/  LDL.LU R193, [R1+0xb1c] ;  /* 0x000b1c0001c17983 */ /* 0x000ea80000300800 */
[----:B------:R-:W2:Y:S04]  /*802b0*/  LDL.LU R194, [R1+0x8bc] ;  /* 0x0008bc0001c27983 */ /* 0x000ea80000300800 */
[----:B------:R-:W2:Y:S01]  /*802c0*/  LDL.LU R3, [R1+0xe08] ;  /* 0x000e080001037983 */ /* 0x000ea20000300800 */
[----:B------:R-:W-:-:S02]  /*802d0*/  ISETP.LT.AND P0, PT, R119, c[0x0][0x178], !P0 ;  /* 0x00005e0077007a0c */ /* 0x000fc40004701270 */
[----:B------:R-:W-:Y:S01]  /*802e0*/  ISETP.LT.AND P6, PT, R227, c[0x0][0x178], !P1 ;  /* 0x00005e00e3007a0c */ /* 0x000fe20004fc1270 */
[----:B------:R-:W3:Y:S01]  /*802f0*/  LDL.LU R246, [R1+0xe38] ;  /* 0x000e380001f67983 */ /* 0x000ee20000300800 */
[----:B------:R-:W-:Y:S02]  /*80300*/  ISETP.LT.AND P3, PT, R158, c[0x0][0x178], !P1 ;  /* 0x00005e009e007a0c */ /* 0x000fe40004f61270 */
[----:B------:R-:W-:Y:S01]  /*80310*/  ISETP.LT.AND P2, PT, R159, c[0x0][0x178], !P1 ;  /* 0x00005e009f007a0c */ /* 0x000fe20004f41270 */
[----:B------:R-:W3:Y:S01]  /*80320*/  LDL.LU R245, [R1+0xdf8] ;  /* 0x000df80001f57983 */ /* 0x000ee20000300800 */
[C---:B------:R-:W-:Y:S01]  /*80330*/  IADD3 R0, R190.reuse, c[0x0][0x198], RZ ;  /* 0x00006600be007a10 */ /* 0x040fe20007ffe0ff */
[----:B------:R-:W-:Y:S01]  /*80340*/  IMAD.WIDE R190, R190, 0x4, R4 ;  /* 0x00000004bebe7825 */ /* 0x000fe200078e0204 */
[----:B------:R-:W-:Y:S01]  /*80350*/  ISETP.LT.AND P1, PT, R119, c[0x0][0x178], !P1 ;  /* 0x00005e0077007a0c */ /* 0x000fe20004f21270 */
[----:B------:R-:W3:Y:S02]  /*80360*/  LDL.LU R244, [R1+0xba8] ;  /* 0x000ba80001f47983 */ /* 0x000ee40000300800 */
[----:B------:R-:W-:-:S04]  /*80370*/  IMAD.WIDE R184, R0, 0x4, R182 ;  /* 0x0000000400b87825 */ /* 0x000fc800078e02b6 */
[C---:B------:R-:W-:Y:S01]  /*80380*/  IMAD.WIDE R186, R0.reuse, 0x4, R180 ;  /* 0x0000000400ba7825 */ /* 0x040fe200078e02b4 */
[----:B----4-:R1:W-:Y:S03]  /*80390*/  @P0 STG.E [R190.64], R248 ;  /* 0x000000f8be000986 */ /* 0x0103e6000c101904 */
[C---:B------:R-:W-:Y:S01]  /*803a0*/  IMAD.WIDE R188, R0.reuse, 0x4, R6 ;  /* 0x0000000400bc7825 */ /* 0x040fe200078e0206 */
[----:B------:R-:W4:Y:S03]  /*803b0*/  LDL.LU R249, [R1+0x9e8] ;  /* 0x0009e80001f97983 */ /* 0x000f260000300800 */
[----:B-1----:R-:W-:Y:S01]  /*803c0*/  IMAD.WIDE R190, R0, 0x4, R4 ;  /* 0x0000000400be7825 */ /* 0x002fe200078e0204 */
[----:B------:R-:W3:Y:S04]  /*803d0*/  LDL.LU R248, [R1+0xe3c] ;  /* 0x000e3c0001f87983 */ /* 0x000ee80000300800 */
[----:B--2---:R1:W-:Y:S04]  /*803e0*/  @P6 STG.E [R184.64], R3 ;  /* 0x00000003b8006986 */ /* 0x0043e8000c101904 */
[----:B------:R-:W-:Y:S04]  /*803f0*/  @P3 STG.E [R186.64], R247 ;  /* 0x000000f7ba003986 */ /* 0x000fe8000c101904 */
[----:B------:R2:W-:Y:S01]  /*80400*/  @P2 STG.E [R188.64], R192 ;  /* 0x000000c0bc002986 */ /* 0x0005e2000c101904 */
[----:B------:R-:W-:-:S02]  /*80410*/  ISETP.LT.AND P2, PT, R227, c[0x0][0x178], !P4 ;  /* 0x00005e00e3007a0c */ /* 0x000fc40006741270 */
[----:B-1----:R-:W-:Y:S01]  /*80420*/  IADD3 R3, R0, c[0x0][0x198], RZ ;  /* 0x0000660000037a10 */ /* 0x002fe20007ffe0ff */
[----:B------:R-:W-:Y:S04]  /*80430*/  @P1 STG.E [R190.64], R251 ;  /* 0x000000fbbe001986 */ /* 0x000fe8000c101904 */
[----:B--2---:R-:W-:-:S06]  /*80440*/  IMAD.WIDE R188, R3, 0x4, R182 ;  /* 0x0000000403bc7825 */ /* 0x004fcc00078e02b6 */
[----:B------:R1:W-:Y:S04]  /*80450*/  @P2 STG.E [R188.64], R195 ;  /* 0x000000c3bc002986 */ /* 0x0003e8000c101904 */
[----:B-1----:R-:W2:Y:S01]  /*80460*/  LDL.LU R195, [R1+0xdfc] ;  /* 0x000dfc0001c37983 */ /* 0x002ea20000300800 */
[----:B------:R-:W-:Y:S02]  /*80470*/  ISETP.LT.AND P3, PT, R158, c[0x0][0x178], !P4 ;  /* 0x00005e009e007a0c */ /* 0x000fe40006761270 */
[----:B------:R-:W-:Y:S02]  /*80480*/  ISETP.LT.AND P1, PT, R159, c[0x0][0x178], !P4 ;  /* 0x00005e009f007a0c */ /* 0x000fe40006721270 */
[----:B------:R-:W-:Y:S02]  /*80490*/  IADD3 R0, R123, 0xbb, RZ ;  /* 0x000000bb7b007810 */ /* 0x000fe40007ffe0ff */
[----:B------:R-:W-:Y:S01]  /*804a0*/  ISETP.LT.AND P4, PT, R119, c[0x0][0x178], !P4 ;  /* 0x00005e0077007a0c */ /* 0x000fe20006781270 */
[----:B------:R-:W-:Y:S01]  /*804b0*/  IMAD.WIDE R184, R3, 0x4, R180 ;  /* 0x0000000403b87825 */ /* 0x000fe200078e02b4 */
[----:B------:R-:W-:-:S02]  /*804c0*/  ISETP.LT.AND P6, PT, R227, c[0x0][0x178], !P5 ;  /* 0x00005e00e3007a0c */ /* 0x000fc40006fc1270 */
[----:B------:R-:W-:Y:S01]  /*804d0*/  ISETP.GE.AND P0, PT, R0, c[0x0][0x17c], PT ;  /* 0x00005f0000007a0c */ /* 0x000fe20003f06270 */
[C---:B------:R-:W-:Y:S01]  /*804e0*/  IMAD.WIDE R186, R3.reuse, 0x4, R6 ;  /* 0x0000000403ba7825 */ /* 0x040fe200078e0206 */
[C---:B------:R-:W-:Y:S01]  /*804f0*/  IADD3 R0, R3.reuse, c[0x0][0x198], RZ ;  /* 0x0000660003007a10 */ /* 0x040fe20007ffe0ff */
[----:B---3--:R1:W-:Y:S02]  /*80500*/  @P3 STG.E [R184.64], R250 ;  /* 0x000000fab8003986 */ /* 0x0083e4000c101904 */
[----:B------:R-:W-:Y:S02]  /*80510*/  IMAD.WIDE R188, R3, 0x4, R4 ;  /* 0x0000000403bc7825 */ /* 0x000fe400078e0204 */
[----:B------:R3:W-:Y:S01]  /*80520*/  @P1 STG.E [R186.64], R193 ;  /* 0x000000c1ba001986 */ /* 0x0007e2000c101904 */
[----:B------:R-:W-:Y:S02]  /*80530*/  ISETP.LT.AND P1, PT, R158, c[0x0][0x178], !P5 ;  /* 0x00005e009e007a0c */ /* 0x000fe40006f21270 */
[----:B------:R-:W-:Y:S01]  /*80540*/  ISETP.LT.AND P3, PT, R159, c[0x0][0x178], !P5 ;  /* 0x00005e009f007a0c */ /* 0x000fe20006f61270 */
[----:B------:R4:W-:Y:S01]  /*80550*/  @P4 STG.E [R188.64], R194 ;  /* 0x000000c2bc004986 */ /* 0x0009e2000c101904 */
[----:B-1----:R-:W-:Y:S01]  /*80560*/  IMAD.WIDE R184, R0, 0x4, R182 ;  /* 0x0000000400b87825 */ /* 0x002fe200078e02b6 */
[----:B------:R-:W-:-:S02]  /*80570*/  ISETP.LT.AND P5, PT, R119, c[0x0][0x178], !P5 ;  /* 0x00005e0077007a0c */ /* 0x000fc40006fa1270 */
[----:B---3--:R-:W3:Y:S01]  /*80580*/  LDL.LU R193, [R1+0xbac] ;  /* 0x000bac0001c17983 */ /* 0x008ee20000300800 */
[----:B------:R-:W-:-:S03]  /*80590*/  ISETP.LT.AND P4, PT, R158, c[0x0][0x178], !P0 ;  /* 0x00005e009e007a0c */ /* 0x000fc60004781270 */
[----:B------:R1:W-:Y:S01]  /*805a0*/  @P6 STG.E [R184.64], R246 ;  /* 0x000000f6b8006986 */ /* 0x0003e2000c101904 */
[----:B------:R-:W-:Y:S01]  /*805b0*/  ISETP.LT.AND P6, PT, R227, c[0x0][0x178], !P0 ;  /* 0x00005e00e3007a0c */ /* 0x000fe200047c1270 */
[C---:B------:R-:W-:Y:S01]  /*805c0*/  IMAD.WIDE R186, R0.reuse, 0x4, R180 ;  /* 0x0000000400ba7825 */ /* 0x040fe200078e02b4 */
[----:B----4-:R-:W-:Y:S01]  /*805d0*/  IADD3 R188, R123, 0xbc, RZ ;  /* 0x000000bc7bbc7810 */ /* 0x010fe20007ffe0ff */
[----:B------:R-:W4:Y:S01]  /*805e0*/  LDL.LU R194, [R1+0x9ec] ;  /* 0x0009ec0001c27983 */ /* 0x000f220000300800 */
[----:B------:R-:W-:Y:S02]  /*805f0*/  IADD3 R3, R0, c[0x0][0x198], RZ ;  /* 0x0000660000037a10 */ /* 0x000fe40007ffe0ff */
[----:B------:R-:W-:Y:S01]  /*80600*/  ISETP.GE.AND P2, PT, R188, c[0x0][0x17c], PT ;  /* 0x00005f00bc007a0c */ /* 0x000fe20003f46270 */
[----:B------:R-:W-:-:S04]  /*80610*/  IMAD.WIDE R188, R0, 0x4, R4 ;  /* 0x0000000400bc7825 */ /* 0x000fc800078e0204 */
[----:B-1----:R-:W-:Y:S01]  /*80620*/  IMAD.WIDE R184, R0, 0x4, R6 ;  /* 0x0000000400b87825 */ /* 0x002fe200078e0206 */
[----:B------:R1:W-:Y:S04]  /*80630*/  @P1 STG.E [R186.64], R245 ;  /* 0x000000f5ba001986 */ /* 0x0003e8000c101904 */
[----:B------:R-:W4:Y:S04]  /*80640*/  LDL.LU R192, [R1+0xe58] ;  /* 0x000e580001c07983 */ /* 0x000f280000300800 */
[----:B------:R1:W-:Y:S02]  /*80650*/  @P3 STG.E [R184.64], R244 ;  /* 0x000000f4b8003986 */ /* 0x0003e4000c101904 */
[----:B-1----:R-:W-:-:S02]  /*80660*/  IMAD.WIDE R186, R3, 0x4, R182 ;  /* 0x0000000403ba7825 */ /* 0x002fc400078e02b6 */
[----:B------:R-:W4:Y:S04]  /*80670*/  LDL.LU R251, [R1+0xe28] ;  /* 0x000e280001fb7983 */ /* 0x000f280000300800 */
[----:B------:R1:W-:Y:S01]  /*80680*/  @P5 STG.E [R188.64], R249 ;  /* 0x000000f9bc005986 */ /* 0x0003e2000c101904 */
[----:B------:R-:W-:-:S03]  /*80690*/  IMAD.WIDE R184, R3, 0x4, R180 ;  /* 0x0000000403b87825 */ /* 0x000fc600078e02b4 */
[----:B------:R-:W4:Y:S04]  /*806a0*/  LDL.LU R250, [R1+0xd98] ;  /* 0x000d980001fa7983 */ /* 0x000f280000300800 */
[----:B------:R-:W-:Y:S04]  /*806b0*/  @P6 STG.E [R186.64], R248 ;  /* 0x000000f8ba006986 */ /* 0x000fe8000c101904 */
[----:B-1----:R-:W4:Y:S04]  /*806c0*/  LDL.LU R249, [R1+0xac8] ;  /* 0x000ac80001f97983 */ /* 0x002f280000300800 */
[----:B--2---:R1:W-:Y:S04]  /*806d0*/  @P4 STG.E [R184.64], R195 ;  /* 0x000000c3b8004986 */ /* 0x0043e8000c101904 */
[----:B-1----:R-:W2:Y:S04]  /*806e0*/  LDL.LU R195, [R1+0xe5c] ;  /* 0x000e5c0001c37983 */ /* 0x002ea80000300800 */
[----:B------:R-:W2:Y:S01]  /*806f0*/  LDL.LU R248, [R1+0xe2c] ;  /* 0x000e2c0001f87983 */ /* 0x000ea20000300800 */
[----:B------:R-:W-:-:S02]  /*80700*/  ISETP.LT.AND P5, PT, R159, c[0x0][0x178], !P0 ;  /* 0x00005e009f007a0c */ /* 0x000fc400047a1270 */
[----:B------:R-:W-:Y:S01]  /*80710*/  ISETP.LT.AND P0, PT, R119, c[0x0][0x178], !P0 ;  /* 0x00005e0077007a0c */ /* 0x000fe20004701270 */
[----:B------:R-:W-:Y:S01]  /*80720*/  IMAD.WIDE R184, R3, 0x4, R6 ;  /* 0x0000000403b87825 */ /* 0x000fe200078e0206 */
[----:B------:R-:W-:Y:S02]  /*80730*/  IADD3 R0, R123, 0xbd, RZ ;  /* 0x000000bd7b007810 */ /* 0x000fe40007ffe0ff */
[----:B------:R-:W-:Y:S01]  /*80740*/  ISETP.LT.AND P1, PT, R227, c[0x0][0x178], !P2 ;  /* 0x00005e00e3007a0c */ /* 0x000fe20005721270 */
[C---:B------:R-:W-:Y:S01]  /*80750*/  IMAD.WIDE R186, R3.reuse, 0x4, R4 ;  /* 0x0000000403ba7825 */ /* 0x040fe200078e0204 */
[----:B------:R-:W-:Y:S02]  /*80760*/  ISETP.LT.AND P3, PT, R158, c[0x0][0x178], !P2 ;  /* 0x00005e009e007a0c */ /* 0x000fe40005761270 */
[----:B------:R-:W-:Y:S02]  /*80770*/  IADD3 R3, R3, c[0x0][0x198], RZ ;  /* 0x0000660003037a10 */ /* 0x000fe40007ffe0ff */
[----:B------:R-:W-:Y:S01]  /*80780*/  ISETP.GE.AND P4, PT, R0, c[0x0][0x17c], PT ;  /* 0x00005f0000007a0c */ /* 0x000fe20003f86270 */
[----:B---3--:R1:W-:Y:S01]  /*80790*/  @P5 STG.E [R184.64], R193 ;  /* 0x000000c1b8005986 */ /* 0x0083e2000c101904 */
[----:B------:R-:W-:-:S02]  /*807a0*/  ISETP.LT.AND P6, PT, R159, c[0x0][0x178], !P2 ;  /* 0x00005e009f007a0c */ /* 0x000fc400057c1270 */
[----:B------:R-:W-:Y:S02]  /*807b0*/  ISETP.LT.AND P2, PT, R119, c[0x0][0x178], !P2 ;  /* 0x00005e0077007a0c */ /* 0x000fe40005741270 */
[----:B------:R-:W-:Y:S01]  /*807c0*/  IADD3 R188, R123, 0xbe, RZ ;  /* 0x000000be7bbc7810 */ /* 0x000fe20007ffe0ff */
[----:B----4-:R3:W-:Y:S01]  /*807d0*/  @P0 STG.E [R186.64], R194 ;  /* 0x000000c2ba000986 */ /* 0x0107e2000c101904 */
[----:B------:R-:W-:-:S03]  /*807e0*/  ISETP.LT.AND P0, PT, R227, c[0x0][0x178], !P4 ;  /* 0x00005e00e3007a0c */ /* 0x000fc60006701270 */
[----:B-1----:R-:W4:Y:S01]  /*807f0*/  LDL.LU R193, [R1+0xd9c] ;  /* 0x000d9c0001c17983 */ /* 0x002f220000300800 */
[C---:B------:R-:W-:Y:S01]  /*80800*/  IMAD.WIDE R184, R3.reuse, 0x4, R182 ;  /* 0x0000000403b87825 */ /* 0x040fe200078e02b6 */
[C---:B------:R-:W-:Y:S02]  /*80810*/  IADD3 R0, R3.reuse, c[0x0][0x198], RZ ;  /* 0x0000660003007a10 */ /* 0x040fe40007ffe0ff */
[----:B---3--:R-:W3:Y:S01]  /*80820*/  LDL.LU R194, [R1+0xacc] ;  /* 0x000acc0001c27983 */ /* 0x008ee20000300800 */
[----:B------:R-:W-:-:S03]  /*80830*/  IMAD.WIDE R186, R3, 0x4, R180 ;  /* 0x0000000403ba7825 */ /* 0x000fc600078e02b4 */
[----:B------:R-:W3:Y:S01]  /*80840*/  LDL.LU R245, [R1+0xe78] ;  /* 0x000e780001f57983 */ /* 0x000ee20000300800 */
[----:B------:R-:W-:Y:S01]  /*80850*/  ISETP.GE.AND P5, PT, R188, c[0x0][0x17c], PT ;  /* 0x00005f00bc007a0c */ /* 0x000fe20003fa6270 */
[C---:B------:R-:W-:Y:S02]  /*80860*/  IMAD.WIDE R188, R3.reuse, 0x4, R6 ;  /* 0x0000000403bc7825 */ /* 0x040fe400078e0206 */
[----:B------:R1:W-:Y:S04]  /*80870*/  @P1 STG.E [R184.64], R192 ;  /* 0x000000c0b8001986 */ /* 0x0003e8000c101904 */
[----:B------:R1:W-:Y:S04]  /*80880*/  @P3 STG.E [R186.64], R251 ;  /* 0x000000fbba003986 */ /* 0x0003e8000c101904 */
[----:B------:R-:W3:Y:S01]  /*80890*/  LDL.LU R244, [R1+0xe48] ;  /* 0x000e480001f47983 */ /* 0x000ee20000300800 */
[----:B-1----:R-:W-:-:S03]  /*808a0*/  IMAD.WIDE R184, R3, 0x4, R4 ;  /* 0x0000000403b87825 */ /* 0x002fc600078e0204 */
[----:B------:R1:W-:Y:S01]  /*808b0*/  @P6 STG.E [R188.64], R250 ;  /* 0x000000fabc006986 */ /* 0x0003e2000c101904 */
[----:B------:R-:W-:-:S03]  /*808c0*/  IMAD.WIDE R186, R0, 0x4, R182 ;  /* 0x0000000400ba7825 */ /* 0x000fc600078e02b6 */
[----:B------:R-:W3:Y:S04]  /*808d0*/  LDL.LU R251, [R1+0xe18] ;  /* 0x000e180001fb7983 */ /* 0x000ee80000300800 */
[----:B------:R1:W-:Y:S04]  /*808e0*/  @P2 STG.E [R184.64], R249 ;  /* 0x000000f9b8002986 */ /* 0x0003e8000c101904 */
[----:B-1----:R-:W3:Y:S01]  /*808f0*/  LDL.LU R250, [R1+0xc18] ;  /* 0x000c180001fa7983 */ /* 0x002ee20000300800 */
[----:B------:R-:W-:Y:S01]  /*80900*/  ISETP.LT.AND P1, PT, R158, c[0x0][0x178], !P4 ;  /* 0x00005e009e007a0c */ /* 0x000fe20006721270 */
[----:B------:R-:W-:-:S02]  /*80910*/  IMAD.WIDE R184, R0, 0x4, R180 ;  /* 0x0000000400b87825 */ /* 0x000fc400078e02b4 */
[----:B--2---:R1:W-:Y:S04]  /*80920*/  @P0 STG.E [R186.64], R195 ;  /* 0x000000c3ba000986 */ /* 0x0043e8000c101904 */
[----:B-1----:R-:W2:Y:S06]  /*80930*/  LDL.LU R195, [R1+0xe7c] ;  /* 0x000e7c0001c37983 */ /* 0x002eac0000300800 */
[----:B------:R1:W-:Y:S04]  /*80940*/  @P1 STG.E [R184.64], R248 ;  /* 0x000000f8b8001986 */ /* 0x0003e8000c101904 */
[----:B------:R-:W2:Y:S04]  /*80950*/  LDL.LU R249, [R1+0xe4c] ;  /* 0x000e4c0001f97983 */ /* 0x000ea80000300800 */
[----:B-1----:R-:W2:Y:S01]  /*80960*/  LDL.LU R248, [R1+0xe1c] ;  /* 0x000e1c0001f87983 */ /* 0x002ea20000300800 */
[----:B------:R-:W-:-:S02]  /*80970*/  ISETP.LT.AND P6, PT, R159, c[0x0][0x178], !P4 ;  /* 0x00005e009f007a0c */ /* 0x000fc400067c1270 */
[----:B------:R-:W-:Y:S02]  /*80980*/  ISETP.LT.AND P4, PT, R119, c[0x0][0x178], !P4 ;  /* 0x00005e0077007a0c */ /* 0x000fe40006781270 */
[----:B------:R-:W-:Y:S02]  /*80990*/  IADD3 R3, R123, 0xc0, RZ ;  /* 0x000000c07b037810 */ /* 0x000fe40007ffe0ff */
[----:B------:R-:W-:Y:S02]  /*809a0*/  ISETP.LT.AND P0, PT, R227, c[0x0][0x178], !P5 ;  /* 0x00005e00e3007a0c */ /* 0x000fe40006f01270 */
[----:B------:R-:W-:Y:S02]  /*809b0*/  IADD3 R188, R123, 0xbf, RZ ;  /* 0x000000bf7bbc7810 */ /* 0x000fe40007ffe0ff */
[----:B------:R-:W-:Y:S01]  /*809c0*/  ISETP.GE.AND P2, PT, R3, c[0x0][0x17c], PT ;  /* 0x00005f0003007a0c */ /* 0x000fe20003f46270 */
[C---:B------:R-:W-:Y:S01]  /*809d0*/  IMAD.WIDE R186, R0.reuse, 0x4, R6 ;  /* 0x0000000400ba7825 */ /* 0x040fe200078e0206 */
[----:B------:R-:W-:-:S02]  /*809e0*/  IADD3 R3, R0, c[0x0][0x198], RZ ;  /* 0x0000660000037a10 */ /* 0x000fc40007ffe0ff */
[----:B------:R-:W-:Y:S01]  /*809f0*/  ISETP.GE.AND P3, PT, R188, c[0x0][0x17c], PT ;  /* 0x00005f00bc007a0c */ /* 0x000fe20003f66270 */
[----:B------:R-:W-:Y:S01]  /*80a00*/  IMAD.WIDE R188, R0, 0x4, R4 ;  /* 0x0000000400bc7825 */ /* 0x000fe200078e0204 */
[----:B------:R-:W-:Y:S01]  /*80a10*/  ISETP.LT.AND P1, PT, R158, c[0x0][0x178], !P5 ;  /* 0x00005e009e007a0c */ /* 0x000fe20006f21270 */
[----:B----4-:R1:W-:Y:S02]  /*80a20*/  @P6 STG.E [R186.64], R193 ;  /* 0x000000c1ba006986 */ /* 0x0103e4000c101904 */
[----:B------:R-:W-:Y:S01]  /*80a30*/  IMAD.WIDE R184, R3, 0x4, R182 ;  /* 0x0000000403b87825 */ /* 0x000fe200078e02b6 */
[----:B------:R-:W-:Y:S01]  /*80a40*/  ISETP.LT.AND P6, PT, R159, c[0x0][0x178], !P5 ;  /* 0x00005e009f007a0c */ /* 0x000fe20006fc1270 */
[----:B---3--:R3:W-:Y:S01]  /*80a50*/  @P4 STG.E [R188.64], R194 ;  /* 0x000000c2bc004986 */ /* 0x0087e2000c101904 */
[----:B------:R-:W-:Y:S02]  /*80a60*/  IADD3 R0, R123, 0xc1, RZ ;  /* 0x000000c17b007810 */ /* 0x000fe40007ffe0ff */
[----:B------:R-:W-:Y:S01]  /*80a70*/  ISETP.LT.AND P5, PT, R119, c[0x0][0x178], !P5 ;  /* 0x00005e0077007a0c */ /* 0x000fe20006fa1270 */
[----:B------:R4:W-:Y:S01]  /*80a80*/  @P0 STG.E [R184.64], R245 ;  /* 0x000000f5b8000986 */ /* 0x0009e2000c101904 */
[----:B------:R-:W-:-:S03]  /*80a90*/  ISETP.LT.AND P4, PT, R227, c[0x0][0x178], !P3 ;  /* 0x00005e00e3007a0c */ /* 0x000fc60005f81270 */
[----:B-1----:R-:W2:Y:S01]  /*80aa0*/  LDL.LU R193, [R1+0xc1c] ;  /* 0x000c1c0001c17983 */ /* 0x002ea20000300800 */
[C---:B------:R-:W-:Y:S01]  /*80ab0*/  IMAD.WIDE R186, R3.reuse, 0x4, R180 ;  /* 0x0000000403ba7825 */ /* 0x040fe200078e02b4 */
[----:B------:R-:W-:Y:S02]  /*80ac0*/  ISETP.GE.AND P0, PT, R0, c[0x0][0x17c], PT ;  /* 0x00005f0000007a0c */ /* 0x000fe40003f06270 */
[----:B---3--:R-:W3:Y:S01]  /*80ad0*/  LDL.LU R194, [R1+0x4c0] ;  /* 0x0004c00001c27983 */ /* 0x008ee20000300800 */
[C---:B------:R-:W-:Y:S01]  /*80ae0*/  IADD3 R0, R3.reuse, c[0x0][0x198], RZ ;  /* 0x0000660003007a10 */ /* 0x040fe20007ffe0ff */
[C---:B------:R-:W-:Y:S02]  /*80af0*/  IMAD.WIDE R188, R3.reuse, 0x4, R4 ;  /* 0x0000000403bc7825 */ /* 0x040fe400078e0204 */
[----:B------:R1:W-:Y:S02]  /*80b00*/  @P1 STG.E [R186.64], R244 ;  /* 0x000000f4ba001986 */ /* 0x0003e4000c101904 */
[----:B----4-:R-:W-:-:S05]  /*80b10*/  IMAD.WIDE R184, R3, 0x4, R6 ;  /* 0x0000000403b87825 */ /* 0x010fca00078e0206 */
[----:B------:R4:W-:Y:S01]  /*80b20*/  @P6 STG.E [R184.64], R251 ;  /* 0x000000fbb8006986 */ /* 0x0009e2000c101904 */
[----:B-1----:R-:W-:-:S03]  /*80b30*/  IMAD.WIDE R186, R0, 0x4, R182 ;  /* 0x0000000400ba7825 */ /* 0x002fc600078e02b6 */
[----:B------:R-:W-:Y:S01]  /*80b40*/  @P5 STG.E [R188.64], R250 ;  /* 0x000000fabc005986 */ /* 0x000fe2000c101904 */
[----:B------:R-:W-:Y:S02]  /*80b50*/  ISETP.LT.AND P1, PT, R158, c[0x0][0x178], !P3 ;  /* 0x00005e009e007a0c */ /* 0x000fe40005f21270 */
[----:B------:R-:W-:Y:S01]  /*80b60*/  ISETP.LT.AND P5, PT, R159, c[0x0][0x178], !P3 ;  /* 0x00005e009f007a0c */ /* 0x000fe20005fa1270 */
[C---:B----4-:R-:W-:Y:S01]  /*80b70*/  IMAD.WIDE R184, R0.reuse, 0x4, R6 ;  /* 0x0000000400b87825 */ /* 0x050fe200078e0206 */
[----:B--2---:R1:W-:Y:S04]  /*80b80*/  @P4 STG.E [R186.64], R195 ;  /* 0x000000c3ba004986 */ /* 0x0043e8000c101904 */
[----:B-1----:R-:W2:Y:S01]  /*80b90*/  LDL.LU R195, [R1+0x4c4] ;  /* 0x0004c40001c37983 */ /* 0x002ea20000300800 */
[----:B------:R-:W-:-:S05]  /*80ba0*/  IMAD.WIDE R186, R0, 0x4, R180 ;  /* 0x0000000400ba7825 */ /* 0x000fca00078e02b4 */
[----:B------:R-:W-:Y:S04]  /*80bb0*/  @P1 STG.E [R186.64], R249 ;  /* 0x000000f9ba001986 */ /* 0x000fe8000c101904 */
[----:B------:R1:W-:Y:S04]  /*80bc0*/  @P5 STG.E [R184.64], R248 ;  /* 0x000000f8b8005986 */ /* 0x0003e8000c101904 */
[----:B-1----:R-:W4:Y:S04]  /*80bd0*/  LDL.LU R248, [R1+0x4cc] ;  /* 0x0004cc0001f87983 */ /* 0x002f280000300800 */
[----:B------:R-:W4:Y:S01]  /*80be0*/  LDL.LU R249, [R1+0x4c8] ;  /* 0x0004c80001f97983 */ /* 0x000f220000300800 */
[----:B------:R-:W-:-:S02]  /*80bf0*/  ISETP.LT.AND P3, PT, R119, c[0x0][0x178], !P3 ;  /* 0x00005e0077007a0c */ /* 0x000fc40005f61270 */
[----:B------:R-:W-:Y:S02]  /*80c00*/  ISETP.LT.AND P6, PT, R227, c[0x0][0x178], !P2 ;  /* 0x00005e00e3007a0c */ /* 0x000fe400057c1270 */
[C---:B------:R-:W-:Y:S01]  /*80c10*/  IADD3 R3, R0.reuse, c[0x0][0x198], RZ ;  /* 0x0000660000037a10 */ /* 0x040fe20007ffe0ff */
[----:B------:R-:W-:Y:S01]  /*80c20*/  IMAD.WIDE R188, R0, 0x4, R4 ;  /* 0x0000000400bc7825 */ /* 0x000fe200078e0204 */
[----:B------:R-:W-:-:S03]  /*80c30*/  ISETP.LT.AND P4, PT, R158, c[0x0][0x178], !P2 ;  /* 0x00005e009e007a0c */ /* 0x000fc60005781270 */
[----:B------:R-:W-:-:S04]  /*80c40*/  IMAD.WIDE R186, R3, 0x4, R182 ;  /* 0x0000000403ba7825 */ /* 0x000fc800078e02b6 */
[----:B------:R1:W-:Y:S01]  /*80c50*/  @P3 STG.E [R188.64], R193 ;  /* 0x000000c1bc003986 */ /* 0x0003e2000c101904 */
[----:B------:R-:W-:Y:S01]  /*80c60*/  ISETP.LT.AND P3, PT, R159, c[0x0][0x178], !P2 ;  /* 0x00005e009f007a0c */ /* 0x000fe20005761270 */
[----:B------:R-:W-:Y:S01]  /*80c70*/  IMAD.WIDE R184, R3, 0x4, R180 ;  /* 0x0000000403b87825 */ /* 0x000fe200078e02b4 */
[----:B------:R-:W-:Y:S01]  /*80c80*/  ISETP.LT.AND P2, PT, R119, c[0x0][0x178], !P2 ;  /* 0x00005e0077007a0c */ /* 0x000fe20005741270 */
[----:B---3--:R3:W-:Y:S01]  /*80c90*/  @P6 STG.E [R186.64], R194 ;  /* 0x000000c2ba006986 */ /* 0x0087e2000c101904 */
[----:B------:R-:W-:Y:S02]  /*80ca0*/  ISETP.LT.AND P6, PT, R227, c[0x0][0x178], !P0 ;  /* 0x00005e00e3007a0c */ /* 0x000fe400047c1270 */
[----:B------:R-:W-:Y:S01]  /*80cb0*/  ISETP.LT.AND P5, PT, R158, c[0x0][0x178], !P0 ;  /* 0x00005e009e007a0c */ /* 0x000fe200047a1270 */
[----:B------:R3:W-:Y:S01]  /*80cc0*/  @P4 STG.E [R184.64], R48 ;  /* 0x00000030b8004986 */ /* 0x0007e2000c101904 */
[----:B------:R-:W-:Y:S02]  /*80cd0*/  IADD3 R190, R123, 0xc2, RZ ;  /* 0x000000c27bbe7810 */ /* 0x000fe40007ffe0ff */
[----:B-1----:R-:W-:-:S02]  /*80ce0*/  IADD3 R193, R3, c[0x0][0x198], RZ ;  /* 0x0000660003c17a10 */ /* 0x002fc40007ffe0ff */
[----:B------:R-:W-:Y:S01]  /*80cf0*/  ISETP.LT.AND P4, PT, R159, c[0x0][0x178], !P0 ;  /* 0x00005e009f007a0c */ /* 0x000fe20004781270 */
[----:B---3--:R-:W-:Y:S01]  /*80d00*/  IMAD.WIDE R186, R3, 0x4, R4 ;  /* 0x0000000403ba7825 */ /* 0x008fe200078e0204 */
[----:B------:R-:W-:-:S03]  /*80d10*/  ISETP.GE.AND P1, PT, R190, c[0x0][0x17c], PT ;  /* 0x00005f00be007a0c */ /* 0x000fc60003f26270 */
[----:B------:R-:W-:-:S04]  /*80d20*/  IMAD.WIDE R184, R3, 0x4, R6 ;  /* 0x0000000403b87825 */ /* 0x000fc800078e0206 */
[C---:B------:R-:W-:Y:S01]  /*80d30*/  IMAD.WIDE R188, R193.reuse, 0x4, R182 ;  /* 0x00000004c1bc7825 */ /* 0x040fe200078e02b6 */
[----:B------:R1:W-:Y:S03]  /*80d40*/  @P3 STG.E [R184.64], R80 ;  /* 0x00000050b8003986 */ /* 0x0003e6000c101904 */
[----:B------:R-:W-:Y:S01]  /*80d50*/  IMAD.WIDE R190, R193, 0x4, R180 ;  /* 0x00000004c1be7825 */ /* 0x000fe200078e02b4 */
[----:B------:R3:W-:Y:S01]  /*80d60*/  @P2 STG.E [R186.64], R112 ;  /* 0x00000070ba002986 */ /* 0x0007e2000c101904 */
[----:B------:R-:W-:Y:S02]  /*80d70*/  ISETP.LT.AND P0, PT, R119, c[0x0][0x178], !P0 ;  /* 0x00005e0077007a0c */ /* 0x000fe40004701270 */
[----:B------:R-:W-:Y:S02]  /*80d80*/  IADD3 R3, R193, c[0x0][0x198], RZ ;  /* 0x00006600c1037a10 */ /* 0x000fe40007ffe0ff */
[----:B------:R-:W-:-:S02]  /*80d90*/  ISETP.LT.AND P2, PT, R159, c[0x0][0x178], !P1 ;  /* 0x00005e009f007a0c */ /* 0x000fc40004f41270 */
[----:B------:R-:W-:Y:S01]  /*80da0*/  IADD3 R0, R123, 0xc3, RZ ;  /* 0x000000c37b007810 */ /* 0x000fe20007ffe0ff */
[----:B-1----:R-:W-:-:S03]  /*80db0*/  IMAD.WIDE R184, R3, 0x4, R180 ;  /* 0x0000000403b87825 */ /* 0x002fc600078e02b4 */
[----:B------:R-:W-:Y:S01]  /*80dc0*/  ISETP.GE.AND P3, PT, R0, c[0x0][0x17c], PT ;  /* 0x00005f0000007a0c */ /* 0x000fe20003f66270 */
[----:B---3--:R-:W-:Y:S01]  /*80dd0*/  IMAD.WIDE R186, R3, 0x4, R6 ;  /* 0x0000000403ba7825 */ /* 0x008fe200078e0206 */
[----:B------:R-:W-:Y:S01]  /*80de0*/  IADD3 R0, R123, 0xc4, RZ ;  /* 0x000000c47b007810 */ /* 0x000fe20007ffe0ff */
[----:B--2---:R1:W-:Y:S01]  /*80df0*/  @P6 STG.E [R188.64], R195 ;  /* 0x000000c3bc006986 */ /* 0x0043e2000c101904 */
[----:B------:R-:W-:-:S03]  /*80e00*/  ISETP.LT.AND P6, PT, R227, c[0x0][0x178], !P1 ;  /* 0x00005e00e3007a0c */ /* 0x000fc60004fc1270 */
[----:B------:R2:W-:Y:S01]  /*80e10*/  @P5 STG.E [R190.64], R49 ;  /* 0x00000031be005986 */ /* 0x0005e2000c101904 */
[----:B------:R-:W-:Y:S01]  /*80e20*/  ISETP.LT.AND P5, PT, R158, c[0x0][0x178], !P1 ;  /* 0x00005e009e007a0c */ /* 0x000fe20004fa1270 */
[----:B-1----:R-:W-:-:S05]  /*80e30*/  IMAD.WIDE R194, R193, 0x4, R6 ;  /* 0x00000004c1c27825 */ /* 0x002fca00078e0206 */
[----:B------:R1:W-:Y:S01]  /*80e40*/  @P4 STG.E [R194.64], R81 ;  /* 0x00000051c2004986 */ /* 0x0003e2000c101904 */
[----:B------:R-:W-:Y:S01]  /*80e50*/  ISETP.LT.AND P4, PT, R119, c[0x0][0x178], !P1 ;  /* 0x00005e0077007a0c */ /* 0x000fe20004f81270 */
[----:B--2---:R-:W-:Y:S01]  /*80e60*/  IMAD.WIDE R48, R193, 0x4, R4 ;  /* 0x00000004c1307825 */ /* 0x004fe200078e0204 */
[----:B------:R-:W-:-:S03]  /*80e70*/  ISETP.GE.AND P1, PT, R0, c[0x0][0x17c], PT ;  /* 0x00005f0000007a0c */ /* 0x000fc60003f26270 */
[C---:B------:R-:W-:Y:S01]  /*80e80*/  IMAD.WIDE R188, R3.reuse, 0x4, R4 ;  /* 0x0000000403bc7825 */ /* 0x040fe200078e0204 */
[----:B------:R-:W-:Y:S03]  /*80e90*/  @P0 STG.E [R48.64], R113 ;  /* 0x0000007130000986 */ /* 0x000fe6000c101904 */
[----:B-1----:R-:W-:Y:S01]  /*80ea0*/  IMAD.WIDE R80, R3, 0x4, R182 ;  /* 0x0000000403507825 */ /* 0x002fe200078e02b6 */
[----:B------:R-:W-:-:S04]  /*80eb0*/  ISETP.LT.AND P0, PT, R158, c[0x0][0x178], !P3 ;  /* 0x00005e009e007a0c */ /* 0x000fc80005f01270 */
[----:B------:R-:W-:Y:S01]  /*80ec0*/  @P6 STG.E [R80.64], R236 ;  /* 0x000000ec50006986 */ /* 0x000fe2000c101904 */
[----:B------:R-:W-:-:S03]  /*80ed0*/  ISETP.LT.AND P6, PT, R159, c[0x0][0x178], !P3 ;  /* 0x00005e009f007a0c */ /* 0x000fc60005fc1270 */
[----:B------:R1:W-:Y:S01]  /*80ee0*/  @P5 STG.E [R184.64], R44 ;  /* 0x0000002cb8005986 */ /* 0x0003e2000c101904 */
[----:B------:R-:W-:Y:S02]  /*80ef0*/  ISETP.LT.AND P5, PT, R227, c[0x0][0x178], !P3 ;  /* 0x00005e00e3007a0c */ /* 0x000fe40005fa1270 */
[----:B------:R-:W-:Y:S01]  /*80f00*/  IADD3 R3, R3, c[0x0][0x198], RZ ;  /* 0x0000660003037a10 */ /* 0x000fe20007ffe0ff */
[----:B------:R2:W-:Y:S01]  /*80f10*/  @P2 STG.E [R186.64], R76 ;  /* 0x0000004cba002986 */ /* 0x0005e2000c101904 */
[----:B------:R-:W-:-:S03]  /*80f20*/  ISETP.LT.AND P3, PT, R119, c[0x0][0x178], !P3 ;  /* 0x00005e0077007a0c */ /* 0x000fc60005f61270 */
[----:B------:R-:W-:Y:S01]  /*80f30*/  @P4 STG.E [R188.64], R108 ;  /* 0x0000006cbc004986 */ /* 0x000fe2000c101904 */
[----:B------:R-:W-:Y:S02]  /*80f40*/  ISETP.LT.AND P4, PT, R227, c[0x0][0x178], !P1 ;  /* 0x00005e00e3007a0c */ /* 0x000fe40004f81270 */
[C---:B------:R-:W-:Y:S01]  /*80f50*/  IADD3 R191, R3.reuse, c[0x0][0x198], RZ ;  /* 0x0000660003bf7a10 */ /* 0x040fe20007ffe0ff */
[----:B-1----:R-:W-:Y:S01]  /*80f60*/  IMAD.WIDE R184, R3, 0x4, R182 ;  /* 0x0000000403b87825 */ /* 0x002fe200078e02b6 */
[----:B------:R-:W-:-:S03]  /*80f70*/  IADD3 R0, R123, 0xc5, RZ ;  /* 0x000000c57b007810 */ /* 0x000fc60007ffe0ff */
[C---:B------:R-:W-:Y:S01]  /*80f80*/  IMAD.WIDE R112, R3.reuse, 0x4, R180 ;  /* 0x0000000403707825 */ /* 0x040fe200078e02b4 */
[----:B------:R1:W-:Y:S03]  /*80f90*/  @P5 STG.E [R184.64], R237 ;  /* 0x000000edb8005986 */ /* 0x0003e6000c101904 */
[C---:B------:R-:W-:Y:S01]  /*80fa0*/  IMAD.WIDE R80, R3.reuse, 0x4, R6 ;  /* 0x0000000403507825 */ /* 0x040fe200078e0206 */
[----:B------:R3:W-:Y:S03]  /*80fb0*/  @P0 STG.E [R112.64], R45 ;  /* 0x0000002d70000986 */ /* 0x0007e6000c101904 */
[----:B------:R-:W-:Y:S01]  /*80fc0*/  IMAD.WIDE R48, R3, 0x4, R4 ;  /* 0x0000000403307825 */ /* 0x000fe200078e0204 */
[----:B------:R-:W-:Y:S03]  /*80fd0*/  @P6 STG.E [R80.64], R77 ;  /* 0x0000004d50006986 */ /* 0x000fe6000c101904 */
[----:B--2---:R-:W-:Y:S01]  /*80fe0*/  IMAD.WIDE R186, R191, 0x4, R182 ;  /* 0x00000004bfba7825 */ /* 0x004fe200078e02b6 */
[----:B------:R-:W-:Y:S01]  /*80ff0*/  ISETP.GE.AND P2, PT, R0, c[0x0][0x17c], PT ;  /* 0x00005f0000007a0c */ /* 0x000fe20003f46270 */
[----:B------:R2:W-:Y:S01]  /*81000*/  @P3 STG.E [R48.64], R109 ;  /* 0x0000006d30003986 */ /* 0x0005e2000c101904 */
[----:B------:R-:W-:-:S03]  /*81010*/  ISETP.LT.AND P3, PT, R158, c[0x0][0x178], !P1 ;  /* 0x00005e009e007a0c */ /* 0x000fc60004f61270 */
[----:B------:R-:W-:Y:S01]  /*81020*/  @P4 STG.E [R186.64], R228 ;  /* 0x000000e4ba004986 */ /* 0x000fe2000c101904 */
[----:B------:R-:W-:Y:S02]  /*81030*/  ISETP.LT.AND P4, PT, R159, c[0x0][0x178], !P1 ;  /* 0x00005e009f007a0c */ /* 0x000fe40004f81270 */
[----:B------:R-:W-:Y:S02]  /*81040*/  ISETP.LT.AND P0, PT, R119, c[0x0][0x178], !P1 ;  /* 0x00005e0077007a0c */ /* 0x000fe40004f01270 */
[----:B------:R-:W-:Y:S02]  /*81050*/  ISETP.LT.AND P6, PT, R227, c[0x0][0x178], !P2 ;  /* 0x00005e00e3007a0c */ /* 0x000fe400057c1270 */
[----:B------:R-:W-:Y:S02]  /*81060*/  ISETP.LT.AND P5, PT, R158, c[0x0][0x178], !P2 ;  /* 0x00005e009e007a0c */ /* 0x000fe400057a1270 */
[C---:B-1----:R-:W-:Y:S01]  /*81070*/  IADD3 R185, R191.reuse, c[0x0][0x198], RZ ;  /* 0x00006600bfb97a10 */ /* 0x042fe20007ffe0ff */
[----:B---3--:R-:W-:Y:S01]  /*81080*/  IMAD.WIDE R44, R191, 0x4, R180 ;  /* 0x00000004bf2c7825 */ /* 0x008fe200078e02b4 */
[----:B------:R-:W-:-:S03]  /*81090*/  IADD3 R0, R123, 0xc6, RZ ;  /* 0x000000c67b007810 */ /* 0x000fc60007ffe0ff */
[C---:B--2---:R-:W-:Y:S01]  /*810a0*/  IMAD.WIDE R48, R191.reuse, 0x4, R6 ;  /* 0x00000004bf307825 */ /* 0x044fe200078e0206 */
[----:B------:R1:W-:Y:S03]  /*810b0*/  @P3 STG.E [R44.64], R40 ;  /* 0x000000282c003986 */ /* 0x0003e6000c101904 */
[----:B------:R-:W-:Y:S01]  /*810c0*/  IMAD.WIDE R76, R191, 0x4, R4 ;  /* 0x00000004bf4c7825 */ /* 0x000fe200078e0204 */
[----:B------:R-:W-:-:S03]  /*810d0*/  ISETP.GE.AND P1, PT, R0, c[0x0][0x17c], PT ;  /* 0x00005f0000007a0c */ /* 0x000fc60003f26270 */
[C---:B------:R-:W-:Y:S01]  /*810e0*/  IMAD.WIDE R80, R185.reuse, 0x4, R182 ;  /* 0x00000004b9507825 */ /* 0x040fe200078e02b6 */
[----:B------:R2:W-:Y:S03]  /*810f0*/  @P4 STG.E [R48.64], R72 ;  /* 0x0000004830004986 */ /* 0x0005e6000c101904 */
[----:B------:R-:W-:Y:S01]  /*81100*/  IMAD.WIDE R108, R185, 0x4, R180 ;  /* 0x00000004b96c7825 */ /* 0x000fe200078e02b4 */
[----:B------:R3:W-:Y:S01]  /*81110*/  @P0 STG.E [R76.64], R104 ;  /* 0x000000684c000986 */ /* 0x0007e2000c101904 */
[----:B------:R-:W-:Y:S02]  /*81120*/  ISETP.LT.AND P3, PT, R159, c[0x0][0x178], !P2 ;  /* 0x00005e009f007a0c */ /* 0x000fe40005761270 */
[----:B------:R-:W-:Y:S01]  /*81130*/  ISETP.LT.AND P2, PT, R119, c[0x0][0x178], !P2 ;  /* 0x00005e0077007a0c */ /* 0x000fe20005741270 */
[----:B------:R-:W-:Y:S04]  /*81140*/  @P6 STG.E [R80.64], R229 ;  /* 0x000000e550006986 */ /* 0x000fe8000c101904 */
[----:B------:R3:W-:Y:S01]  /*81150*/  @P5 STG.E [R108.64], R41 ;  /* 0x000000296c005986 */ /* 0x0007e2000c101904 */
[----:B------:R-:W-:-:S02]  /*81160*/  ISETP.LT.AND P5, PT, R227, c[0x0][0x178], !P1 ;  /* 0x00005e00e3007a0c */ /* 0x000fc40004fa1270 */
[C---:B------:R-:W-:Y:S01]  /*81170*/  IADD3 R113, R185.reuse, c[0x0][0x198], RZ ;  /* 0x00006600b9717a10 */ /* 0x040fe20007ffe0ff */
[----:B-1----:R-:W-:Y:S01]  /*81180*/  IMAD.WIDE R44, R185, 0x4, R6 ;  /* 0x00000004b92c7825 */ /* 0x002fe200078e0206 */
[----:B------:R-:W-:-:S03]  /*81190*/  IADD3 R3, R123, 0xc7, RZ ;  /* 0x000000c77b037810 */ /* 0x000fc60007ffe0ff */
[----:B--2---:R-:W-:Y:S01]  /*811a0*/  IMAD.WIDE R48, R185, 0x4, R4 ;  /* 0x00000004b9307825 */ /* 0x004fe200078e0204 */
[----:B------:R-:W-:Y:S02]  /*811b0*/  ISETP.LT.AND P0, PT, R158, c[0x0][0x178], !P1 ;  /* 0x00005e009e007a0c */ /* 0x000fe40004f01270 */
[----:B------:R-:W-:Y:S01]  /*811c0*/  ISETP.GE.AND P6, PT, R3, c[0x0][0x17c], PT ;  /* 0x00005f0003007a0c */ /* 0x000fe20003fc6270 */
[----:B---3--:R-:W-:Y:S01]  /*811d0*/  IMAD.WIDE R76, R113, 0x4, R182 ;  /* 0x00000004714c7825 */ /* 0x008fe200078e02b6 */
[----:B------:R-:W-:Y:S01]  /*811e0*/  ISETP.LT.AND P4, PT, R159, c[0x0][0x178], !P1 ;  /* 0x00005e009f007a0c */ /* 0x000fe20004f81270 */
[----:B------:R1:W-:Y:S01]  /*811f0*/  @P3 STG.E [R44.64], R73 ;  /* 0x000000492c003986 */ /* 0x0003e2000c101904 */
[----:B------:R-:W-:-:S03]  /*81200*/  ISETP.LT.AND P1, PT, R119, c[0x0][0x178], !P1 ;  /* 0x00005e0077007a0c */ /* 0x000fc60004f21270 */
[----:B------:R2:W-:Y:S01]  /*81210*/  @P2 STG.E [R48.64], R105 ;  /* 0x0000006930002986 */ /* 0x0005e2000c101904 */
[----:B------:R-:W-:-:S03]  /*81220*/  ISETP.LT.AND P2, PT, R227, c[0x0][0x178], !P6 ;  /* 0x00005e00e3007a0c */ /* 0x000fc60007741270 */
[----:B------:R-:W-:Y:S01]  /*81230*/  @P5 STG.E [R76.64], R16 ;  /* 0x000000104c005986 */ /* 0x000fe2000c101904 */
[----:B------:R-:W-:Y:S01]  /*81240*/  ISETP.LT.AND P5, PT, R158, c[0x0][0x178], !P6 ;  /* 0x00005e009e007a0c */ /* 0x000fe200077a1270 */
[C---:B------:R-:W-:Y:S01]  /*81250*/  IMAD.WIDE R40, R113.reuse, 0x4, R180 ;  /* 0x0000000471287825 */ /* 0x040fe200078e02b4 */
[----:B------:R-:W-:-:S03]  /*81260*/  IADD3 R3, R113, c[0x0][0x198], RZ ;  /* 0x0000660071037a10 */ /* 0x000fc60007ffe0ff */
[----:B------:R-:W-:Y:S01]  /*81270*/  IMAD.WIDE R80, R113, 0x4, R6 ;  /* 0x0000000471507825 */ /* 0x000fe200078e0206 */
[----:B------:R-:W-:Y:S01]  /*81280*/  IADD3 R0, R123, 0xc8, RZ ;  /* 0x000000c87b007810 */ /* 0x000fe20007ffe0ff */
[----:B------:R3:W-:Y:S02]  /*81290*/  @P0 STG.E [R40.64], R36 ;  /* 0x0000002428000986 */ /* 0x0007e4000c101904 */
[----:B-1----:R-:W-:Y:S01]  /*812a0*/  IMAD.WIDE R44, R113, 0x4, R4 ;  /* 0x00000004712c7825 */ /* 0x002fe200078e0204 */
[----:B------:R-:W-:Y:S01]  /*812b0*/  ISETP.GE.AND P3, PT, R0, c[0x0][0x17c], PT ;  /* 0x00005f0000007a0c */ /* 0x000fe20003f66270 */
[----:B------:R-:W-:Y:S02]  /*812c0*/  @P4 STG.E [R80.64], R68 ;  /* 0x0000004450004986 */ /* 0x000fe4000c101904 */
[----:B--2---:R-:W-:Y:S01]  /*812d0*/  IMAD.WIDE R48, R3, 0x4, R182 ;  /* 0x0000000403307825 */ /* 0x004fe200078e02b6 */
[----:B------:R-:W-:-:S03]  /*812e0*/  ISETP.LT.AND P4, PT, R159, c[0x0][0x178], !P6 ;  /* 0x00005e009f007a0c */ /* 0x000fc60007781270 */
[----:B------:R-:W-:Y:S01]  /*812f0*/  IMAD.WIDE R72, R3, 0x4, R180 ;  /* 0x0000000403487825 */ /* 0x000fe200078e02b4 */
[----:B------:R-:W-:Y:S01]  /*81300*/  ISETP.LT.AND P6, PT, R119, c[0x0][0x178], !P6 ;  /* 0x00005e0077007a0c */ /* 0x000fe200077c1270 */
[----:B------:R-:W-:Y:S04]  /*81310*/  @P1 STG.E [R44.64], R100 ;  /* 0x000000642c001986 */ /* 0x000fe8000c101904 */
[----:B------:R1:W-:Y:S01]  /*81320*/  @P2 STG.E [R48.64], R17 ;  /* 0x0000001130002986 */ /* 0x0003e2000c101904 */
[----:B---3--:R-:W-:-:S03]  /*81330*/  IMAD.WIDE R40, R3, 0x4, R6 ;  /* 0x0000000403287825 */ /* 0x008fc600078e0206 */
[----:B------:R2:W-:Y:S01]  /*81340*/  @P5 STG.E [R72.64], R37 ;  /* 0x0000002548005986 */ /* 0x0005e2000c101904 */
[----:B------:R-:W-:Y:S01]  /*81350*/  ISETP.LT.AND P5, PT, R227, c[0x0][0x178], !P3 ;  /* 0x00005e00e3007a0c */ /* 0x000fe20005fa1270 */
[----:B------:R-:W-:Y:S01]  /*81360*/  IMAD.WIDE R76, R3, 0x4, R4 ;  /* 0x00000004034c7825 */ /* 0x000fe200078e0204 */
[----:B------:R-:W-:Y:S02]  /*81370*/  IADD3 R0, R123, 0xc9, RZ ;  /* 0x000000c97b007810 */ /* 0x000fe40007ffe0ff */
[----:B------:R-:W-:Y:S02]  /*81380*/  IADD3 R3, R3, c[0x0][0x198], RZ ;  /* 0x0000660003037a10 */ /* 0x000fe40007ffe0ff */
[----:B------:R-:W-:Y:S01]  /*81390*/  ISETP.GE.AND P0, PT, R0, c[0x0][0x17c], PT ;  /* 0x00005f0000007a0c */ /* 0x000fe20003f06270 */
[----:B------:R3:W-:Y:S01]  /*813a0*/  @P4 STG.E [R40.64], R69 ;  /* 0x0000004528004986 */ /* 0x0007e2000c101904 */
[----:B------:R-:W-:Y:S01]  /*813b0*/  ISETP.LT.AND P1, PT, R158, c[0x0][0x178], !P3 ;  /* 0x00005e009e007a0c */ /* 0x000fe20005f21270 */
[----:B-1----:R-:W-:Y:S01]  /*813c0*/  IMAD.WIDE R16, R3, 0x4, R182 ;  /* 0x0000000403107825 */ /* 0x002fe200078e02b6 */
[----:B------:R-:W-:Y:S01]  /*813d0*/  ISETP.LT.AND P2, PT, R159, c[0x0][0x178], !P3 ;  /* 0x00005e009f007a0c */ /* 0x000fe20005f41270 */
[----:B------:R-:W-:Y:S01]  /*813e0*/  @P6 STG.E [R76.64], R101 ;  /* 0x000000654c006986 */ /* 0x000fe2000c101904 */
[----:B------:R-:W-:-:S02]  /*813f0*/  ISETP.LT.AND P3, PT, R119, c[0x0][0x178], !P3 ;  /* 0x00005e0077007a0c */ /* 0x000fc40005f61270 */
[----:B------:R-:W-:Y:S01]  /*81400*/  ISETP.LT.AND P6, PT, R227, c[0x0][0x178], !P0 ;  /* 0x00005e00e3007a0c */ /* 0x000fe200047c1270 */
[----:B------:R1:W-:Y:S01]  /*81410*/  @P5 STG.E [R16.64], R240 ;  /* 0x000000f010005986 */ /* 0x0003e2000c101904 */
[----:B------:R-:W-:Y:S02]  /*81420*/  ISETP.LT.AND P5, PT, R158, c[0x0][0x178], !P0 ;  /* 0x00005e009e007a0c */ /* 0x000fe400047a1270 */
[C---:B--2---:R-:W-:Y:S01]  /*81430*/  IADD3 R73, R3.reuse, c[0x0][0x198], RZ ;  /* 0x0000660003497a10 */ /* 0x044fe20007ffe0ff */
[----:B------:R-:W-:Y:S01]  /*81440*/  IMAD.WIDE R36, R3, 0x4, R180 ;  /* 0x0000000403247825 */ /* 0x000fe200078e02b4 */
[----:B------:R-:W-:-:S03]  /*81450*/  IADD3 R0, R123, 0xca, RZ ;  /* 0x000000ca7b007810 */ /* 0x000fc60007ffe0ff */
[----:B------:R-:W-:Y:S01]  /*81460*/  IMAD.WIDE R44, R3, 0x4, R6 ;  /* 0x00000004032c7825 */ /* 0x000fe200078e0206 */
[----:B------:R-:W-:-:S03]  /*81470*/  ISETP.GE.AND P4, PT, R0, c[0x0][0x17c], PT ;  /* 0x00005f0000007a0c */ /* 0x000fc60003f86270 */
[----:B---3--:R-:W-:Y:S01]  /*81480*/  IMAD.WIDE R40, R3, 0x4, R4 ;  /* 0x0000000403287825 */ /* 0x008fe200078e0204 */
[----:B------:R2:W-:Y:S03]  /*81490*/  @P1 STG.E [R36.64], R32 ;  /* 0x0000002024001986 */ /* 0x0005e6000c101904 */
[----:B------:R-:W-:Y:S01]  /*814a0*/  IMAD.WIDE R48, R73, 0x4, R182 ;  /* 0x0000000449307825 */ /* 0x000fe200078e02b6 */
[----:B------:R-:W-:Y:S01]  /*814b0*/  @P2 STG.E [R44.64], R64 ;  /* 0x000000402c002986 */ /* 0x000fe2000c101904 */
[----:B------:R-:W-:Y:S02]  /*814c0*/  ISETP.LT.AND P2, PT, R159, c[0x0][0x178], !P0 ;  /* 0x00005e009f007a0c */ /* 0x000fe40004741270 */
[----:B------:R-:W-:Y:S01]  /*814d0*/  IMAD.WIDE R68, R73, 0x4, R180 ;  /* 0x0000000449447825 */ /* 0x000fe200078e02b4 */
[----:B------:R3:W-:Y:S01]  /*814e0*/  @P3 STG.E [R40.64], R96 ;  /* 0x0000006028003986 */ /* 0x0007e2000c101904 */
[----:B------:R-:W-:-:S03]  /*814f0*/  ISETP.LT.AND P0, PT, R119, c[0x0][0x178], !P0 ;  /* 0x00005e0077007a0c */ /* 0x000fc60004701270 */
[----:B------:R-:W-:Y:S01]  /*81500*/  @P6 STG.E [R48.64], R241 ;  /* 0x000000f130006986 */ /* 0x000fe2000c101904 */
[----:B------:R-:W-:Y:S02]  /*81510*/  ISETP.LT.AND P6, PT, R227, c[0x0][0x178], !P4 ;  /* 0x00005e00e3007a0c */ /* 0x000fe400067c1270 */
[----:B------:R-:W-:Y:S01]  /*81520*/  ISETP.LT.AND P3, PT, R158, c[0x0][0x178], !P4 ;  /* 0x00005e009e007a0c */ /* 0x000fe20006761270 */
[----:B------:R3:W-:Y:S01]  /*81530*/  @P5 STG.E [R68.64], R33 ;  /* 0x0000002144005986 */ /* 0x0007e2000c101904 */
[----:B------:R-:W-:Y:S02]  /*81540*/  IADD3 R3, R73, c[0x0][0x198], RZ ;  /* 0x0000660049037a10 */ /* 0x000fe40007ffe0ff */
[----:B------:R-:W-:Y:S02]  /*81550*/  ISETP.LT.AND P5, PT, R159, c[0x0][0x178], !P4 ;  /* 0x00005e009f007a0c */ /* 0x000fe400067a1270 */
[----:B------:R-:W-:Y:S01]  /*81560*/  ISETP.LT.AND P4, PT, R119, c[0x0][0x178], !P4 ;  /* 0x00005e0077007a0c */ /* 0x000fe20006781270 */
[----:B-1----:R-:W-:Y:S01]  /*81570*/  IMAD.WIDE R16, R73, 0x4, R6 ;  /* 0x0000000449107825 */ /* 0x002fe200078e0206 */
[----:B------:R-:W-:-:S03]  /*81580*/  IADD3 R0, R123, 0xcb, RZ ;  /* 0x000000cb7b007810 */ /* 0x000fc60007ffe0ff */
[----:B--2---:R-:W-:Y:S01]  /*81590*/  IMAD.WIDE R36, R73, 0x4, R4 ;  /* 0x0000000449247825 */ /* 0x004fe200078e0204 */
[----:B------:R-:W-:-:S03]  /*815a0*/  ISETP.GE.AND P1, PT, R0, c[0x0][0x17c], PT ;  /* 0x00005f0000007a0c */ /* 0x000fc60003f26270 */
[----:B---3--:R-:W-:Y:S01]  /*815b0*/  IMAD.WIDE R40, R3, 0x4, R182 ;  /* 0x0000000403287825 */ /* 0x008fe200078e02b6 */
[----:B------:R-:W-:Y:S01]  /*815c0*/  IADD3 R0, R123, 0xcc, RZ ;  /* 0x000000cc7b007810 */ /* 0x000fe20007ffe0ff */
[----:B------:R1:W-:Y:S02]  /*815d0*/  @P2 STG.E [R16.64], R65 ;  /* 0x0000004110002986 */ /* 0x0003e4000c101904 */
[C---:B------:R-:W-:Y:S02]  /*815e0*/  IMAD.WIDE R32, R3.reuse, 0x4, R180 ;  /* 0x0000000403207825 */ /* 0x040fe400078e02b4 */
[----:B------:R-:W-:Y:S02]  /*815f0*/  @P0 STG.E [R36.64], R97 ;  /* 0x0000006124000986 */ /* 0x000fe4000c101904 */
[----:B------:R-:W-:Y:S01]  /*81600*/  IMAD.WIDE R44, R3, 0x4, R6 ;  /* 0x00000004032c7825 */ /* 0x000fe200078e0206 */
[----:B------:R-:W-:Y:S01]  /*81610*/  ISETP.LT.AND P0, PT, R227, c[0x0][0x178], !P1 ;  /* 0x00005e00e3007a0c */ /* 0x000fe20004f01270 */
[----:B------:R-:W-:Y:S02]  /*81620*/  @P6 STG.E [R40.64], R232 ;  /* 0x000000e828006986 */ /* 0x000fe4000c101904 */
[----:B------:R-:W-:Y:S01]  /*81630*/  IMAD.WIDE R48, R3, 0x4, R4 ;  /* 0x0000000403307825 */ /* 0x000fe200078e0204 */
[----:B------:R-:W-:Y:S01]  /*81640*/  ISETP.GE.AND P2, PT, R0, c[0x0][0x17c], PT ;  /* 0x00005f0000007a0c */ /* 0x000fe20003f46270 */
[----:B------:R2:W-:Y:S01]  /*81650*/  @P3 STG.E [R32.64], R28 ;  /* 0x0000001c20003986 */ /* 0x0005e2000c101904 */
[----:B------:R-:W-:-:S02]  /*81660*/  ISETP.LT.AND P3, PT, R158, c[0x0][0x178], !P1 ;  /* 0x00005e009e007a0c */ /* 0x000fc40004f61270 */
[----:B------:R-:W-:Y:S01]  /*81670*/  IADD3 R3, R3, c[0x0][0x198], RZ ;  /* 0x0000660003037a10 */ /* 0x000fe20007ffe0ff */
[----:B------:R3:W-:Y:S01]  /*81680*/  @P5 STG.E [R44.64], R60 ;  /* 0x0000003c2c005986 */ /* 0x0007e2000c101904 */
[----:B------:R-:W-:Y:S02]  /*81690*/  ISETP.LT.AND P6, PT, R159, c[0x0][0x178], !P1 ;  /* 0x00005e009f007a0c */ /* 0x000fe40004fc1270 */
[----:B------:R-:W-:Y:S01]  /*816a0*/  ISETP.LT.AND P1, PT, R119, c[0x0][0x178], !P1 ;  /* 0x00005e0077007a0c */ /* 0x000fe20004f21270 */
[----:B------:R3:W-:Y:S01]  /*816b0*/  @P4 STG.E [R48.64], R92 ;  /* 0x0000005c30004986 */ /* 0x0007e2000c101904 */
[----:B------:R-:W-:Y:S02]  /*816c0*/  ISETP.LT.AND P4, PT, R227, c[0x0][0x178], !P2 ;  /* 0x00005e00e3007a0c */ /* 0x000fe40005781270 */
[----:B------:R-:W-:Y:S01]  /*816d0*/  ISETP.LT.AND P5, PT, R158, c[0x0][0x178], !P2 ;  /* 0x00005e009e007a0c */ /* 0x000fe200057a1270 */
[C---:B-1----:R-:W-:Y:S01]  /*816e0*/  IMAD.WIDE R16, R3.reuse, 0x4, R182 ;  /* 0x0000000403107825 */ /* 0x042fe200078e02b6 */
[----:B------:R-:W-:-:S02]  /*816f0*/  IADD3 R65, R3, c[0x0][0x198], RZ ;  /* 0x0000660003417a10 */ /* 0x000fc40007ffe0ff */
[----:B------:R-:W-:Y:S01]  /*81700*/  IADD3 R0, R123, 0xcd, RZ ;  /* 0x000000cd7b007810 */ /* 0x000fe20007ffe0ff */
[C---:B--2---:R-:W-:Y:S01]  /*81710*/  IMAD.WIDE R32, R3.reuse, 0x4, R180 ;  /* 0x0000000403207825 */ /* 0x044fe200078e02b4 */
[----:B------:R1:W-:Y:S03]  /*81720*/  @P0 STG.E [R16.64], R233 ;  /* 0x000000e910000986 */ /* 0x0003e6000c101904 */
[----:B------:R-:W-:Y:S01]  /*81730*/  IMAD.WIDE R36, R3, 0x4, R6 ;  /* 0x0000000403247825 */ /* 0x000fe200078e0206 */
[----:B------:R-:W-:-:S03]  /*81740*/  ISETP.GE.AND P0, PT, R0, c[0x0][0x17c], PT ;  /* 0x00005f0000007a0c */ /* 0x000fc60003f06270 */
[----:B------:R-:W-:Y:S01]  /*81750*/  IMAD.WIDE R40, R3, 0x4, R4 ;  /* 0x0000000403287825 */ /* 0x000fe200078e0204 */
[----:B------:R2:W-:Y:S03]  /*81760*/  @P3 STG.E [R32.64], R29 ;  /* 0x0000001d20003986 */ /* 0x0005e6000c101904 */
[----:B---3--:R-:W-:Y:S01]  /*81770*/  IMAD.WIDE R44, R65, 0x4, R182 ;  /* 0x00000004412c7825 */ /* 0x008fe200078e02b6 */
[----:B------:R3:W-:Y:S01]  /*81780*/  @P6 STG.E [R36.64], R61 ;  /* 0x0000003d24006986 */ /* 0x0007e2000c101904 */
[----:B------:R-:W-:Y:S02]  /*81790*/  ISETP.LT.AND P3, PT, R159, c[0x0][0x178], !P2 ;  /* 0x00005e009f007a0c */ /* 0x000fe40005761270 */
[----:B------:R-:W-:Y:S01]  /*817a0*/  IMAD.WIDE R48, R65, 0x4, R180 ;  /* 0x0000000441307825 */ /* 0x000fe200078e02b4 */
[----:B------:R1:W-:Y:S01]  /*817b0*/  @P1 STG.E [R40.64], R93 ;  /* 0x0000005d28001986 */ /* 0x0003e2000c101904 */
[----:B------:R-:W-:-:S02]  /*817c0*/  ISETP.LT.AND P2, PT, R119, c[0x0][0x178], !P2 ;  /* 0x00005e0077007a0c */ /* 0x000fc40005741270 */
[----:B------:R-:W-:Y:S01]  /*817d0*/  ISETP.LT.AND P6, PT, R227, c[0x0][0x178], !P0 ;  /* 0x00005e00e3007a0c */ /* 0x000fe200047c1270 */
[----:B------:R2:W-:Y:S01]  /*817e0*/  @P4 STG.E [R44.64], R12 ;  /* 0x0000000c2c004986 */ /* 0x0005e2000c101904 */
[----:B------:R-:W-:-:S03]  /*817f0*/  ISETP.LT.AND P4, PT, R158, c[0x0][0x178], !P0 ;  /* 0x00005e009e007a0c */ /* 0x000fc60004781270 */
[----:B------:R-:W-:Y:S01]  /*81800*/  @P5 STG.E [R48.64], R24 ;  /* 0x0000001830005986 */ /* 0x000fe2000c101904 */
[----:B------:R-:W-:Y:S02]  /*81810*/  ISETP.LT.AND P5, PT, R159, c[0x0][0x178], !P0 ;  /* 0x00005e009f007a0c */ /* 0x000fe400047a1270 */
[C---:B------:R-:W-:Y:S01]  /*81820*/  IADD3 R3, R65.reuse, c[0x0][0x198], RZ ;  /* 0x0000660041037a10 */ /* 0x040fe20007ffe0ff */
[----:B-1----:R-:W-:Y:S01]  /*81830*/  IMAD.WIDE R16, R65, 0x4, R6 ;  /* 0x0000000441107825 */ /* 0x002fe200078e0206 */
[----:B------:R-:W-:-:S03]  /*81840*/  IADD3 R0, R123, 0xce, RZ ;  /* 0x000000ce7b007810 */ /* 0x000fc60007ffe0ff */
[----:B--2---:R-:W-:Y:S01]  /*81850*/  IMAD.WIDE R28, R65, 0x4, R4 ;  /* 0x00000004411c7825 */ /* 0x004fe200078e0204 */
[----:B------:R-:W-:-:S03]  /*81860*/  ISETP.GE.AND P1, PT, R0, c[0x0][0x17c], PT ;  /* 0x00005f0000007a0c */ /* 0x000fc60003f26270 */
[----:B------:R-:W-:Y:S01]  /*81870*/  IMAD.WIDE R32, R3, 0x4, R182 ;  /* 0x0000000403207825 */ /* 0x000fe200078e02b6 */
[----:B------:R-:W-:Y:S01]  /*81880*/  IADD3 R0, R123, 0xcf, RZ ;  /* 0x000000cf7b007810 */ /* 0x000fe20007ffe0ff */
[----:B------:R1:W-:Y:S02]  /*81890*/  @P3 STG.E [R16.64], R56 ;  /* 0x0000003810003986 */ /* 0x0003e4000c101904 */
[C---:B---3--:R-:W-:Y:S02]  /*818a0*/  IMAD.WIDE R36, R3.reuse, 0x4, R180 ;  /* 0x0000000403247825 */ /* 0x048fe400078e02b4 */
[----:B------:R-:W-:Y:S02]  /*818b0*/  @P2 STG.E [R28.64], R88 ;  /* 0x000000581c002986 */ /* 0x000fe4000c101904 */
[----:B------:R-:W-:Y:S01]  /*818c0*/  IMAD.WIDE R40, R3, 0x4, R6 ;  /* 0x0000000403287825 */ /* 0x000fe200078e0206 */
[----:B------:R-:W-:Y:S01]  /*818d0*/  ISETP.LT.AND P0, PT, R119, c[0x0][0x178], !P0 ;  /* 0x00005e0077007a0c */ /* 0x000fe20004701270 */
[----:B------:R2:W-:Y:S01]  /*818e0*/  @P6 STG.E [R32.64], R13 ;  /* 0x0000000d20006986 */ /* 0x0005e2000c101904 */
[----:B------:R-:W-:-:S03]  /*818f0*/  ISETP.GE.AND P3, PT, R0, c[0x0][0x17c], PT ;  /* 0x00005f0000007a0c */ /* 0x000fc60003f66270 */
[----:B------:R3:W-:Y:S01]  /*81900*/  @P4 STG.E [R36.64], R25 ;  /* 0x0000001924004986 */ /* 0x0007e2000c101904 */
[----:B------:R-:W-:-:S03]  /*81910*/  ISETP.LT.AND P4, PT, R227, c[0x0][0x178], !P1 ;  /* 0x00005e00e3007a0c */ /* 0x000fc60004f81270 */
[----:B------:R2:W-:Y:S01]  /*81920*/  @P5 STG.E [R40.64], R57 ;  /* 0x0000003928005986 */ /* 0x0005e2000c101904 */
[----:B------:R-:W-:Y:S02]  /*81930*/  ISETP.LT.AND P5, PT, R158, c[0x0][0x178], !P1 ;  /* 0x00005e009e007a0c */ /* 0x000fe40004fa1270 */
[----:B------:R-:W-:Y:S02]  /*81940*/  ISETP.LT.AND P2, PT, R159, c[0x0][0x178], !P1 ;  /* 0x00005e009f007a0c */ /* 0x000fe40004f41270 */
[----:B------:R-:W-:Y:S02]  /*81950*/  IADD3 R45, R3, c[0x0][0x198], RZ ;  /* 0x00006600032d7a10 */ /* 0x000fe40007ffe0ff */
[----:B------:R-:W-:Y:S02]  /*81960*/  ISETP.LT.AND P1, PT, R119, c[0x0][0x178], !P1 ;  /* 0x00005e0077007a0c */ /* 0x000fe40004f21270 */
[----:B------:R-:W-:Y:S01]  /*81970*/  ISETP.LT.AND P6, PT, R227, c[0x0][0x178], !P3 ;  /* 0x00005e00e3007a0c */ /* 0x000fe20005fc1270 */
[----:B-1----:R-:W-:Y:S01]  /*81980*/  IMAD.WIDE R16, R3, 0x4, R4 ;  /* 0x0000000403107825 */ /* 0x002fe200078e0204 */
[----:B------:R-:W-:-:S03]  /*81990*/  IADD3 R3, R45, c[0x0][0x198], RZ ;  /* 0x000066002d037a10 */ /* 0x000fc60007ffe0ff */
[----:B--2---:R-:W-:Y:S01]  /*819a0*/  IMAD.WIDE R12, R45, 0x4, R182 ;  /* 0x000000042d0c7825 */ /* 0x004fe200078e02b6 */
[----:B------:R-:W-:-:S03]  /*819b0*/  IADD3 R0, R123, 0xd0, RZ ;  /* 0x000000d07b007810 */ /* 0x000fc60007ffe0ff */
[C---:B---3--:R-:W-:Y:S01]  /*819c0*/  IMAD.WIDE R24, R45.reuse, 0x4, R180 ;  /* 0x000000042d187825 */ /* 0x048fe200078e02b4 */
[----:B------:R-:W-:Y:S03]  /*819d0*/  @P0 STG.E [R16.64], R89 ;  /* 0x0000005910000986 */ /* 0x000fe6000c101904 */
[C---:B------:R-:W-:Y:S01]  /*819e0*/  IMAD.WIDE R28, R45.reuse, 0x4, R6 ;  /* 0x000000042d1c7825 */ /* 0x040fe200078e0206 */
[----:B------:R1:W-:Y:S03]  /*819f0*/  @P4 STG.E [R12.64], R8 ;  /* 0x000000080c004986 */ /* 0x0003e6000c101904 */
[----:B------:R-:W-:Y:S01]  /*81a00*/  IMAD.WIDE R32, R45, 0x4, R4 ;  /* 0x000000042d207825 */ /* 0x000fe200078e0204 */
[----:B------:R-:W-:Y:S01]  /*81a10*/  ISETP.GE.AND P0, PT, R0, c[0x0][0x17c], PT ;  /* 0x00005f0000007a0c */ /* 0x000fe20003f06270 */
[----:B------:R-:W-:Y:S02]  /*81a20*/  @P5 STG.E [R24.64], R20 ;  /* 0x0000001418005986 */ /* 0x000fe4000c101904 */
[----:B------:R-:W-:Y:S01]  /*81a30*/  IMAD.WIDE R36, R3, 0x4, R182 ;  /* 0x0000000403247825 */ /* 0x000fe200078e02b6 */
[----:B------:R-:W-:Y:S01]  /*81a40*/  ISETP.LT.AND P5, PT, R158, c[0x0][0x178], !P3 ;  /* 0x00005e009e007a0c */ /* 0x000fe20005fa1270 */
[----:B------:R-:W-:Y:S01]  /*81a50*/  @P2 STG.E [R28.64], R52 ;  /* 0x000000341c002986 */ /* 0x000fe2000c101904 */
[----:B------:R-:W-:-:S02]  /*81a60*/  ISETP.LT.AND P4, PT, R159, c[0x0][0x178], !P3 ;  /* 0x00005e009f007a0c */ /* 0x000fc40005f81270 */
[----:B------:R-:W-:Y:S01]  /*81a70*/  ISETP.LT.AND P3, PT, R119, c[0x0][0x178], !P3 ;  /* 0x00005e0077007a0c */ /* 0x000fe20005f61270 */
[----:B------:R-:W-:Y:S01]  /*81a80*/  @P1 STG.E [R32.64], R84 ;  /* 0x0000005420001986 */ /* 0x000fe2000c101904 */
[----:B------:R-:W-:-:S03]  /*81a90*/  ISETP.LT.AND P2, PT, R158, c[0x0][0x178], !P0 ;  /* 0x00005e009e007a0c */ /* 0x000fc60004741270 */
[----:B------:R2:W-:Y:S01]  /*81aa0*/  @P6 STG.E [R36.64], R9 ;  /* 0x0000000924006986 */ /* 0x0005e2000c101904 */
[----:B------:R-:W-:Y:S02]  /*81ab0*/  ISETP.LT.AND P6, PT, R227, c[0x0][0x178], !P0 ;  /* 0x00005e00e3007a0c */ /* 0x000fe400047c1270 */
[C---:B------:R-:W-:Y:S01]  /*81ac0*/  IADD3 R41, R3.reuse, c[0x0][0x198], RZ ;  /* 0x0000660003297a10 */ /* 0x040fe20007ffe0ff */
[----:B-1----:R-:W-:Y:S01]  /*81ad0*/  IMAD.WIDE R12, R3, 0x4, R180 ;  /* 0x00000004030c7825 */ /* 0x002fe200078e02b4 */
[----:B------:R-:W-:-:S03]  /*81ae0*/  IADD3 R0, R123, 0xd1, RZ ;  /* 0x000000d17b007810 */ /* 0x000fc60007ffe0ff */
[----:B------:R-:W-:Y:S01]  /*81af0*/  IMAD.WIDE R16, R3, 0x4, R6 ;  /* 0x0000000403107825 */ /* 0x000fe200078e0206 */
[----:B------:R-:W-:-:S03]  /*81b00*/  ISETP.GE.AND P1, PT, R0, c[0x0][0x17c], PT ;  /* 0x00005f0000007a0c */ /* 0x000fc60003f26270 */
[----:B--2---:R-:W-:Y:S01]  /*81b10*/  IMAD.WIDE R8, R3, 0x4, R4 ;  /* 0x0000000403087825 */ /* 0x004fe200078e0204 */
[----:B------:R1:W-:Y:S03]  /*81b20*/  @P5 STG.E [R12.64], R21 ;  /* 0x000000150c005986 */ /* 0x0003e6000c101904 */
[----:B------:R-:W-:Y:S01]  /*81b30*/  IMAD.WIDE R24, R41, 0x4, R182 ;  /* 0x0000000429187825 */ /* 0x000fe200078e02b6 */
[----:B------:R-:W-:Y:S01]  /*81b40*/  @P4 STG.E [R16.64], R53 ;  /* 0x0000003510004986 */ /* 0x000fe2000c101904 */
[----:B------:R-:W-:Y:S02]  /*81b50*/  ISETP.LT.AND P5, PT, R159, c[0x0][0x178], !P0 ;  /* 0x00005e009f007a0c */ /* 0x000fe400047a1270 */
[----:B------:R-:W-:Y:S01]  /*81b60*/  IMAD.WIDE R28, R41, 0x4, R180 ;  /* 0x00000004291c7825 */ /* 0x000fe200078e02b4 */
[----:B------:R2:W-:Y:S01]  /*81b70*/  @P3 STG.E [R8.64], R85 ;  /* 0x0000005508003986 */ /* 0x0005e2000c101904 */
[----:B------:R-:W-:-:S03]  /*81b80*/  ISETP.LT.AND P0, PT, R119, c[0x0][0x178], !P0 ;  /* 0x00005e0077007a0c */ /* 0x000fc60004701270 */
[----:B----4-:R3:W-:Y:S01]  /*81b90*/  @P6 STG.E [R24.64], R249 ;  /* 0x000000f918006986 */ /* 0x0107e2000c101904 */
[----:B------:R-:W-:Y:S02]  /*81ba0*/  ISETP.LT.AND P6, PT, R227, c[0x0][0x178], !P1 ;  /* 0x00005e00e3007a0c */ /* 0x000fe40004fc1270 */
[----:B------:R-:W-:Y:S01]  /*81bb0*/  ISETP.LT.AND P3, PT, R158, c[0x0][0x178], !P1 ;  /* 0x00005e009e007a0c */ /* 0x000fe20004f61270 */
[----:B------:R4:W-:Y:S01]  /*81bc0*/  @P2 STG.E [R28.64], R50 ;  /* 0x000000321c002986 */ /* 0x0009e2000c101904 */
[----:B------:R-:W-:Y:S02]  /*81bd0*/  ISETP.LT.AND P2, PT, R159, c[0x0][0x178], !P1 ;  /* 0x00005e009f007a0c */ /* 0x000fe40004f41270 */
[----:B------:R-:W-:Y:S02]  /*81be0*/  IADD3 R3, R41, c[0x0][0x198], RZ ;  /* 0x0000660029037a10 */ /* 0x000fe40007ffe0ff */
[----:B------:R-:W-:Y:S01]  /*81bf0*/  ISETP.LT.AND P1, PT, R119, c[0x0][0x178], !P1 ;  /* 0x00005e0077007a0c */ /* 0x000fe20004f21270 */
[----:B-1----:R-:W-:Y:S01]  /*81c00*/  IMAD.WIDE R12, R41, 0x4, R6 ;  /* 0x00000004290c7825 */ /* 0x002fe200078e0206 */
[----:B------:R-:W-:-:S03]  /*81c10*/  IADD3 R0, R123, 0xd2, RZ ;  /* 0x000000d27b007810 */ /* 0x000fc60007ffe0ff */
[----:B--2---:R-:W-:Y:S01]  /*81c20*/  IMAD.WIDE R8, R41, 0x4, R4 ;  /* 0x0000000429087825 */ /* 0x004fe200078e0204 */
[----:B------:R-:W-:Y:S03]  /*81c30*/  @P5 STG.E [R12.64], R82 ;  /* 0x000000520c005986 */ /* 0x000fe6000c101904 */
[----:B------:R-:W-:Y:S01]  /*81c40*/  IMAD.WIDE R16, R3, 0x4, R182 ;  /* 0x0000000403107825 */ /* 0x000fe200078e02b6 */
[----:B------:R-:W-:-:S03]  /*81c50*/  ISETP.GE.AND P4, PT, R0, c[0x0][0x17c], PT ;  /* 0x00005f0000007a0c */ /* 0x000fc60003f86270 */
[C---:B------:R-:W-:Y:S01]  /*81c60*/  IMAD.WIDE R20, R3.reuse, 0x4, R180 ;  /* 0x0000000403147825 */ /* 0x040fe200078e02b4 */
[----:B------:R1:W-:Y:S03]  /*81c70*/  @P0 STG.E [R8.64], R114 ;  /* 0x0000007208000986 */ /* 0x0003e6000c101904 */
[C---:B---3--:R-:W-:Y:S01]  /*81c80*/  IMAD.WIDE R24, R3.reuse, 0x4, R6 ;  /* 0x0000000403187825 */ /* 0x048fe200078e0206 */
[----:B------:R2:W-:Y:S03]  /*81c90*/  @P6 STG.E [R16.64], R248 ;  /* 0x000000f810006986 */ /* 0x0005e6000c101904 */
[----:B----4-:R-:W-:Y:S01]  /*81ca0*/  IMAD.WIDE R28, R3, 0x4, R4 ;  /* 0x00000004031c7825 */ /* 0x010fe200078e0204 */
[----:B------:R3:W-:Y:S01]  /*81cb0*/  @P3 STG.E [R20.64], R51 ;  /* 0x0000003314003986 */ /* 0x0007e2000c101904 */
[----:B------:R-:W-:-:S03]  /*81cc0*/  IADD3 R0, R123, 0xd3, RZ ;  /* 0x000000d37b007810 */ /* 0x000fc60007ffe0ff */
[----:B------:R4:W-:Y:S01]  /*81cd0*/  @P2 STG.E [R24.64], R83 ;  /* 0x0000005318002986 */ /* 0x0009e2000c101904 */
[----:B------:R-:W-:Y:S02]  /*81ce0*/  ISETP.LT.AND P2, PT, R227, c[0x0][0x178], !P4 ;  /* 0x00005e00e3007a0c */ /* 0x000fe40006741270 */
[----:B------:R-:W-:Y:S01]  /*81cf0*/  ISETP.LT.AND P3, PT, R158, c[0x0][0x178], !P4 ;  /* 0x00005e009e007a0c */ /* 0x000fe20006761270 */
[----:B------:R-:W-:Y:S01]  /*81d00*/  @P1 STG.E [R28.64], R115 ;  /* 0x000000731c001986 */ /* 0x000fe2000c101904 */
[----:B------:R-:W-:Y:S02]  /*81d10*/  ISETP.LT.AND P1, PT, R159, c[0x0][0x178], !P4 ;  /* 0x00005e009f007a0c */ /* 0x000fe40006721270 */
[----:B------:R-:W-:Y:S02]  /*81d20*/  IADD3 R3, R3, c[0x0][0x198], RZ ;  /* 0x0000660003037a10 */ /* 0x000fe40007ffe0ff */
[----:B------:R-:W-:Y:S02]  /*81d30*/  ISETP.GE.AND P5, PT, R0, c[0x0][0x17c], PT ;  /* 0x00005f0000007a0c */ /* 0x000fe40003fa6270 */
[----:B------:R-:W-:Y:S01]  /*81d40*/  ISETP.LT.AND P4, PT, R119, c[0x0][0x178], !P4 ;  /* 0x00005e0077007a0c */ /* 0x000fe20006781270 */
[----:B-1----:R-:W-:Y:S01]  /*81d50*/  IMAD.WIDE R8, R3, 0x4, R182 ;  /* 0x0000000403087825 */ /* 0x002fe200078e02b6 */
[----:B------:R-:W-:-:S03]  /*81d60*/  ISETP.LT.AND P6, PT, R227, c[0x0][0x178], !P5 ;  /* 0x00005e00e3007a0c */ /* 0x000fc60006fc1270 */
[C---:B------:R-:W-:Y:S01]  /*81d70*/  IMAD.WIDE R12, R3.reuse, 0x4, R180 ;  /* 0x00000004030c7825 */ /* 0x040fe200078e02b4 */
[----:B------:R-:W-:-:S03]  /*81d80*/  IADD3 R33, R3, c[0x0][0x198], RZ ;  /* 0x0000660003217a10 */ /* 0x000fc60007ffe0ff */
[----:B--2---:R-:W-:Y:S01]  /*81d90*/  IMAD.WIDE R16, R3, 0x4, R6 ;  /* 0x0000000403107825 */ /* 0x004fe200078e0206 */
[----:B------:R1:W-:Y:S01]  /*81da0*/  @P2 STG.E [R8.64], R238 ;  /* 0x000000ee08002986 */ /* 0x0003e2000c101904 */
[----:B------:R-:W-:Y:S02]  /*81db0*/  IADD3 R0, R123, 0xd4, RZ ;  /* 0x000000d47b007810 */ /* 0x000fe40007ffe0ff */
[----:B---3--:R-:W-:Y:S01]  /*81dc0*/  IMAD.WIDE R20, R3, 0x4, R4 ;  /* 0x0000000403147825 */ /* 0x008fe200078e0204 */
[----:B------:R2:W-:Y:S01]  /*81dd0*/  @P3 STG.E [R12.64], R46 ;  /* 0x0000002e0c003986 */ /* 0x0005e2000c101904 */
[----:B------:R-:W-:Y:S02]  /*81de0*/  ISETP.LT.AND P3, PT, R159, c[0x0][0x178], !P5 ;  /* 0x00005e009f007a0c */ /* 0x000fe40006f61270 */
[----:B----4-:R-:W-:Y:S01]  /*81df0*/  IMAD.WIDE R24, R33, 0x4, R182 ;  /* 0x0000000421187825 */ /* 0x010fe200078e02b6 */
[----:B------:R3:W-:Y:S01]  /*81e00*/  @P1 STG.E [R16.64], R78 ;  /* 0x0000004e10001986 */ /* 0x0007e2000c101904 */
[----:B------:R-:W-:-:S02]  /*81e10*/  ISETP.LT.AND P1, PT, R158, c[0x0][0x178], !P5 ;  /* 0x00005e009e007a0c */ /* 0x000fc40006f21270 */
[----:B------:R-:W-:Y:S02]  /*81e20*/  ISETP.GE.AND P0, PT, R0, c[0x0][0x17c], PT ;  /* 0x00005f0000007a0c */ /* 0x000fe40003f06270 */
[----:B------:R-:W-:Y:S01]  /*81e30*/  ISETP.LT.AND P5, PT, R119, c[0x0][0x178], !P5 ;  /* 0x00005e0077007a0c */ /* 0x000fe20006fa1270 */
[----:B------:R4:W-:Y:S01]  /*81e40*/  @P4 STG.E [R20.64], R110 ;  /* 0x0000006e14004986 */ /* 0x0009e2000c101904 */
[----:B-1----:R-:W-:-:S03]  /*81e50*/  IMAD.WIDE R8, R33, 0x4, R180 ;  /* 0x0000000421087825 */ /* 0x002fc600078e02b4 */
[----:B------:R1:W-:Y:S01]  /*81e60*/  @P6 STG.E [R24.64], R239 ;  /* 0x000000ef18006986 */ /* 0x0003e2000c101904 */
[----:B------:R-:W-:Y:S01]  /*81e70*/  ISETP.LT.AND P6, PT, R227, c[0x0][0x178], !P0 ;  /* 0x00005e00e3007a0c */ /* 0x000fe200047c1270 */
[C---:B--2---:R-:W-:Y:S01]  /*81e80*/  IMAD.WIDE R12, R33.reuse, 0x4, R6 ;  /* 0x00000004210c7825 */ /* 0x044fe200078e0206 */
[----:B------:R-:W-:Y:S02]  /*81e90*/  IADD3 R29, R33, c[0x0][0x198], RZ ;  /* 0x00006600211d7a10 */ /* 0x000fe40007ffe0ff */
[----:B------:R-:W-:Y:S01]  /*81ea0*/  IADD3 R0, R123, 0xd5, RZ ;  /* 0x000000d57b007810 */ /* 0x000fe20007ffe0ff */
[----:B---3--:R-:W-:Y:S01]  /*81eb0*/  IMAD.WIDE R16, R33, 0x4, R4 ;  /* 0x0000000421107825 */ /* 0x008fe200078e0204 */
[----:B------:R2:W-:Y:S01]  /*81ec0*/  @P1 STG.E [R8.64], R47 ;  /* 0x0000002f08001986 */ /* 0x0005e2000c101904 */
[----:B------:R-:W-:Y:S02]  /*81ed0*/  ISETP.LT.AND P4, PT, R158, c[0x0][0x178], !P0 ;  /* 0x00005e009e007a0c */ /* 0x000fe40004781270 */
[----:B------:R-:W-:Y:S01]  /*81ee0*/  ISETP.GE.AND P2, PT, R0, c[0x0][0x17c], PT ;  /* 0x00005f0000007a0c */ /* 0x000fe20003f46270 */
[----:B----4-:R-:W-:Y:S01]  /*81ef0*/  IMAD.WIDE R20, R29, 0x4, R182 ;  /* 0x000000041d147825 */ /* 0x010fe200078e02b6 */
[----:B------:R3:W-:Y:S04]  /*81f00*/  @P3 STG.E [R12.64], R79 ;  /* 0x0000004f0c003986 */ /* 0x0007e8000c101904 */
[----:B------:R4:W-:Y:S01]  /*81f10*/  @P5 STG.E [R16.64], R111 ;  /* 0x0000006f10005986 */ /* 0x0009e2000c101904 */
[----:B------:R-:W-:-:S02]  /*81f20*/  ISETP.LT.AND P5, PT, R159, c[0x0][0x178], !P0 ;  /* 0x00005e009f007a0c */ /* 0x000fc400047a1270 */
[----:B------:R-:W-:Y:S01]  /*81f30*/  ISETP.LT.AND P0, PT, R119, c[0x0][0x178], !P0 ;  /* 0x00005e0077007a0c */ /* 0x000fe20004701270 */
[----:B------:R4:W-:Y:S01]  /*81f40*/  @P6 STG.E [R20.64], R230 ;  /* 0x000000e614006986 */ /* 0x0009e2000c101904 */
[----:B------:R-:W-:Y:S01]  /*81f50*/  ISETP.LT.AND P1, PT, R227, c[0x0][0x178], !P2 ;  /* 0x00005e00e3007a0c */ /* 0x000fe20005721270 */
[----:B-1----:R-:W-:Y:S01]  /*81f60*/  IMAD.WIDE R24, R29, 0x4, R180 ;  /* 0x000000041d187825 */ /* 0x002fe200078e02b4 */
[----:B------:R-:W-:Y:S02]  /*81f70*/  ISETP.LT.AND P3, PT, R158, c[0x0][0x178], !P2 ;  /* 0x00005e009e007a0c */ /* 0x000fe40005761270 */
[----:B------:R-:W-:Y:S01]  /*81f80*/  ISETP.LT.AND P6, PT, R159, c[0x0][0x178], !P2 ;  /* 0x00005e009f007a0c */ /* 0x000fe200057c1270 */
[----:B--2---:R-:W-:-:S04]  /*81f90*/  IMAD.WIDE R8, R29, 0x4, R6 ;  /* 0x000000041d087825 */ /* 0x004fc800078e0206 */
[C---:B---3--:R-:W-:Y:S01]  /*81fa0*/  IMAD.WIDE R12, R29.reuse, 0x4, R4 ;  /* 0x000000041d0c7825 */ /* 0x048fe200078e0204 */
[----:B------:R-:W-:Y:S02]  /*81fb0*/  IADD3 R29, R29, c[0x0][0x198], RZ ;  /* 0x000066001d1d7a10 */ /* 0x000fe40007ffe0ff */
[----:B------:R-:W-:Y:S01]  /*81fc0*/  IADD3 R3, R123, 0xd6, RZ ;  /* 0x000000d67b037810 */ /* 0x000fe20007ffe0ff */
[----:B------:R1:W-:Y:S02]  /*81fd0*/  @P4 STG.E [R24.64], R42 ;  /* 0x0000002a18004986 */ /* 0x0003e4000c101904 */
[----:B----4-:R-:W-:Y:S01]  /*81fe0*/  IMAD.WIDE R16, R29, 0x4, R182 ;  /* 0x000000041d107825 */ /* 0x010fe200078e02b6 */
[----:B------:R-:W-:Y:S01]  /*81ff0*/  ISETP.GE.AND P4, PT, R3, c[0x0][0x17c], PT ;  /* 0x00005f0003007a0c */ /* 0x000fe20003f86270 */
[----:B------:R2:W-:Y:S02]  /*82000*/  @P5 STG.E [R8.64], R74 ;  /* 0x0000004a08005986 */ /* 0x0005e4000c101904 */
[----:B------:R-:W-:Y:S01]  /*82010*/  IMAD.WIDE R20, R29, 0x4, R180 ;  /* 0x000000041d147825 */ /* 0x000fe200078e02b4 */
[----:B------:R-:W-:Y:S01]  /*82020*/  ISETP.LT.AND P2, PT, R119, c[0x0][0x178], !P2 ;  /* 0x00005e0077007a0c */ /* 0x000fe20005741270 */
[----:B------:R3:W-:Y:S02]  /*82030*/  @P0 STG.E [R12.64], R106 ;  /* 0x0000006a0c000986 */ /* 0x0007e4000c101904 */
[----:B-1----:R-:W-:-:S02]  /*82040*/  IMAD.WIDE R24, R29, 0x4, R6 ;  /* 0x000000041d187825 */ /* 0x002fc400078e0206 */
[----:B------:R1:W-:Y:S01]  /*82050*/  @P1 STG.E [R16.64], R231 ;  /* 0x000000e710001986 */ /* 0x0003e2000c101904 */
[----:B------:R-:W-:Y:S02]  /*82060*/  ISETP.LT.AND P0, PT, R227, c[0x0][0x178], !P4 ;  /* 0x00005e00e3007a0c */ /* 0x000fe40006701270 */
[----:B------:R-:W-:Y:S01]  /*82070*/  ISETP.LT.AND P1, PT, R158, c[0x0][0x178], !P4 ;  /* 0x00005e009e007a0c */ /* 0x000fe20006721270 */
[----:B------:R4:W-:Y:S01]  /*82080*/  @P3 STG.E [R20.64], R43 ;  /* 0x0000002b14003986 */ /* 0x0009e2000c101904 */
[----:B------:R-:W-:-:S03]  /*82090*/  IADD3 R3, R29, c[0x0][0x198], RZ ;  /* 0x000066001d037a10 */ /* 0x000fc60007ffe0ff */
[----:B------:R4:W-:Y:S01]  /*820a0*/  @P6 STG.E [R24.64], R75 ;  /* 0x0000004b18006986 */ /* 0x0009e2000c101904 */
[----:B------:R-:W-:Y:S01]  /*820b0*/  ISETP.LT.AND P6, PT, R159, c[0x0][0x178], !P4 ;  /* 0x00005e009f007a0c */ /* 0x000fe200067c1270 */
[----:B--2---:R-:W-:Y:S01]  /*820c0*/  IMAD.WIDE R8, R29, 0x4, R4 ;  /* 0x000000041d087825 */ /* 0x004fe200078e0204 */
[----:B------:R-:W-:-:S03]  /*820d0*/  IADD3 R0, R123, 0xd7, RZ ;  /* 0x000000d77b007810 */ /* 0x000fc60007ffe0ff */
[----:B---3--:R-:W-:Y:S01]  /*820e0*/  IMAD.WIDE R12, R3, 0x4, R182 ;  /* 0x00000004030c7825 */ /* 0x008fe200078e02b6 */
[----:B------:R-:W-:-:S03]  /*820f0*/  ISETP.GE.AND P5, PT, R0, c[0x0][0x17c], PT ;  /* 0x00005f0000007a0c */ /* 0x000fc60003fa6270 */
[C---:B-1----:R-:W-:Y:S01]  /*82100*/  IMAD.WIDE R16, R3.reuse, 0x4, R180 ;  /* 0x0000000403107825 */ /* 0x042fe200078e02b4 */
[----:B------:R1:W-:Y:S03]  /*82110*/  @P2 STG.E [R8.64], R107 ;  /* 0x0000006b08002986 */ /* 0x0003e6000c101904 */
[----:B----4-:R-:W-:Y:S01]  /*82120*/  IMAD.WIDE R20, R3, 0x4, R6 ;  /* 0x0000000403147825 */ /* 0x010fe200078e0206 */
[----:B------:R-:W-:Y:S01]  /*82130*/  ISETP.LT.AND P4, PT, R119, c[0x0][0x178], !P4 ;  /* 0x00005e0077007a0c */ /* 0x000fe20006781270 */
[----:B------:R2:W-:Y:S01]  /*82140*/  @P0 STG.E [R12.64], R18 ;  /* 0x000000120c000986 */ /* 0x0005e2000c101904 */
[----:B------:R-:W-:-:S03]  /*82150*/  ISETP.LT.AND P0, PT, R227, c[0x0][0x178], !P5 ;  /* 0x00005e00e3007a0c */ /* 0x000fc60006f01270 */
[----:B------:R3:W-:Y:S01]  /*82160*/  @P1 STG.E [R16.64], R38 ;  /* 0x0000002610001986 */ /* 0x0007e2000c101904 */
[----:B------:R-:W-:-:S03]  /*82170*/  ISETP.LT.AND P1, PT, R158, c[0x0][0x178], !P5 ;  /* 0x00005e009e007a0c */ /* 0x000fc60006f21270 */
[----:B------:R4:W-:Y:S01]  /*82180*/  @P6 STG.E [R20.64], R70 ;  /* 0x0000004614006986 */ /* 0x0009e2000c101904 */
[----:B------:R-:W-:Y:S02]  /*82190*/  ISETP.LT.AND P6, PT, R159, c[0x0][0x178], !P5 ;  /* 0x00005e009f007a0c */ /* 0x000fe40006fc1270 */
[----:B------:R-:W-:Y:S02]  /*821a0*/  IADD3 R29, R3, c[0x0][0x198], RZ ;  /* 0x00006600031d7a10 */ /* 0x000fe40007ffe0ff */
[----:B------:R-:W-:Y:S01]  /*821b0*/  ISETP.LT.AND P5, PT, R119, c[0x0][0x178], !P5 ;  /* 0x00005e0077007a0c */ /* 0x000fe20006fa1270 */
[----:B------:R-:W-:Y:S01]  /*821c0*/  IMAD.WIDE R24, R3, 0x4, R4 ;  /* 0x0000000403187825 */ /* 0x000fe200078e0204 */
[----:B------:R-:W-:-:S03]  /*821d0*/  IADD3 R0, R123, 0xd8, RZ ;  /* 0x000000d87b007810 */ /* 0x000fc60007ffe0ff */
[----:B-1----:R-:W-:Y:S01]  /*821e0*/  IMAD.WIDE R8, R29, 0x4, R182 ;  /* 0x000000041d087825 */ /* 0x002fe200078e02b6 */
[----:B------:R-:W-:-:S03]  /*821f0*/  ISETP.GE.AND P3, PT, R0, c[0x0][0x17c], PT ;  /* 0x00005f0000007a0c */ /* 0x000fc60003f66270 */
[----:B--2---:R-:W-:Y:S01]  /*82200*/  IMAD.WIDE R12, R29, 0x4, R180 ;  /* 0x000000041d0c7825 */ /* 0x004fe200078e02b4 */
[----:B------:R-:W-:Y:S01]  /*82210*/  IADD3 R0, R123, 0xd9, RZ ;  /* 0x000000d97b007810 */ /* 0x000fe20007ffe0ff */
[----:B------:R1:W-:Y:S02]  /*82220*/  @P4 STG.E [R24.64], R102 ;  /* 0x0000006618004986 */ /* 0x0003e4000c101904 */
[C---:B---3--:R-:W-:Y:S02]  /*82230*/  IMAD.WIDE R16, R29.reuse, 0x4, R6 ;  /* 0x000000041d107825 */ /* 0x048fe400078e0206 */
[----:B------:R2:W-:Y:S02]  /*82240*/  @P0 STG.E [R8.64], R19 ;  /* 0x0000001308000986 */ /* 0x0005e4000c101904 */
[----:B----4-:R-:W-:Y:S01]  /*82250*/  IMAD.WIDE R20, R29, 0x4, R4 ;  /* 0x000000041d147825 */ /* 0x010fe200078e0204 */
[----:B------:R-:W-:Y:S01]  /*82260*/  ISETP.LT.AND P4, PT, R227, c[0x0][0x178], !P3 ;  /* 0x00005e00e3007a0c */ /* 0x000fe20005f81270 */
[----:B------:R3:W-:Y:S01]  /*82270*/  @P1 STG.E [R12.64], R39 ;  /* 0x000000270c001986 */ /* 0x0007e2000c101904 */
[----:B------:R-:W-:-:S02]  /*82280*/  ISETP.GE.AND P2, PT, R0, c[0x0][0x17c], PT ;  /* 0x00005f0000007a0c */ /* 0x000fc40003f46270 */
[----:B------:R-:W-:Y:S01]  /*82290*/  ISETP.LT.AND P1, PT, R158, c[0x0][0x178], !P3 ;  /* 0x00005e009e007a0c */ /* 0x000fe20005f21270 */
[----:B------:R4:W-:Y:S01]  /*822a0*/  @P6 STG.E [R16.64], R71 ;  /* 0x0000004710006986 */ /* 0x0009e2000c101904 */
[----:B------:R-:W-:-:S03]  /*822b0*/  IADD3 R3, R29, c[0x0][0x198], RZ ;  /* 0x000066001d037a10 */ /* 0x000fc60007ffe0ff */
[----:B------:R3:W-:Y:S01]  /*822c0*/  @P5 STG.E [R20.64], R103 ;  /* 0x0000006714005986 */ /* 0x0007e2000c101904 */
[----:B------:R-:W-:Y:S02]  /*822d0*/  ISETP.LT.AND P5, PT, R159, c[0x0][0x178], !P3 ;  /* 0x00005e009f007a0c */ /* 0x000fe40005fa1270 */
[----:B------:R-:W-:Y:S02]  /*822e0*/  ISETP.LT.AND P3, PT, R119, c[0x0][0x178], !P3 ;  /* 0x00005e0077007a0c */ /* 0x000fe40005f61270 */
[----:B------:R-:W-:Y:S01]  /*822f0*/  ISETP.LT.AND P6, PT, R227, c[0x0][0x178], !P2 ;  /* 0x00005e00e3007a0c */ /* 0x000fe200057c1270 */
[C---:B-1----:R-:W-:Y:S01]  /*82300*/  IMAD.WIDE R24, R3.reuse, 0x4, R182 ;  /* 0x0000000403187825 */ /* 0x042fe200078e02b6 */
[----:B------:R-:W-:-:S03]  /*82310*/  IADD3 R29, R3, c[0x0][0x198], RZ ;  /* 0x00006600031d7a10 */ /* 0x000fc60007ffe0ff */
[----:B--2---:R-:W-:Y:S01]  /*82320*/  IMAD.WIDE R8, R3, 0x4, R180 ;  /* 0x0000000403087825 */ /* 0x004fe200078e02b4 */
[----:B------:R-:W-:-:S03]  /*82330*/  IADD3 R0, R123, 0xda, RZ ;  /* 0x000000da7b007810 */ /* 0x000fc60007ffe0ff */
[C---:B---3--:R-:W-:Y:S01]  /*82340*/  IMAD.WIDE R12, R3.reuse, 0x4, R6 ;  /* 0x00000004030c7825 */ /* 0x048fe200078e0206 */
[----:B------:R-:W-:Y:S03]  /*82350*/  @P4 STG.E [R24.64], R242 ;  /* 0x000000f218004986 */ /* 0x000fe6000c101904 */
[----:B----4-:R-:W-:Y:S01]  /*82360*/  IMAD.WIDE R16, R3, 0x4, R4 ;  /* 0x0000000403107825 */ /* 0x010fe200078e0204 */
[----:B------:R-:W-:Y:S01]  /*82370*/  ISETP.LT.AND P4, PT, R158, c[0x0][0x178], !P2 ;  /* 0x00005e009e007a0c */ /* 0x000fe20005781270 */
[----:B------:R1:W-:Y:S02]  /*82380*/  @P1 STG.E [R8.64], R34 ;  /* 0x0000002208001986 */ /* 0x0003e4000c101904 */
[----:B------:R-:W-:Y:S01]  /*82390*/  IMAD.WIDE R18, R29, 0x4, R182 ;  /* 0x000000041d127825 */ /* 0x000fe200078e02b6 */
[----:B------:R-:W-:Y:S01]  /*823a0*/  ISETP.GE.AND P0, PT, R0, c[0x0][0x17c], PT ;  /* 0x00005f0000007a0c */ /* 0x000fe20003f06270 */
[----:B------:R2:W-:Y:S04]  /*823b0*/  @P5 STG.E [R12.64], R66 ;  /* 0x000000420c005986 */ /* 0x0005e8000c101904 */
[----:B------:R3:W-:Y:S01]  /*823c0*/  @P3 STG.E [R16.64], R98 ;  /* 0x0000006210003986 */ /* 0x0007e2000c101904 */
[----:B------:R-:W-:-:S02]  /*823d0*/  ISETP.LT.AND P3, PT, R159, c[0x0][0x178], !P2 ;  /* 0x00005e009f007a0c */ /* 0x000fc40005761270 */
[----:B------:R-:W-:Y:S01]  /*823e0*/  ISETP.LT.AND P2, PT, R119, c[0x0][0x178], !P2 ;  /* 0x00005e0077007a0c */ /* 0x000fe20005741270 */
[----:B------:R4:W-:Y:S01]  /*823f0*/  @P6 STG.E [R18.64], R243 ;  /* 0x000000f312006986 */ /* 0x0009e2000c101904 */
[----:B------:R-:W-:Y:S02]  /*82400*/  ISETP.LT.AND P6, PT, R227, c[0x0][0x178], !P0 ;  /* 0x00005e00e3007a0c */ /* 0x000fe400047c1270 */
[----:B------:R-:W-:Y:S01]  /*82410*/  ISETP.LT.AND P5, PT, R158, c[0x0][0x178], !P0 ;  /* 0x00005e009e007a0c */ /* 0x000fe200047a1270 */
[C---:B------:R-:W-:Y:S01]  /*82420*/  IMAD.WIDE R20, R29.reuse, 0x4, R180 ;  /* 0x000000041d147825 */ /* 0x040fe200078e02b4 */
[----:B------:R-:W-:Y:S02]  /*82430*/  IADD3 R3, R29, c[0x0][0x198], RZ ;  /* 0x000066001d037a10 */ /* 0x000fe40007ffe0ff */
[----:B------:R-:W-:Y:S01]  /*82440*/  IADD3 R0, R123, 0xdb, RZ ;  /* 0x000000db7b007810 */ /* 0x000fe20007ffe0ff */
[----:B-1----:R-:W-:Y:S01]  /*82450*/  IMAD.WIDE R8, R29, 0x4, R6 ;  /* 0x000000041d087825 */ /* 0x002fe200078e0206 */
[----:B------:R1:W-:Y:S01]  /*82460*/  @P4 STG.E [R20.64], R35 ;  /* 0x0000002314004986 */ /* 0x0003e2000c101904 */
[----:B------:R-:W-:-:S02]  /*82470*/  ISETP.LT.AND P4, PT, R159, c[0x0][0x178], !P0 ;  /* 0x00005e009f007a0c */ /* 0x000fc40004781270 */
[----:B--2---:R-:W-:Y:S01]  /*82480*/  IMAD.WIDE R12, R29, 0x4, R4 ;  /* 0x000000041d0c7825 */ /* 0x004fe200078e0204 */
[----:B------:R-:W-:-:S03]  /*82490*/  ISETP.GE.AND P1, PT, R0, c[0x0][0x17c], PT ;  /* 0x00005f0000007a0c */ /* 0x000fc60003f26270 */
[C---:B---3--:R-:W-:Y:S01]  /*824a0*/  IMAD.WIDE R16, R3.reuse, 0x4, R182 ;  /* 0x0000000403107825 */ /* 0x048fe200078e02b6 */
[----:B------:R2:W-:Y:S03]  /*824b0*/  @P3 STG.E [R8.64], R67 ;  /* 0x0000004308003986 */ /* 0x0005e6000c101904 */
[----:B----4-:R-:W-:Y:S01]  /*824c0*/  IMAD.WIDE R18, R3, 0x4, R180 ;  /* 0x0000000403127825 */ /* 0x010fe200078e02b4 */
[----:B------:R3:W-:Y:S01]  /*824d0*/  @P2 STG.E [R12.64], R99 ;  /* 0x000000630c002986 */ /* 0x0007e2000c101904 */
[----:B------:R-:W-:-:S03]  /*824e0*/  ISETP.LT.AND P0, PT, R119, c[0x0][0x178], !P0 ;  /* 0x00005e0077007a0c */ /* 0x000fc60004701270 */
[----:B------:R4:W-:Y:S01]  /*824f0*/  @P6 STG.E [R16.64], R234 ;  /* 0x000000ea10006986 */ /* 0x0009e2000c101904 */
[----:B------:R-:W-:-:S03]  /*82500*/  ISETP.LT.AND P6, PT, R227, c[0x0][0x178], !P1 ;  /* 0x00005e00e3007a0c */ /* 0x000fc60004fc1270 */
[----:B------:R4:W-:Y:S01]  /*82510*/  @P5 STG.E [R18.64], R30 ;  /* 0x0000001e12005986 */ /* 0x0009e2000c101904 */
[----:B------:R-:W-:Y:S01]  /*82520*/  ISETP.LT.AND P5, PT, R158, c[0x0][0x178], !P1 ;  /* 0x00005e009e007a0c */ /* 0x000fe20004fa1270 */
[----:B-1----:R-:W-:Y:S01]  /*82530*/  IMAD.WIDE R20, R3, 0x4, R6 ;  /* 0x0000000403147825 */ /* 0x002fe200078e0206 */
[----:B------:R-:W-:Y:S02]  /*82540*/  ISETP.LT.AND P2, PT, R159, c[0x0][0x178], !P1 ;  /* 0x00005e009f007a0c */ /* 0x000fe40004f41270 */
[C---:B------:R-:W-:Y:S01]  /*82550*/  IADD3 R25, R3.reuse, c[0x0][0x198], RZ ;  /* 0x0000660003197a10 */ /* 0x040fe20007ffe0ff */
[----:B--2---:R-:W-:Y:S01]  /*82560*/  IMAD.WIDE R8, R3, 0x4, R4 ;  /* 0x0000000403087825 */ /* 0x004fe200078e0204 */
[----:B------:R-:W-:Y:S01]  /*82570*/  IADD3 R0, R123, 0xdc, RZ ;  /* 0x000000dc7b007810 */ /* 0x000fe20007ffe0ff */
[----:B------:R1:W-:Y:S01]  /*82580*/  @P4 STG.E [R20.64], R62 ;  /* 0x0000003e14004986 */ /* 0x0003e2000c101904 */
[----:B------:R-:W-:Y:S01]  /*82590*/  ISETP.LT.AND P4, PT, R119, c[0x0][0x178], !P1 ;  /* 0x00005e0077007a0c */ /* 0x000fe20004f81270 */
[----:B---3--:R-:W-:Y:S01]  /*825a0*/  IMAD.WIDE R12, R25, 0x4, R182 ;  /* 0x00000004190c7825 */ /* 0x008fe200078e02b6 */
[----:B------:R-:W-:-:S03]  /*825b0*/  ISETP.GE.AND P3, PT, R0, c[0x0][0x17c], PT ;  /* 0x00005f0000007a0c */ /* 0x000fc60003f66270 */
[C---:B----4-:R-:W-:Y:S01]  /*825c0*/  IMAD.WIDE R16, R25.reuse, 0x4, R180 ;  /* 0x0000000419107825 */ /* 0x050fe200078e02b4 */
[----:B------:R2:W-:Y:S03]  /*825d0*/  @P0 STG.E [R8.64], R94 ;  /* 0x0000005e08000986 */ /* 0x0005e6000c101904 */
[----:B------:R-:W-:Y:S01]  /*825e0*/  IMAD.WIDE R18, R25, 0x4, R6 ;  /* 0x0000000419127825 */ /* 0x000fe200078e0206 */
[----:B------:R3:W-:Y:S01]  /*825f0*/  @P6 STG.E [R12.64], R235 ;  /* 0x000000eb0c006986 */ /* 0x0007e2000c101904 */
[----:B------:R-:W-:-:S03]  /*82600*/  IADD3 R0, R123, 0xdd, RZ ;  /* 0x000000dd7b007810 */ /* 0x000fc60007ffe0ff */
[----:B------:R4:W-:Y:S01]  /*82610*/  @P5 STG.E [R16.64], R31 ;  /* 0x0000001f10005986 */ /* 0x0009e2000c101904 */
[----:B-1----:R-:W-:Y:S01]  /*82620*/  IMAD.WIDE R20, R25, 0x4, R4 ;  /* 0x0000000419147825 */ /* 0x002fe200078e0204 */
[----:B------:R-:W-:Y:S02]  /*82630*/  ISETP.LT.AND P0, PT, R158, c[0x0][0x178], !P3 ;  /* 0x00005e009e007a0c */ /* 0x000fe40005f01270 */
[----:B------:R1:W-:Y:S01]  /*82640*/  @P2 STG.E [R18.64], R63 ;  /* 0x0000003f12002986 */ /* 0x0003e2000c101904 */
[----:B------:R-:W-:Y:S02]  /*82650*/  ISETP.LT.AND P2, PT, R227, c[0x0][0x178], !P3 ;  /* 0x00005e00e3007a0c */ /* 0x000fe40005f41270 */
[----:B------:R-:W-:Y:S02]  /*82660*/  ISETP.LT.AND P5, PT, R159, c[0x0][0x178], !P3 ;  /* 0x00005e009f007a0c */ /* 0x000fe40005fa1270 */
[----:B------:R-:W-:Y:S02]  /*82670*/  ISETP.GE.AND P1, PT, R0, c[0x0][0x17c], PT ;  /* 0x00005f0000007a0c */ /* 0x000fe40003f26270 */
[----:B------:R-:W-:-:S02]  /*82680*/  IADD3 R25, R25, c[0x0][0x198], RZ ;  /* 0x0000660019197a10 */ /* 0x000fc40007ffe0ff */
[----:B------:R-:W-:Y:S01]  /*82690*/  ISETP.LT.AND P3, PT, R119, c[0x0][0x178], !P3 ;  /* 0x00005e0077007a0c */ /* 0x000fe20005f61270 */
[----:B------:R-:W-:Y:S01]  /*826a0*/  @P4 STG.E [R20.64], R95 ;  /* 0x0000005f14004986 */ /* 0x000fe2000c101904 */
[----:B------:R-:W-:Y:S01]  /*826b0*/  ISETP.LT.AND P4, PT, R227, c[0x0][0x178], !P1 ;  /* 0x00005e00e3007a0c */ /* 0x000fe20004f81270 */
[C---:B--2---:R-:W-:Y:S01]  /*826c0*/  IMAD.WIDE R8, R25.reuse, 0x4, R182 ;  /* 0x0000000419087825 */ /* 0x044fe200078e02b6 */
[----:B------:R-:W-:-:S03]  /*826d0*/  IADD3 R3, R25, c[0x0][0x198], RZ ;  /* 0x0000660019037a10 */ /* 0x000fc60007ffe0ff */
[----:B---3--:R-:W-:Y:S01]  /*826e0*/  IMAD.WIDE R12, R25, 0x4, R180 ;  /* 0x00000004190c7825 */ /* 0x008fe200078e02b4 */
[----:B------:R-:W-:-:S03]  /*826f0*/  IADD3 R0, R123, 0xde, RZ ;  /* 0x000000de7b007810 */ /* 0x000fc60007ffe0ff */
[C---:B----4-:R-:W-:Y:S01]  /*82700*/  IMAD.WIDE R16, R25.reuse, 0x4, R6 ;  /* 0x0000000419107825 */ /* 0x050fe200078e0206 */
[----:B------:R2:W-:Y:S03]  /*82710*/  @P2 STG.E [R8.64], R14 ;  /* 0x0000000e08002986 */ /* 0x0005e6000c101904 */
[----:B-1----:R-:W-:Y:S01]  /*82720*/  IMAD.WIDE R18, R25, 0x4, R4 ;  /* 0x0000000419127825 */ /* 0x002fe200078e0204 */
[----:B------:R-:W-:Y:S01]  /*82730*/  @P0 STG.E [R12.64], R26 ;  /* 0x0000001a0c000986 */ /* 0x000fe2000c101904 */
[----:B------:R-:W-:Y:S02]  /*82740*/  ISETP.GE.AND P6, PT, R0, c[0x0][0x17c], PT ;  /* 0x00005f0000007a0c */ /* 0x000fe40003fc6270 */
[----:B------:R-:W-:Y:S01]  /*82750*/  IMAD.WIDE R24, R3, 0x4, R182 ;  /* 0x0000000403187825 */ /* 0x000fe200078e02b6 */
[----:B------:R1:W-:Y:S01]  /*82760*/  @P5 STG.E [R16.64], R58 ;  /* 0x0000003a10005986 */ /* 0x0003e2000c101904 */
[----:B------:R-:W-:-:S03]  /*82770*/  ISETP.LT.AND P2, PT, R158, c[0x0][0x178], !P1 ;  /* 0x00005e009e007a0c */ /* 0x000fc60004f41270 */
[----:B------:R3:W-:Y:S01]  /*82780*/  @P3 STG.E [R18.64], R90 ;  /* 0x0000005a12003986 */ /* 0x0007e2000c101904 */
[----:B------:R-:W-:Y:S02]  /*82790*/  ISETP.LT.AND P3, PT, R159, c[0x0][0x178], !P1 ;  /* 0x00005e009f007a0c */ /* 0x000fe40004f61270 */
[----:B------:R-:W-:Y:S01]  /*827a0*/  ISETP.LT.AND P1, PT, R119, c[0x0][0x178], !P1 ;  /* 0x00005e0077007a0c */ /* 0x000fe20004f21270 */
[----:B------:R4:W-:Y:S01]  /*827b0*/  @P4 STG.E [R24.64], R15 ;  /* 0x0000000f18004986 */ /* 0x0009e2000c101904 */
[----:B------:R-:W-:Y:S02]  /*827c0*/  ISETP.LT.AND P5, PT, R227, c[0x0][0x178], !P6 ;  /* 0x00005e00e3007a0c */ /* 0x000fe400077a1270 */
[----:B------:R-:W-:Y:S01]  /*827d0*/  ISETP.LT.AND P4, PT, R158, c[0x0][0x178], !P6 ;  /* 0x00005e009e007a0c */ /* 0x000fe20007781270 */
[C---:B--2---:R-:W-:Y:S01]  /*827e0*/  IMAD.WIDE R8, R3.reuse, 0x4, R180 ;  /* 0x0000000403087825 */ /* 0x044fe200078e02b4 */
[----:B------:R-:W-:Y:S01]  /*827f0*/  IADD3 R29, R3, c[0x0][0x198], RZ ;  /* 0x00006600031d7a10 */ /* 0x000fe20007ffe0ff */
[----:B------:R-:W2:Y:S01]  /*82800*/  LDS.128 R12, [R2] ;  /* 0x00000000020c7984 */ /* 0x000ea20000000c00 */
[----:B------:R-:W-:Y:S01]  /*82810*/  IADD3 R0, R123, 0xdf, RZ ;  /* 0x000000df7b007810 */ /* 0x000fe20007ffe0ff */
[----:B-1----:R-:W-:-:S04]  /*82820*/  IMAD.WIDE R16, R3, 0x4, R6 ;  /* 0x0000000403107825 */ /* 0x002fc800078e0206 */
[----:B---3--:R-:W-:Y:S01]  /*82830*/  IMAD.WIDE R18, R3, 0x4, R4 ;  /* 0x0000000403127825 */ /* 0x008fe200078e0204 */
[----:B------:R1:W-:Y:S01]  /*82840*/  @P2 STG.E [R8.64], R27 ;  /* 0x0000001b08002986 */ /* 0x0003e2000c101904 */
[----:B------:R-:W-:Y:S02]  /*82850*/  ISETP.GE.AND P0, PT, R0, c[0x0][0x17c], PT ;  /* 0x00005f0000007a0c */ /* 0x000fe40003f06270 */
[C---:B------:R-:W-:Y:S01]  /*82860*/  IMAD.WIDE R20, R29.reuse, 0x4, R182 ;  /* 0x000000041d147825 */ /* 0x040fe200078e02b6 */
[----:B------:R3:W-:Y:S03]  /*82870*/  @P3 STG.E [R16.64], R59 ;  /* 0x0000003b10003986 */ /* 0x0007e6000c101904 */
[----:B----4-:R-:W-:Y:S01]  /*82880*/  IMAD.WIDE R24, R29, 0x4, R180 ;  /* 0x000000041d187825 */ /* 0x010fe200078e02b4 */
[----:B------:R4:W-:Y:S01]  /*82890*/  @P1 STG.E [R18.64], R91 ;  /* 0x0000005b12001986 */ /* 0x0009e2000c101904 */
[----:B------:R-:W-:-:S02]  /*828a0*/  ISETP.LT.AND P1, PT, R159, c[0x0][0x178], !P6 ;  /* 0x00005e009f007a0c */ /* 0x000fc40007721270 */
[----:B------:R-:W-:Y:S01]  /*828b0*/  ISETP.LT.AND P6, PT, R119, c[0x0][0x178], !P6 ;  /* 0x00005e0077007a0c */ /* 0x000fe200077c1270 */
[----:B------:R3:W-:Y:S01]  /*828c0*/  @P5 STG.E [R20.64], R10 ;  /* 0x0000000a14005986 */ /* 0x0007e2000c101904 */
[----:B------:R-:W-:-:S03]  /*828d0*/  ISETP.LT.AND P3, PT, R227, c[0x0][0x178], !P0 ;  /* 0x00005e00e3007a0c */ /* 0x000fc60004761270 */
[----:B------:R2:W-:Y:S01]  /*828e0*/  @P4 STG.E [R24.64], R22 ;  /* 0x0000001618004986 */ /* 0x0005e2000c101904 */
[----:B------:R-:W-:Y:S02]  /*828f0*/  ISETP.LT.AND P4, PT, R158, c[0x0][0x178], !P0 ;  /* 0x00005e009e007a0c */ /* 0x000fe40004781270 */
[C---:B-1----:R-:W-:Y:S01]  /*82900*/  IADD3 R27, R29.reuse, c[0x0][0x198], RZ ;  /* 0x000066001d1b7a10 */ /* 0x042fe20007ffe0ff */
[----:B------:R-:W-:Y:S01]  /*82910*/  IMAD.WIDE R8, R29, 0x4, R6 ;  /* 0x000000041d087825 */ /* 0x000fe200078e0206 */
[----:B------:R-:W-:-:S03]  /*82920*/  IADD3 R3, R123, 0xe0, RZ ;  /* 0x000000e07b037810 */ /* 0x000fc60007ffe0ff */
[----:B---3--:R-:W-:Y:S01]  /*82930*/  IMAD.WIDE R16, R29, 0x4, R4 ;  /* 0x000000041d107825 */ /* 0x008fe200078e0204 */
[----:B------:R-:W-:-:S03]  /*82940*/  ISETP.GE.AND P5, PT, R3, c[0x0][0x17c], PT ;  /* 0x00005f0003007a0c */ /* 0x000fc60003fa6270 */
[C---:B----4-:R-:W-:Y:S01]  /*82950*/  IMAD.WIDE R18, R27.reuse, 0x4, R182 ;  /* 0x000000041b127825 */ /* 0x050fe200078e02b6 */
[----:B------:R-:W-:Y:S03]  /*82960*/  @P1 STG.E [R8.64], R54 ;  /* 0x0000003608001986 */ /* 0x000fe6000c101904 */
[----:B------:R-:W-:Y:S01]  /*82970*/  IMAD.WIDE R20, R27, 0x4, R180 ;  /* 0x000000041b147825 */ /* 0x000fe200078e02b4 */
[----:B------:R-:W-:Y:S01]  /*82980*/  ISETP.LT.AND P2, PT, R159, c[0x0][0x178], !P0 ;  /* 0x00005e009f007a0c */ /* 0x000fe20004741270 */
[----:B------:R1:W-:Y:S01]  /*82990*/  @P6 STG.E [R16.64], R86 ;  /* 0x0000005610006986 */ /* 0x0003e2000c101904 */
[----:B------:R-:W-:-:S03]  /*829a0*/  ISETP.LT.AND P0, PT, R119, c[0x0][0x178], !P0 ;  /* 0x00005e0077007a0c */ /* 0x000fc60004701270 */
[----:B------:R3:W-:Y:S01]  /*829b0*/  @P3 STG.E [R18.64], R11 ;  /* 0x0000000b12003986 */ /* 0x0007e2000c101904 */
[----:B------:R-:W-:Y:S02]  /*829c0*/  ISETP.LT.AND P3, PT, R227, c[0x0][0x178], !P5 ;  /* 0x00005e00e3007a0c */ /* 0x000fe40006f61270 */
[----:B------:R-:W-:Y:S01]  /*829d0*/  LOP3.LUT R249, R2, 0x20, RZ, 0x3c, !PT ;  /* 0x0000002002f97812 */ /* 0x000fe200078e3cff */
[----:B------:R4:W-:Y:S01]  /*829e0*/  @P4 STG.E [R20.64], R23 ;  /* 0x0000001714004986 */ /* 0x0009e2000c101904 */
[----:B------:R-:W-:Y:S02]  /*829f0*/  ISETP.LT.AND P4, PT, R158, c[0x0][0x178], !P5 ;  /* 0x00005e009e007a0c */ /* 0x000fe40006f81270 */
[----:B------:R-:W-:Y:S01]  /*82a00*/  ISETP.LT.AND P6, PT, R159, c[0x0][0x178], !P5 ;  /* 0x00005e009f007a0c */ /* 0x000fe20006fc1270 */
[C---:B--2---:R-:W-:Y:S01]  /*82a10*/  IMAD.WIDE R24, R27.reuse, 0x4, R6 ;  /* 0x000000041b187825 */ /* 0x044fe200078e0206 */
[----:B------:R-:W-:Y:S01]  /*82a20*/  IADD3 R29, R27, c[0x0][0x198], RZ ;  /* 0x000066001b1d7a10 */ /* 0x000fe20007ffe0ff */
[----:B------:R-:W2:Y:S01]  /*82a30*/  LDS.128 R8, [R249] ;  /* 0x00000000f9087984 */ /* 0x000ea20000000c00 */
[----:B------:R-:W-:Y:S01]  /*82a40*/  ISETP.LT.AND P5, PT, R119, c[0x0][0x178], !P5 ;  /* 0x00005e0077007a0c */ /* 0x000fe20006fa1270 */
[----:B------:R-:W-:Y:S01]  /*82a50*/  IMAD.WIDE R26, R27, 0x4, R4 ;  /* 0x000000041b1a7825 */ /* 0x000fe200078e0204 */
[----:B------:R-:W-:-:S03]  /*82a60*/  IADD3 R0, R123, 0xe1, RZ ;  /* 0x000000e17b007810 */ /* 0x000fc60007ffe0ff */
[C---:B-1----:R-:W-:Y:S01]  /*82a70*/  IMAD.WIDE R16, R29.reuse, 0x4, R182 ;  /* 0x000000041d107825 */ /* 0x042fe200078e02b6 */
[----:B------:R-:W-:Y:S01]  /*82a80*/  ISETP.GE.AND P1, PT, R0, c[0x0][0x17c], PT ;  /* 0x00005f0000007a0c */ /* 0x000fe20003f26270 */
[----:B------:R1:W-:Y:S02]  /*82a90*/  @P2 STG.E [R24.64], R55 ;  /* 0x0000003718002986 */ /* 0x0003e4000c101904 */
[----:B---3--:R-:W-:Y:S01]  /*82aa0*/  IMAD.WIDE R18, R29, 0x4, R180 ;  /* 0x000000041d127825 */ /* 0x008fe200078e02b4 */
[----:B------:R-:W-:Y:S01]  /*82ab0*/  IADD3 R3, R123, 0xe2, RZ ;  /* 0x000000e27b037810 */ /* 0x000fe20007ffe0ff */
[----:B------:R3:W-:Y:S02]  /*82ac0*/  @P0 STG.E [R26.64], R87 ;  /* 0x000000571a000986 */ /* 0x0007e4000c101904 */
[C---:B----4-:R-:W-:Y:S02]  /*82ad0*/  IMAD.WIDE R20, R29.reuse, 0x4, R6 ;  /* 0x000000041d147825 */ /* 0x050fe400078e0206 */
[----:B------:R-:W-:Y:S02]  /*82ae0*/  @P3 STG.E [R16.64], R144 ;  /* 0x0000009010003986 */ /* 0x000fe4000c101904 */
[----:B------:R-:W-:Y:S01]  /*82af0*/  IMAD.WIDE R22, R29, 0x4, R4 ;  /* 0x000000041d167825 */ /* 0x000fe200078e0204 */
[----:B------:R-:W-:Y:S01]  /*82b00*/  ISETP.LT.AND P3, PT, R227, c[0x0][0x178], !P1 ;  /* 0x00005e00e3007a0c */ /* 0x000fe20004f61270 */
[----:B------:R-:W-:Y:S01]  /*82b10*/  @P4 STG.E [R18.64], R176 ;  /* 0x000000b012004986 */ /* 0x000fe2000c101904 */
[----:B------:R-:W-:-:S03]  /*82b20*/  ISETP.LT.AND P4, PT, R158, c[0x0][0x178], !P1 ;  /* 0x00005e009e007a0c */ /* 0x000fc60004f81270 */
[----:B------:R4:W-:Y:S01]  /*82b30*/  @P6 STG.E [R20.64], R196 ;  /* 0x000000c414006986 */ /* 0x0009e2000c101904 */
[----:B------:R-:W-:-:S03]  /*82b40*/  ISETP.GE.AND P2, PT, R3, c[0x0][0x17c], PT ;  /* 0x00005f0003007a0c */ /* 0x000fc60003f46270 */
[----:B------:R2:W-:Y:S01]  /*82b50*/  @P5 STG.E [R22.64], R12 ;  /* 0x0000000c16005986 */ /* 0x0005e2000c101904 */
[----:B------:R-:W-:Y:S02]  /*82b60*/  ISETP.LT.AND P5, PT, R159, c[0x0][0x178], !P1 ;  /* 0x00005e009f007a0c */ /* 0x000fe40004fa1270 */
[----:B------:R-:W-:Y:S02]  /*82b70*/  IADD3 R3, R29, c[0x0][0x198], RZ ;  /* 0x000066001d037a10 */ /* 0x000fe40007ffe0ff */
[----:B------:R-:W-:Y:S02]  /*82b80*/  ISETP.LT.AND P1, PT, R119, c[0x0][0x178], !P1 ;  /* 0x00005e0077007a0c */ /* 0x000fe40004f21270 */
[----:B------:R-:W-:Y:S01]  /*82b90*/  ISETP.LT.AND P6, PT, R227, c[0x0][0x178], !P2 ;  /* 0x00005e00e3007a0c */ /* 0x000fe200057c1270 */
[C---:B-1----:R-:W-:Y:S01]  /*82ba0*/  IMAD.WIDE R24, R3.reuse, 0x4, R182 ;  /* 0x0000000403187825 */ /* 0x042fe200078e02b6 */
[----:B------:R-:W-:-:S03]  /*82bb0*/  IADD3 R31, R3, c[0x0][0x198], RZ ;  /* 0x00006600031f7a10 */ /* 0x000fc60007ffe0ff */
[----:B---3--:R-:W-:Y:S01]  /*82bc0*/  IMAD.WIDE R26, R3, 0x4, R180 ;  /* 0x00000004031a7825 */ /* 0x008fe200078e02b4 */
[----:B------:R-:W-:-:S03]  /*82bd0*/  IADD3 R0, R123, 0xe3, RZ ;  /* 0x000000e37b007810 */ /* 0x000fc60007ffe0ff */
[C---:B----4-:R-:W-:Y:S01]  /*82be0*/  IMAD.WIDE R20, R3.reuse, 0x4, R6 ;  /* 0x0000000403147825 */ /* 0x050fe200078e0206 */
[----:B------:R1:W-:Y:S01]  /*82bf0*/  @P3 STG.E [R24.64], R145 ;  /* 0x0000009118003986 */ /* 0x0003e2000c101904 */
[----:B------:R-:W-:Y:S02]  /*82c00*/  LOP3.LUT R248, R2, 0x40, RZ, 0x3c, !PT ;  /* 0x0000004002f87812 */ /* 0x000fe400078e3cff */
[----:B------:R-:W-:Y:S01]  /*82c10*/  IMAD.WIDE R28, R3, 0x4, R4 ;  /* 0x00000004031c7825 */ /* 0x000fe200078e0204 */
[----:B------:R-:W-:Y:S01]  /*82c20*/  @P4 STG.E [R26.64], R177 ;  /* 0x000000b11a004986 */ /* 0x000fe2000c101904 */
[----:B------:R-:W-:Y:S02]  /*82c30*/  ISETP.GE.AND P0, PT, R0, c[0x0][0x17c], PT ;  /* 0x00005f0000007a0c */ /* 0x000fe40003f06270 */
[----:B--2---:R-:W-:Y:S01]  /*82c40*/  IMAD.WIDE R22, R31, 0x4, R182 ;  /* 0x000000041f167825 */ /* 0x004fe200078e02b6 */
[----:B------:R-:W-:Y:S01]  /*82c50*/  @P5 STG.E [R20.64], R197 ;  /* 0x000000c514005986 */ /* 0x000fe2000c101904 */
[----:B------:R-:W-:-:S03]  /*82c60*/  ISETP.LT.AND P3, PT, R158, c[0x0][0x178], !P2 ;  /* 0x00005e009e007a0c */ /* 0x000fc60005761270 */
[----:B------:R2:W-:Y:S01]  /*82c70*/  @P1 STG.E [R28.64], R13 ;  /* 0x0000000d1c001986 */ /* 0x0005e2000c101904 */
[----:B------:R-:W-:Y:S02]  /*82c80*/  ISETP.LT.AND P1, PT, R159, c[0x0][0x178], !P2 ;  /* 0x00005e009f007a0c */ /* 0x000fe40005721270 */
[----:B------:R-:W-:Y:S01]  /*82c90*/  ISETP.LT.AND P2, PT, R119, c[0x0][0x178], !P2 ;  /* 0x00005e0077007a0c */ /* 0x000fe20005741270 */
[----:B------:R-:W3:Y:S01]  /*82ca0*/  LDS.128 R16, [R248] ;  /* 0x00000000f8107984 */ /* 0x000ee20000000c00 */
[----:B------:R-:W-:-:S03]  /*82cb0*/  ISETP.LT.AND P5, PT, R227, c[0x0][0x178], !P0 ;  /* 0x00005e00e3007a0c */ /* 0x000fc600047a1270 */
[----:B------:R4:W-:Y:S01]  /*82cc0*/  @P6 STG.E [R22.64], R140 ;  /* 0x0000008c16006986 */ /* 0x0009e2000c101904 */
[----:B------:R-:W-:Y:S02]  /*82cd0*/  ISETP.LT.AND P6, PT, R158, c[0x0][0x178], !P0 ;  /* 0x00005e009e007a0c */ /* 0x000fe400047c1270 */
[C---:B------:R-:W-:Y:S01]  /*82ce0*/  IADD3 R3, R31.reuse, c[0x0][0x198], RZ ;  /* 0x000066001f037a10 */ /* 0x040fe20007ffe0ff */
[----:B-1----:R-:W-:Y:S01]  /*82cf0*/  IMAD.WIDE R24, R31, 0x4, R180 ;  /* 0x000000041f187825 */ /* 0x002fe200078e02b4 */
[----:B------:R-:W-:-:S03]  /*82d00*/  IADD3 R0, R123, 0xe4, RZ ;  /* 0x000000e47b007810 */ /* 0x000fc60007ffe0ff */
[----:B--2---:R-:W-:Y:S01]  /*82d10*/  IMAD.WIDE R12, R31, 0x4, R6 ;  /* 0x000000041f0c7825 */ /* 0x004fe200078e0206 */
[----:B------:R-:W-:-:S03]  /*82d20*/  ISETP.GE.AND P4, PT, R0, c[0x0][0x17c], PT ;  /* 0x00005f0000007a0c */ /* 0x000fc60003f86270 */
[----:B------:R-:W-:Y:S01]  /*82d30*/  IMAD.WIDE R20, R31, 0x4, R4 ;  /* 0x000000041f147825 */ /* 0x000fe200078e0204 */
[----:B------:R1:W-:Y:S03]  /*82d40*/  @P3 STG.E [R24.64], R172 ;  /* 0x000000ac18003986 */ /* 0x0003e6000c101904 */
[----:B----4-:R-:W-:Y:S01]  /*82d50*/  IMAD.WIDE R22, R3, 0x4, R182 ;  /* 0x0000000403167825 */ /* 0x010fe200078e02b6 */
[----:B------:R-:W-:Y:S01]  /*82d60*/  ISETP.LT.AND P3, PT, R159, c[0x0][0x178], !P0 ;  /* 0x00005e009f007a0c */ /* 0x000fe20004761270 */
[----:B------:R2:W-:Y:S02]  /*82d70*/  @P1 STG.E [R12.64], R204 ;  /* 0x000000cc0c001986 */ /* 0x0005e4000c101904 */
[----:B------:R-:W-:Y:S01]  /*82d80*/  IMAD.WIDE R26, R3, 0x4, R180 ;  /* 0x00000004031a7825 */ /* 0x000fe200078e02b4 */
[----:B------:R-:W-:Y:S01]  /*82d90*/  ISETP.LT.AND P0, PT, R119, c[0x0][0x178], !P0 ;  /* 0x00005e0077007a0c */ /* 0x000fe20004701270 */
[----:B------:R-:W-:Y:S01]  /*82da0*/  @P2 STG.E [R20.64], R8 ;  /* 0x0000000814002986 */ /* 0x000fe2000c101904 */
[----:B------:R-:W-:-:S03]  /*82db0*/  ISETP.LT.AND P2, PT, R227, c[0x0][0x178], !P4 ;  /* 0x00005e00e3007a0c */ /* 0x000fc60006741270 */
[----:B------:R-:W-:Y:S01]  /*82dc0*/  @P5 STG.E [R22.64], R141 ;  /* 0x0000008d16005986 */ /* 0x000fe2000c101904 */
[----:B------:R-:W-:-:S03]  /*82dd0*/  ISETP.LT.AND P5, PT, R158, c[0x0][0x178], !P4 ;  /* 0x00005e009e007a0c */ /* 0x000fc600067a1270 */
[----:B------:R4:W-:Y:S01]  /*82de0*/  @P6 STG.E [R26.64], R173 ;  /* 0x000000ad1a006986 */ /* 0x0009e2000c101904 */
[----:B------:R-:W-:Y:S02]  /*82df0*/  ISETP.LT.AND P6, PT, R159, c[0x0][0x178], !P4 ;  /* 0x00005e009f007a0c */ /* 0x000fe400067c1270 */
[----:B------:R-:W-:Y:S01]  /*82e00*/  IADD3 R33, R3, c[0x0][0x198], RZ ;  /* 0x0000660003217a10 */ /* 0x000fe20007ffe0ff */
[----:B------:R-:W3:Y:S01]  /*82e10*/  LDS.128 R20, [R252] ;  /* 0x00000000fc147984 */ /* 0x000ee20000000c00 */
[----:B------:R-:W-:Y:S01]  /*82e20*/  IADD3 R0, R123, 0xe5, RZ ;  /* 0x000000e57b007810 */ /* 0x000fe20007ffe0ff */
[----:B-1----:R-:W-:-:S04]  /*82e30*/  IMAD.WIDE R24, R3, 0x4, R6 ;  /* 0x0000000403187825 */ /* 0x002fc800078e0206 */
[----:B--2---:R-:W-:Y:S01]  /*82e40*/  IMAD.WIDE R12, R3, 0x4, R4 ;  /* 0x00000004030c7825 */ /* 0x004fe200078e0204 */
[----:B------:R-:W-:-:S03]  /*82e50*/  ISETP.GE.AND P1, PT, R0, c[0x0][0x17c], PT ;  /* 0x00005f0000007a0c */ /* 0x000fc60003f26270 */
[C---:B----4-:R-:W-:Y:S01]  /*82e60*/  IMAD.WIDE R26, R33.reuse, 0x4, R182 ;  /* 0x00000004211a7825 */ /* 0x050fe200078e02b6 */
[----:B------:R1:W-:Y:S03]  /*82e70*/  @P3 STG.E [R24.64], R205 ;  /* 0x000000cd18003986 */ /* 0x0003e6000c101904 */
[C---:B------:R-:W-:Y:S01]  /*82e80*/  IMAD.WIDE R28, R33.reuse, 0x4, R180 ;  /* 0x00000004211c7825 */ /* 0x040fe200078e02b4 */
[----:B------:R2:W-:Y:S03]  /*82e90*/  @P0 STG.E [R12.64], R9 ;  /* 0x000000090c000986 */ /* 0x0005e6000c101904 */
[----:B------:R-:W-:Y:S01]  /*82ea0*/  IMAD.WIDE R30, R33, 0x4, R6 ;  /* 0x00000004211e7825 */ /* 0x000fe200078e0206 */
[----:B------:R-:W-:Y:S01]  /*82eb0*/  ISETP.LT.AND P4, PT, R119, c[0x0][0x178], !P4 ;  /* 0x00005e0077007a0c */ /* 0x000fe20006781270 */
[----:B------:R-:W-:Y:S01]  /*82ec0*/  @P2 STG.E [R26.64], R132 ;  /* 0x000000841a002986 */ /* 0x000fe2000c101904 */
[----:B------:R-:W-:-:S03]  /*82ed0*/  ISETP.LT.AND P0, PT, R227, c[0x0][0x178], !P1 ;  /* 0x00005e00e3007a0c */ /* 0x000fc60004f01270 */
[----:B------:R4:W-:Y:S01]  /*82ee0*/  @P5 STG.E [R28.64], R148 ;  /* 0x000000941c005986 */ /* 0x0009e2000c101904 */
[----:B------:R-:W-:Y:S01]  /*82ef0*/  ISETP.LT.AND P5, PT, R158, c[0x0][0x178], !P1 ;  /* 0x00005e009e007a0c */ /* 0x000fe20004fa1270 */
[----:B-1----:R-:W-:Y:S02]  /*82f00*/  IMAD.WIDE R24, R33, 0x4, R4 ;  /* 0x0000000421187825 */ /* 0x002fe400078e0204 */
[----:B------:R1:W-:Y:S01]  /*82f10*/  @P6 STG.E [R30.64], R212 ;  /* 0x000000d41e006986 */ /* 0x0003e2000c101904 */
[----:B------:R-:W-:Y:S02]  /*82f20*/  ISETP.LT.AND P6, PT, R159, c[0x0][0x178], !P1 ;  /* 0x00005e009f007a0c */ /* 0x000fe40004fc1270 */
[----:B------:R-:W-:Y:S02]  /*82f30*/  IADD3 R33, R33, c[0x0][0x198], RZ ;  /* 0x0000660021217a10 */ /* 0x000fe40007ffe0ff */
[----:B------:R-:W-:-:S03]  /*82f40*/  IADD3 R0, R123, 0xe6, RZ ;  /* 0x000000e67b007810 */ /* 0x000fc60007ffe0ff */
[----:B--2---:R-:W-:Y:S01]  /*82f50*/  IMAD.WIDE R8, R33, 0x4, R182 ;  /* 0x0000000421087825 */ /* 0x004fe200078e02b6 */
[----:B------:R-:W-:-:S03]  /*82f60*/  ISETP.GE.AND P3, PT, R0, c[0x0][0x17c], PT ;  /* 0x00005f0000007a0c */ /* 0x000fc60003f66270 */
[C---:B------:R-:W-:Y:S01]  /*82f70*/  IMAD.WIDE R12, R33.reuse, 0x4, R180 ;  /* 0x00000004210c7825 */ /* 0x040fe200078e02b4 */
[----:B---3--:R-:W-:Y:S03]  /*82f80*/  @P4 STG.E [R24.64], R16 ;  /* 0x0000001018004986 */ /* 0x008fe6000c101904 */
        /* <DEDUP_REMOVED lines=8> */
[C---:B------:R-:W-:Y:S01]  /*83010*/  IADD3 R3, R33.reuse, c[0x0][0x198], RZ ;  /* 0x0000660021037a10 */ /* 0x040fe20007ffe0ff */
[----:B-1----:R-:W-:Y:S01]  /*83020*/  IMAD.WIDE R30, R33, 0x4, R4 ;  /* 0x00000004211e7825 */ /* 0x002fe200078e0204 */
[----:B------:R-:W-:Y:S01]  /*83030*/  ISETP.LT.AND P3, PT, R119, c[0x0][0x178], !P3 ;  /* 0x00005e0077007a0c */ /* 0x000fe20005f61270 */
[----:B------:R-:W1:Y:S01]  /*83040*/  LDS.128 R24, [R2+0x800] ;  /* 0x0008000002187984 */ /* 0x000e620000000c00 */
[----:B------:R-:W-:Y:S01]  /*83050*/  IADD3 R0, R123, 0xe7, RZ ;  /* 0x000000e77b007810 */ /* 0x000fe20007ffe0ff */
[----:B------:R-:W-:-:S04]  /*83060*/  IMAD.WIDE R32, R3, 0x4, R182 ;  /* 0x0000000403207825 */ /* 0x000fc800078e02b6 */
[C---:B--2---:R-:W-:Y:S01]  /*83070*/  IMAD.WIDE R8, R3.reuse, 0x4, R180 ;  /* 0x0000000403087825 */ /* 0x044fe200078e02b4 */
[----:B------:R-:W-:Y:S01]  /*83080*/  ISETP.GE.AND P2, PT, R0, c[0x0][0x17c], PT ;  /* 0x00005f0000007a0c */ /* 0x000fe20003f46270 */
[----:B------:R2:W-:Y:S02]  /*83090*/  @P1 STG.E [R30.64], R17 ;  /* 0x000000111e001986 */ /* 0x0005e4000c101904 */
[C---:B---3--:R-:W-:Y:S02]  /*830a0*/  IMAD.WIDE R12, R3.reuse, 0x4, R6 ;  /* 0x00000004030c7825 */ /* 0x048fe400078e0206 */
[----:B------:R-:W-:Y:S02]  /*830b0*/  @P4 STG.E [R32.64], R136 ;  /* 0x0000008820004986 */ /* 0x000fe4000c101904 */
[----:B----4-:R-:W-:Y:S02]  /*830c0*/  IMAD.WIDE R28, R3, 0x4, R4 ;  /* 0x00000004031c7825 */ /* 0x010fe400078e0204 */
[----:B------:R3:W-:Y:S01]  /*830d0*/  @P5 STG.E [R8.64], R164 ;  /* 0x000000a408005986 */ /* 0x0007e2000c101904 */
[----:B------:R-:W-:-:S03]  /*830e0*/  ISETP.LT.AND P4, PT, R227, c[0x0][0x178], !P2 ;  /* 0x00005e00e3007a0c */ /* 0x000fc60005781270 */
[----:B------:R4:W-:Y:S01]  /*830f0*/  @P6 STG.E [R12.64], R220 ;  /* 0x000000dc0c006986 */ /* 0x0009e2000c101904 */
[----:B------:R-:W-:-:S03]  /*83100*/  ISETP.LT.AND P5, PT, R159, c[0x0][0x178], !P2 ;  /* 0x00005e009f007a0c */ /* 0x000fc600057a1270 */
[----:B------:R-:W-:Y:S01]  /*83110*/  @P3 STG.E [R28.64], R20 ;  /* 0x000000141c003986 */ /* 0x000fe2000c101904 */
[----:B------:R-:W-:Y:S02]  /*83120*/  ISETP.LT.AND P3, PT, R158, c[0x0][0x178], !P2 ;  /* 0x00005e009e007a0c */ /* 0x000fe40005761270 */
[----:B------:R-:W-:Y:S01]  /*83130*/  IADD3 R35, R3, c[0x0][0x198], RZ ;  /* 0x0000660003237a10 */ /* 0x000fe20007ffe0ff */
[----:B------:R-:W1:Y:S01]  /*83140*/  LDS.128 R28, [R249+0x800] ;  /* 0x00080000f91c7984 */ /* 0x000e620000000c00 */
[----:B------:R-:W-:-:S03]  /*83150*/  IADD3 R0, R123, 0xe8, RZ ;  /* 0x000000e87b007810 */ /* 0x000fc60007ffe0ff */
[----:B--2---:R-:W-:Y:S01]  /*83160*/  IMAD.WIDE R16, R35, 0x4, R182 ;  /* 0x0000000423107825 */ /* 0x004fe200078e02b6 */
[----:B------:R-:W-:-:S03]  /*83170*/  ISETP.GE.AND P0, PT, R0, c[0x0][0x17c], PT ;  /* 0x00005f0000007a0c */ /* 0x000fc60003f06270 */
[----:B------:R-:W-:Y:S01]  /*83180*/  IMAD.WIDE R2, R35, 0x4, R180 ;  /* 0x0000000423027825 */ /* 0x000fe200078e02b4 */
[----:B------:R-:W-:-:S03]  /*83190*/  ISETP.LT.AND P2, PT, R119, c[0x0][0x178], !P2 ;  /* 0x00005e0077007a0c */ /* 0x000fc60005741270 */
[----:B---3--:R-:W-:Y:S01]  /*831a0*/  IMAD.WIDE R8, R35, 0x4, R6 ;  /* 0x0000000423087825 */ /* 0x008fe200078e0206 */
[----:B------:R2:W-:Y:S01]  /*831b0*/  @P4 STG.E [R16.64], R137 ;  /* 0x0000008910004986 */ /* 0x0005e2000c101904 */
[----:B------:R-:W-:-:S03]  /*831c0*/  ISETP.LT.AND P6, PT, R227, c[0x0][0x178], !P0 ;  /* 0x00005e00e3007a0c */ /* 0x000fc600047c1270 */
[----:B------:R3:W-:Y:S01]  /*831d0*/  @P3 STG.E [R2.64], R165 ;  /* 0x000000a502003986 */ /* 0x0007e2000c101904 */
[----:B------:R-:W-:-:S03]  /*831e0*/  ISETP.LT.AND P3, PT, R158, c[0x0][0x178], !P0 ;  /* 0x00005e009e007a0c */ /* 0x000fc60004761270 */
[----:B------:R1:W-:Y:S01]  /*831f0*/  @P5 STG.E [R8.64], R221 ;  /* 0x000000dd08005986 */ /* 0x0003e2000c101904 */
[----:B------:R-:W-:Y:S02]  /*83200*/  ISETP.LT.AND P5, PT, R159, c[0x0][0x178], !P0 ;  /* 0x00005e009f007a0c */ /* 0x000fe400047a1270 */
[C---:B------:R-:W-:Y:S01]  /*83210*/  IADD3 R37, R35.reuse, c[0x0][0x198], RZ ;  /* 0x0000660023257a10 */ /* 0x040fe20007ffe0ff */
[----:B----4-:R-:W-:Y:S01]  /*83220*/  IMAD.WIDE R12, R35, 0x4, R4 ;  /* 0x00000004230c7825 */ /* 0x010fe200078e0204 */
[----:B------:R-:W-:-:S03]  /*83230*/  IADD3 R0, R123, 0xe9, RZ ;  /* 0x000000e97b007810 */ /* 0x000fc60007ffe0ff */
[----:B------:R-:W-:Y:S01]  /*83240*/  IMAD.WIDE R32, R37, 0x4, R182 ;  /* 0x0000000425207825 */ /* 0x000fe200078e02b6 */
[----:B------:R-:W-:-:S03]  /*83250*/  ISETP.GE.AND P1, PT, R0, c[0x0][0x17c], PT ;  /* 0x00005f0000007a0c */ /* 0x000fc60003f26270 */
[C---:B--2---:R-:W-:Y:S01]  /*83260*/  IMAD.WIDE R16, R37.reuse, 0x4, R180 ;  /* 0x0000000425107825 */ /* 0x044fe200078e02b4 */
[----:B------:R2:W-:Y:S03]  /*83270*/  @P2 STG.E [R12.64], R21 ;  /* 0x000000150c002986 */ /* 0x0005e6000c101904 */
[----:B---3--:R-:W-:Y:S01]  /*83280*/  IMAD.WIDE R2, R37, 0x4, R6 ;  /* 0x0000000425027825 */ /* 0x008fe200078e0206 */
[----:B------:R-:W-:Y:S01]  /*83290*/  @P6 STG.E [R32.64], R128 ;  /* 0x0000008020006986 */ /* 0x000fe2000c101904 */
[----:B------:R-:W-:Y:S02]  /*832a0*/  ISETP.LT.AND P0, PT, R119, c[0x0][0x178], !P0 ;  /* 0x00005e0077007a0c */ /* 0x000fe40004701270 */
[----:B------:R-:W-:Y:S01]  /*832b0*/  ISETP.LT.AND P6, PT, R227, c[0x0][0x178], !P1 ;  /* 0x00005e00e3007a0c */ /* 0x000fe20004fc1270 */
[----:B------:R3:W-:Y:S01]  /*832c0*/  @P3 STG.E [R16.64], R160 ;  /* 0x000000a010003986 */ /* 0x0007e2000c101904 */
[----:B------:R-:W-:-:S03]  /*832d0*/  ISETP.LT.AND P3, PT, R158, c[0x0][0x178], !P1 ;  /* 0x00005e009e007a0c */ /* 0x000fc60004f61270 */
[----:B------:R4:W-:Y:S01]  /*832e0*/  @P5 STG.E [R2.64], R200 ;  /* 0x000000c802005986 */ /* 0x0009e2000c101904 */
[----:B------:R-:W-:Y:S02]  /*832f0*/  ISETP.LT.AND P5, PT, R159, c[0x0][0x178], !P1 ;  /* 0x00005e009f007a0c */ /* 0x000fe40004fa1270 */
[----:B------:R-:W-:Y:S02]  /*83300*/  IADD3 R35, R37, c[0x0][0x198], RZ ;  /* 0x0000660025237a10 */ /* 0x000fe40007ffe0ff */
        /* <DEDUP_REMOVED lines=9> */
[----:B------:R2:W-:Y:S02]  /*833a0*/  @P6 STG.E [R12.64], R129 ;  /* 0x000000810c006986 */ /* 0x0005e4000c101904 */
[----:B----4-:R-:W-:Y:S01]  /*833b0*/  IMAD.WIDE R2, R35, 0x4, R4 ;  /* 0x0000000423027825 */ /* 0x010fe200078e0204 */
[----:B------:R-:W-:Y:S01]  /*833c0*/  ISETP.GE.AND P2, PT, R0, c[0x0][0x17c], PT ;  /* 0x00005f0000007a0c */ /* 0x000fe20003f46270 */
[----:B------:R3:W-:Y:S01]  /*833d0*/  @P3 STG.E [R16.64], R161 ;  /* 0x000000a110003986 */ /* 0x0007e2000c101904 */
[----:B------:R-:W-:-:S02]  /*833e0*/  ISETP.LT.AND P0, PT, R227, c[0x0][0x178], !P4 ;  /* 0x00005e00e3007a0c */ /* 0x000fc40006701270 */
[----:B------:R-:W-:Y:S01]  /*833f0*/  ISETP.LT.AND P6, PT, R158, c[0x0][0x178], !P4 ;  /* 0x00005e009e007a0c */ /* 0x000fe200067c1270 */
[----:B------:R-:W-:Y:S01]  /*83400*/  @P5 STG.E [R20.64], R201 ;  /* 0x000000c914005986 */ /* 0x000fe2000c101904 */
[----:B------:R-:W-:-:S03]  /*83410*/  IADD3 R37, R35, c[0x0][0x198], RZ ;  /* 0x0000660023257a10 */ /* 0x000fc60007ffe0ff */
[----:B------:R4:W-:Y:S01]  /*83420*/  @P1 STG.E [R2.64], R25 ;  /* 0x0000001902001986 */ /* 0x0009e2000c101904 */
[----:B------:R-:W-:Y:S02]  /*83430*/  ISETP.LT.AND P1, PT, R159, c[0x0][0x178], !P4 ;  /* 0x00005e009f007a0c */ /* 0x000fe40006721270 */
[----:B------:R-:W-:Y:S01]  /*83440*/  ISETP.LT.AND P4, PT, R119, c[0x0][0x178], !P4 ;  /* 0x00005e0077007a0c */ /* 0x000fe20006781270 */
[----:B------:R-:W4:Y:S01]  /*83450*/  LDS.128 R32, [R248+0x800] ;  /* 0x00080000f8207984 */ /* 0x000f220000000c00 */
[----:B------:R-:W-:Y:S01]  /*83460*/  ISETP.LT.AND P5, PT, R227, c[0x0][0x178], !P2 ;  /* 0x00005e00e3007a0c */ /* 0x000fe200057a1270 */
[C---:B-1----:R-:W-:Y:S01]  /*83470*/  IMAD.WIDE R8, R37.reuse, 0x4, R182 ;  /* 0x0000000425087825 */ /* 0x042fe200078e02b6 */
[----:B------:R-:W-:Y:S02]  /*83480*/  IADD3 R39, R37, c[0x0][0x198], RZ ;  /* 0x0000660025277a10 */ /* 0x000fe40007ffe0ff */
[----:B------:R-:W-:Y:S01]  /*83490*/  IADD3 R0, R123, 0xec, RZ ;  /* 0x000000ec7b007810 */ /* 0x000fe20007ffe0ff */
[C---:B--2---:R-:W-:Y:S01]  /*834a0*/  IMAD.WIDE R12, R37.reuse, 0x4, R180 ;  /* 0x00000004250c7825 */ /* 0x044fe200078e02b4 */
[----:B------:R1:W-:Y:S03]  /*834b0*/  @P0 STG.E [R8.64], R124 ;  /* 0x0000007c08000986 */ /* 0x0003e6000c101904 */
[----:B---3--:R-:W-:Y:S01]  /*834c0*/  IMAD.WIDE R16, R37, 0x4, R6 ;  /* 0x0000000425107825 */ /* 0x008fe200078e0206 */
[----:B------:R-:W-:-:S03]  /*834d0*/  ISETP.GE.AND P3, PT, R0, c[0x0][0x17c], PT ;  /* 0x00005f0000007a0c */ /* 0x000fc60003f66270 */
[----:B----4-:R-:W-:Y:S01]  /*834e0*/  IMAD.WIDE R2, R37, 0x4, R4 ;  /* 0x0000000425027825 */ /* 0x010fe200078e0204 */
[----:B------:R2:W-:Y:S03]  /*834f0*/  @P6 STG.E [R12.64], R168 ;  /* 0x000000a80c006986 */ /* 0x0005e6000c101904 */
[----:B------:R-:W-:Y:S01]  /*83500*/  IMAD.WIDE R20, R39, 0x4, R182 ;  /* 0x0000000427147825 */ /* 0x000fe200078e02b6 */
[C---:B------:R-:W-:Y:S01]  /*83510*/  ISETP.LT.AND P6, PT, R158.reuse, c[0x0][0x178], !P2 ;  /* 0x00005e009e007a0c */ /* 0x040fe200057c1270 */
[----:B------:R-:W-:Y:S01]  /*83520*/  @P1 STG.E [R16.64], R208 ;  /* 0x000000d010001986 */ /* 0x000fe2000c101904 */
[----:B------:R-:W-:Y:S02]  /*83530*/  ISETP.LT.AND P1, PT, R159, c[0x0][0x178], !P2 ;  /* 0x00005e009f007a0c */ /* 0x000fe40005721270 */
[----:B------:R-:W-:Y:S01]  /*83540*/  ISETP.LT.AND P2, PT, R119, c[0x0][0x178], !P2 ;  /* 0x00005e0077007a0c */ /* 0x000fe20005741270 */
[----:B------:R3:W-:Y:S01]  /*83550*/  @P4 STG.E [R2.64], R28 ;  /* 0x0000001c02004986 */ /* 0x0007e2000c101904 */
[----:B------:R-:W-:-:S03]  /*83560*/  ISETP.LT.AND P4, PT, R158, c[0x0][0x178], !P3 ;  /* 0x00005e009e007a0c */ /* 0x000fc60005f81270 */
[----:B------:R4:W-:Y:S01]  /*83570*/  @P5 STG.E [R20.64], R125 ;  /* 0x0000007d14005986 */ /* 0x0009e2000c101904 */
[----:B------:R-:W-:Y:S02]  /*83580*/  ISETP.LT.AND P5, PT, R227, c[0x0][0x178], !P3 ;  /* 0x00005e00e3007a0c */ /* 0x000fe40005fa1270 */
[C---:B------:R-:W-:Y:S01]  /*83590*/  IADD3 R25, R39.reuse, c[0x0][0x198], RZ ;  /* 0x0000660027197a10 */ /* 0x040fe20007ffe0ff */
[----:B-1----:R-:W-:Y:S01]  /*835a0*/  IMAD.WIDE R8, R39, 0x4, R180 ;  /* 0x0000000427087825 */ /* 0x002fe200078e02b4 */
[----:B------:R-:W-:-:S03]  /*835b0*/  IADD3 R0, R123, 0xed, RZ ;  /* 0x000000ed7b007810 */ /* 0x000fc60007ffe0ff */
[----:B--2---:R-:W-:-:S04]  /*835c0*/  IMAD.WIDE R12, R39, 0x4, R6 ;  /* 0x00000004270c7825 */ /* 0x004fc800078e0206 */
[----:B---3--:R-:W-:Y:S02]  /*835d0*/  IMAD.WIDE R2, R39, 0x4, R4 ;  /* 0x0000000427027825 */ /* 0x008fe400078e0204 */
[----:B------:R-:W1:Y:S02]  /*835e0*/  LDS.128 R36, [R252+0x800] ;  /* 0x00080000fc247984 */ /* 0x000e640000000c00 */
[C---:B------:R-:W-:Y:S01]  /*835f0*/  IMAD.WIDE R16, R25.reuse, 0x4, R182 ;  /* 0x0000000419107825 */ /* 0x040fe200078e02b6 */
[----:B------:R-:W-:Y:S01]  /*83600*/  ISETP.GE.AND P0, PT, R0, c[0x0][0x17c], PT ;  /* 0x00005f0000007a0c */ /* 0x000fe20003f06270 */
[----:B------:R2:W-:Y:S02]  /*83610*/  @P6 STG.E [R8.64], R169 ;  /* 0x000000a908006986 */ /* 0x0005e4000c101904 */
[----:B----4-:R-:W-:Y:S02]  /*83620*/  IMAD.WIDE R20, R25, 0x4, R180 ;  /* 0x0000000419147825 */ /* 0x010fe400078e02b4 */
[----:B------:R-:W-:Y:S01]  /*83630*/  @P1 STG.E [R12.64], R209 ;  /* 0x000000d10c001986 */ /* 0x000fe2000c101904 */
[----:B------:R-:W-:-:S02]  /*83640*/  ISETP.LT.AND P1, PT, R159, c[0x0][0x178], !P3 ;  /* 0x00005e009f007a0c */ /* 0x000fc40005f21270 */
        /* <DEDUP_REMOVED lines=8> */
[----:B--2---:R-:W-:Y:S01]  /*836d0*/  IMAD.WIDE R8, R25, 0x4, R6 ;  /* 0x0000000419087825 */ /* 0x004fe200078e0206 */
[----:B------:R-:W-:-:S03]  /*836e0*/  IADD3 R0, R123, 0xee, RZ ;  /* 0x000000ee7b007810 */ /* 0x000fc60007ffe0ff */
[----:B---3--:R-:W-:Y:S01]  /*836f0*/  IMAD.WIDE R2, R25, 0x4, R4 ;  /* 0x0000000419027825 */ /* 0x008fe200078e0204 */
[----:B------:R-:W-:-:S03]  /*83700*/  ISETP.GE.AND P6, PT, R0, c[0x0][0x17c], PT ;  /* 0x00005f0000007a0c */ /* 0x000fc60003fc6270 */
[C---:B------:R-:W-:Y:S01]  /*83710*/  IMAD.WIDE R12, R41.reuse, 0x4, R182 ;  /* 0x00000004290c7825 */ /* 0x040fe200078e02b6 */
[----:B------:R-:W-:Y:S03]  /*83720*/  @P1 STG.E [R8.64], R216 ;  /* 0x000000d808001986 */ /* 0x000fe6000c101904 */
[----:B----4-:R-:W-:Y:S01]  /*83730*/  IMAD.WIDE R16, R41, 0x4, R180 ;  /* 0x0000000429107825 */ /* 0x010fe200078e02b4 */
[----:B------:R-:W-:Y:S01]  /*83740*/  IADD3 R0, R123, 0xef, RZ ;  /* 0x000000ef7b007810 */ /* 0x000fe20007ffe0ff */
[----:B------:R2:W-:Y:S02]  /*83750*/  @P3 STG.E [R2.64], R32 ;  /* 0x0000002002003986 */ /* 0x0005e4000c101904 */
[----:B-1----:R-:W-:Y:S02]  /*83760*/  IMAD.WIDE R20, R41, 0x4, R6 ;  /* 0x0000000429147825 */ /* 0x002fe400078e0206 */
[----:B------:R1:W-:Y:S01]  /*83770*/  @P5 STG.E [R12.64], R121 ;  /* 0x000000790c005986 */ /* 0x0003e2000c101904 */
[----:B------:R-:W-:-:S03]  /*83780*/  ISETP.LT.AND P0, PT, R119, c[0x0][0x178], !P0 ;  /* 0x00005e0077007a0c */ /* 0x000fc60004701270 */
[----:B------:R3:W-:Y:S01]  /*83790*/  @P4 STG.E [R16.64], R153 ;  /* 0x0000009910004986 */ /* 0x0007e2000c101904 */
[----:B------:R-:W-:-:S03]  /*837a0*/  ISETP.GE.AND P1, PT, R0, c[0x0][0x17c], PT ;  /* 0x00005f0000007a0c */ /* 0x000fc60003f26270 */
[----:B------:R4:W-:Y:S01]  /*837b0*/  @P2 STG.E [R20.64], R217 ;  /* 0x000000d914002986 */ /* 0x0009e2000c101904 */
[----:B------:R-:W-:Y:S01]  /*837c0*/  ISETP.LT.AND P2, PT, R227, c[0x0][0x178], !P6 ;  /* 0x00005e00e3007a0c */ /* 0x000fe20007741270 */
[----:B------:R-:W-:Y:S01]  /*837d0*/  IMAD.WIDE R24, R41, 0x4, R4 ;  /* 0x0000000429187825 */ /* 0x000fe200078e0204 */
[----:B------:R-:W-:Y:S02]  /*837e0*/  ISETP.LT.AND P4, PT, R158, c[0x0][0x178], !P6 ;  /* 0x00005e009e007a0c */ /* 0x000fe40007781270 */
[----:B------:R-:W-:Y:S02]  /*837f0*/  ISETP.LT.AND P3, PT, R159, c[0x0][0x178], !P6 ;  /* 0x00005e009f007a0c */ /* 0x000fe40007761270 */
[----:B------:R-:W-:Y:S02]  /*83800*/  IADD3 R41, R41, c[0x0][0x198], RZ ;  /* 0x0000660029297a10 */ /* 0x000fe40007ffe0ff */
[----:B------:R-:W-:Y:S02]  /*83810*/  ISETP.LT.AND P6, PT, R119, c[0x0][0x178], !P6 ;  /* 0x00005e0077007a0c */ /* 0x000fe400077c1270 */
[----:B------:R-:W-:Y:S01]  /*83820*/  ISETP.LT.AND P5, PT, R227, c[0x0][0x178], !P1 ;  /* 0x00005e00e3007a0c */ /* 0x000fe20004fa1270 */
[C---:B--2---:R-:W-:Y:S01]  /*83830*/  IMAD.WIDE R2, R41.reuse, 0x4, R182 ;  /* 0x0000000429027825 */ /* 0x044fe200078e02b6 */
[----:B------:R-:W-:-:S03]  /*83840*/  IADD3 R29, R41, c[0x0][0x198], RZ ;  /* 0x00006600291d7a10 */ /* 0x000fc60007ffe0ff */
[----:B------:R-:W-:Y:S01]  /*83850*/  IMAD.WIDE R8, R41, 0x4, R180 ;  /* 0x0000000429087825 */ /* 0x000fe200078e02b4 */
[----:B------:R-:W-:Y:S01]  /*83860*/  IADD3 R0, R123, 0xf0, RZ ;  /* 0x000000f07b007810 */ /* 0x000fe20007ffe0ff */
[----:B------:R2:W-:Y:S02]  /*83870*/  @P0 STG.E [R24.64], R33 ;  /* 0x0000002118000986 */ /* 0x0005e4000c101904 */
[C---:B-1----:R-:W-:Y:S02]  /*83880*/  IMAD.WIDE R12, R41.reuse, 0x4, R6 ;  /* 0x00000004290c7825 */ /* 0x042fe400078e0206 */
[----:B------:R1:W-:Y:S02]  /*83890*/  @P2 STG.E [R2.64], R116 ;  /* 0x0000007402002986 */ /* 0x0003e4000c101904 */
[----:B---3--:R-:W-:Y:S01]  /*838a0*/  IMAD.WIDE R16, R41, 0x4, R4 ;  /* 0x0000000429107825 */ /* 0x008fe200078e0204 */
[----:B------:R-:W-:Y:S01]  /*838b0*/  ISETP.GE.AND P0, PT, R0, c[0x0][0x17c], PT ;  /* 0x00005f0000007a0c */ /* 0x000fe20003f06270 */
[----:B------:R3:W-:Y:S02]  /*838c0*/  @P4 STG.E [R8.64], R156 ;  /* 0x0000009c08004986 */ /* 0x0007e4000c101904 */
[----:B----4-:R-:W-:-:S02]  /*838d0*/  IMAD.WIDE R20, R29, 0x4, R182 ;  /* 0x000000041d147825 */ /* 0x010fc400078e02b6 */
[----:B------:R4:W-:Y:S01]  /*838e0*/  @P3 STG.E [R12.64], R224 ;  /* 0x000000e00c003986 */ /* 0x0009e2000c101904 */
[----:B------:R-:W-:Y:S02]  /*838f0*/  ISETP.LT.AND P3, PT, R158, c[0x0][0x178], !P1 ;  /* 0x00005e009e007a0c */ /* 0x000fe40004f61270 */
[----:B------:R-:W-:Y:S01]  /*83900*/  ISETP.LT.AND P4, PT, R159, c[0x0][0x178], !P1 ;  /* 0x00005e009f007a0c */ /* 0x000fe20004f81270 */
[----:B------:R3:W-:Y:S01]  /*83910*/  @P6 STG.E [R16.64], R36 ;  /* 0x0000002410006986 */ /* 0x0007e2000c101904 */
[----:B------:R-:W-:-:S03]  /*83920*/  ISETP.LT.AND P6, PT, R227, c[0x0][0x178], !P0 ;  /* 0x00005e00e3007a0c */ /* 0x000fc600047c1270 */
[----:B------:R4:W-:Y:S01]  /*83930*/  @P5 STG.E [R20.64], R117 ;  /* 0x0000007514005986 */ /* 0x0009e2000c101904 */
[----:B------:R-:W-:Y:S02]  /*83940*/  ISETP.LT.AND P5, PT, R119, c[0x0][0x178], !P1 ;  /* 0x00005e0077007a0c */ /* 0x000fe40004fa1270 */
[----:B------:R-:W-:Y:S02]  /*83950*/  ISETP.LT.AND P1, PT, R158, c[0x0][0x178], !P0 ;  /* 0x00005e009e007a0c */ /* 0x000fe40004721270 */
[C---:B--2---:R-:W-:Y:S01]  /*83960*/  IADD3 R25, R29.reuse, c[0x0][0x198], RZ ;  /* 0x000066001d197a10 */ /* 0x044fe20007ffe0ff */
[----:B-1----:R-:W-:Y:S01]  /*83970*/  IMAD.WIDE R2, R29, 0x4, R180 ;  /* 0x000000041d027825 */ /* 0x002fe200078e02b4 */
[----:B------:R-:W-:-:S03]  /*83980*/  IADD3 R0, R123, 0xf1, RZ ;  /* 0x000000f17b007810 */ /* 0x000fc60007ffe0ff */
[C---:B---3--:R-:W-:Y:S01]  /*83990*/  IMAD.WIDE R8, R29.reuse, 0x4, R6 ;  /* 0x000000041d087825 */ /* 0x048fe200078e0206 */
[----:B------:R1:W-:Y:S03]  /*839a0*/  @P3 STG.E [R2.64], R157 ;  /* 0x0000009d02003986 */ /* 0x0003e6000c101904 */
[----:B----4-:R-:W-:Y:S01]  /*839b0*/  IMAD.WIDE R12, R29, 0x4, R4 ;  /* 0x000000041d0c7825 */ /* 0x010fe200078e0204 */
[----:B------:R-:W-:-:S03]  /*839c0*/  ISETP.GE.AND P2, PT, R0, c[0x0][0x17c], PT ;  /* 0x00005f0000007a0c */ /* 0x000fc60003f46270 */
[C---:B------:R-:W-:Y:S01]  /*839d0*/  IMAD.WIDE R16, R25.reuse, 0x4, R182 ;  /* 0x0000000419107825 */ /* 0x040fe200078e02b6 */
[----:B------:R2:W-:Y:S03]  /*839e0*/  @P4 STG.E [R8.64], R225 ;  /* 0x000000e108004986 */ /* 0x0005e6000c101904 */
[----:B------:R-:W-:Y:S01]  /*839f0*/  IMAD.WIDE R20, R25, 0x4, R180 ;  /* 0x0000000419147825 */ /* 0x000fe200078e02b4 */
[----:B------:R3:W-:Y:S01]  /*83a00*/  @P5 STG.E [R12.64], R37 ;  /* 0x000000250c005986 */ /* 0x0007e2000c101904 */
[----:B------:R-:W-:Y:S02]  /*83a10*/  ISETP.LT.AND P5, PT, R159, c[0x0][0x178], !P0 ;  /* 0x00005e009f007a0c */ /* 0x000fe400047a1270 */
[----:B------:R-:W-:Y:S01]  /*83a20*/  ISETP.LT.AND P0, PT, R119, c[0x0][0x178], !P0 ;  /* 0x00005e0077007a0c */ /* 0x000fe20004701270 */
[----:B------:R4:W-:Y:S01]  /*83a30*/  @P6 STG.E [R16.64], R146 ;  /* 0x0000009210006986 */ /* 0x0009e2000c101904 */
[----:B------:R-:W-:-:S03]  /*83a40*/  ISETP.LT.AND P3, PT, R158, c[0x0][0x178], !P2 ;  /* 0x00005e009e007a0c */ /* 0x000fc60005761270 */
[----:B------:R3:W-:Y:S01]  /*83a50*/  @P1 STG.E [R20.64], R178 ;  /* 0x000000b214001986 */ /* 0x0007e2000c101904 */
[----:B------:R-:W-:Y:S01]  /*83a60*/  ISETP.LT.AND P1, PT, R227, c[0x0][0x178], !P2 ;  /* 0x00005e00e3007a0c */ /* 0x000fe20005721270 */
[----:B-1----:R-:W-:Y:S01]  /*83a70*/  IMAD.WIDE R2, R25, 0x4, R6 ;  /* 0x0000000419027825 */ /* 0x002fe200078e0206 */
[----:B------:R-:W-:-:S03]  /*83a80*/  ISETP.LT.AND P6, PT, R159, c[0x0][0x178], !P2 ;  /* 0x00005e009f007a0c */ /* 0x000fc600057c1270 */
[C---:B--2---:R-:W-:Y:S01]  /*83a90*/  IMAD.WIDE R8, R25.reuse, 0x4, R4 ;  /* 0x0000000419087825 */ /* 0x044fe200078e0204 */
[----:B------:R-:W-:Y:S02]  /*83aa0*/  IADD3 R25, R25, c[0x0][0x198], RZ ;  /* 0x0000660019197a10 */ /* 0x000fe40007ffe0ff */
[----:B------:R-:W-:-:S03]  /*83ab0*/  IADD3 R24, R123, 0xf2, RZ ;  /* 0x000000f27b187810 */ /* 0x000fc60007ffe0ff */
[C---:B---3--:R-:W-:Y:S01]  /*83ac0*/  IMAD.WIDE R12, R25.reuse, 0x4, R182 ;  /* 0x00000004190c7825 */ /* 0x048fe200078e02b6 */
[----:B------:R-:W-:Y:S01]  /*83ad0*/  ISETP.GE.AND P4, PT, R24, c[0x0][0x17c], PT ;  /* 0x00005f0018007a0c */ /* 0x000fe20003f86270 */
[----:B------:R1:W-:Y:S02]  /*83ae0*/  @P5 STG.E [R2.64], R198 ;  /* 0x000000c602005986 */ /* 0x0003e4000c101904 */
[----:B----4-:R-:W-:Y:S01]  /*83af0*/  IMAD.WIDE R16, R25, 0x4, R180 ;  /* 0x0000000419107825 */ /* 0x010fe200078e02b4 */
[----:B------:R-:W-:Y:S01]  /*83b00*/  ISETP.LT.AND P2, PT, R119, c[0x0][0x178], !P2 ;  /* 0x00005e0077007a0c */ /* 0x000fe20005741270 */
[----:B------:R2:W-:Y:S02]  /*83b10*/  @P0 STG.E [R8.64], R14 ;  /* 0x0000000e08000986 */ /* 0x0005e4000c101904 */
[----:B------:R-:W-:Y:S01]  /*83b20*/  IMAD.WIDE R20, R25, 0x4, R6 ;  /* 0x0000000419147825 */ /* 0x000fe200078e0206 */
[----:B------:R-:W-:Y:S01]  /*83b30*/  ISETP.LT.AND P0, PT, R227, c[0x0][0x178], !P4 ;  /* 0x00005e00e3007a0c */ /* 0x000fe20006701270 */
[----:B------:R3:W-:Y:S01]  /*83b40*/  @P1 STG.E [R12.64], R147 ;  /* 0x000000930c001986 */ /* 0x0007e2000c101904 */
[----:B------:R-:W-:-:S03]  /*83b50*/  ISETP.LT.AND P1, PT, R158, c[0x0][0x178], !P4 ;  /* 0x00005e009e007a0c */ /* 0x000fc60006721270 */
[----:B------:R4:W-:Y:S01]  /*83b60*/  @P3 STG.E [R16.64], R179 ;  /* 0x000000b310003986 */ /* 0x0009e2000c101904 */
[----:B------:R-:W-:-:S03]  /*83b70*/  IADD3 R29, R25, c[0x0][0x198], RZ ;  /* 0x00006600191d7a10 */ /* 0x000fc60007ffe0ff */
[----:B------:R4:W-:Y:S01]  /*83b80*/  @P6 STG.E [R20.64], R199 ;  /* 0x000000c714006986 */ /* 0x0009e2000c101904 */
[----:B------:R-:W-:Y:S01]  /*83b90*/  ISETP.LT.AND P6, PT, R159, c[0x0][0x178], !P4 ;  /* 0x00005e009f007a0c */ /* 0x000fe200067c1270 */
[----:B-1----:R-:W-:Y:S01]  /*83ba0*/  IMAD.WIDE R2, R25, 0x4, R4 ;  /* 0x0000000419027825 */ /* 0x002fe200078e0204 */
[----:B------:R-:W-:-:S03]  /*83bb0*/  IADD3 R0, R123, 0xf3, RZ ;  /* 0x000000f37b007810 */ /* 0x000fc60007ffe0ff */
[----:B--2---:R-:W-:Y:S01]  /*83bc0*/  IMAD.WIDE R8, R29, 0x4, R182 ;  /* 0x000000041d087825 */ /* 0x004fe200078e02b6 */
[----:B------:R-:W-:-:S03]  /*83bd0*/  ISETP.GE.AND P5, PT, R0, c[0x0][0x17c], PT ;  /* 0x00005f0000007a0c */ /* 0x000fc60003fa6270 */
[C---:B---3--:R-:W-:Y:S01]  /*83be0*/  IMAD.WIDE R12, R29.reuse, 0x4, R180 ;  /* 0x000000041d0c7825 */ /* 0x048fe200078e02b4 */
        /* <DEDUP_REMOVED lines=20> */
[----:B------:R-:W-:Y:S01]  /*83d30*/  IMAD.WIDE R14, R25, 0x4, R4 ;  /* 0x00000004190e7825 */ /* 0x000fe200078e0204 */
        /* <DEDUP_REMOVED lines=10> */
[C---:B----4-:R-:W-:Y:S01]  /*83de0*/  IMAD.WIDE R16, R29.reuse, 0x4, R182 ;  /* 0x000000041d107825 */ /* 0x050fe200078e02b6 */
[----:B-1----:R-:W-:-:S03]  /*83df0*/  IADD3 R21, R29, c[0x0][0x198], RZ ;  /* 0x000066001d157a10 */ /* 0x002fc60007ffe0ff */
[----:B--2---:R-:W-:Y:S01]  /*83e00*/  IMAD.WIDE R2, R29, 0x4, R180 ;  /* 0x000000041d027825 */ /* 0x004fe200078e02b4 */
[----:B------:R-:W-:-:S03]  /*83e10*/  IADD3 R0, R123, 0xf6, RZ ;  /* 0x000000f67b007810 */ /* 0x000fc60007ffe0ff */
[C---:B---3--:R-:W-:Y:S01]  /*83e20*/  IMAD.WIDE R8, R29.reuse, 0x4, R6 ;  /* 0x000000041d087825 */ /* 0x048fe200078e0206 */
[----:B------:R1:W-:Y:S03]  /*83e30*/  @P4 STG.E [R16.64], R134 ;  /* 0x0000008610004986 */ /* 0x0003e6000c101904 */
[----:B------:R-:W-:Y:S01]  /*83e40*/  IMAD.WIDE R12, R29, 0x4, R4 ;  /* 0x000000041d0c7825 */ /* 0x000fe200078e0204 */
[----:B------:R2:W-:Y:S01]  /*83e50*/  @P1 STG.E [R2.64], R150 ;  /* 0x0000009602001986 */ /* 0x0005e2000c101904 */
        /* <DEDUP_REMOVED lines=9> */
[----:B------:R-:W-:Y:S02]  /*83ef0*/  ISETP.LT.AND P5, PT, R158, c[0x0][0x178], !P0 ;  /* 0x00005e009e007a0c */ /* 0x000fe400047a1270 */
[C---:B-1----:R-:W-:Y:S01]  /*83f00*/  IADD3 R17, R21.reuse, c[0x0][0x198], RZ ;  /* 0x0000660015117a10 */ /* 0x042fe20007ffe0ff */
[----:B------:R-:W-:Y:S01]  /*83f10*/  IMAD.WIDE R14, R21, 0x4, R180 ;  /* 0x00000004150e7825 */ /* 0x000fe200078e02b4 */
[----:B------:R-:W-:-:S03]  /*83f20*/  IADD3 R0, R123, 0xf7, RZ ;  /* 0x000000f77b007810 */ /* 0x000fc60007ffe0ff */
[----:B--2---:R-:W-:Y:S01]  /*83f30*/  IMAD.WIDE R2, R21, 0x4, R6 ;  /* 0x0000000415027825 */ /* 0x004fe200078e0206 */
[----:B------:R-:W-:-:S03]  /*83f40*/  ISETP.GE.AND P1, PT, R0, c[0x0][0x17c], PT ;  /* 0x00005f0000007a0c */ /* 0x000fc60003f26270 */
[----:B---3--:R-:W-:Y:S01]  /*83f50*/  IMAD.WIDE R8, R21, 0x4, R4 ;  /* 0x0000000415087825 */ /* 0x008fe200078e0204 */
[----:B------:R1:W-:Y:S03]  /*83f60*/  @P4 STG.E [R14.64], R151 ;  /* 0x000000970e004986 */ /* 0x0003e6000c101904 */
[C---:B----4-:R-:W-:Y:S01]  /*83f70*/  IMAD.WIDE R12, R17.reuse, 0x4, R182 ;  /* 0x00000004110c7825 */ /* 0x050fe200078e02b6 */
[----:B------:R2:W-:Y:S03]  /*83f80*/  @P3 STG.E [R2.64], R215 ;  /* 0x000000d702003986 */ /* 0x0005e6000c101904 */
[----:B------:R-:W-:Y:S01]  /*83f90*/  IMAD.WIDE R10, R17, 0x4, R180 ;  /* 0x00000004110a7825 */ /* 0x000fe200078e02b4 */
[----:B------:R-:W-:Y:S01]  /*83fa0*/  ISETP.LT.AND P4, PT, R159, c[0x0][0x178], !P0 ;  /* 0x00005e009f007a0c */ /* 0x000fe20004781270 */
[----:B------:R3:W-:Y:S01]  /*83fb0*/  @P2 STG.E [R8.64], R19 ;  /* 0x0000001308002986 */ /* 0x0007e2000c101904 */
[----:B------:R-:W-:-:S03]  /*83fc0*/  ISETP.LT.AND P0, PT, R119, c[0x0][0x178], !P0 ;  /* 0x00005e0077007a0c */ /* 0x000fc60004701270 */
[----:B------:R-:W-:Y:S01]  /*83fd0*/  @P6 STG.E [R12.64], R138 ;  /* 0x0000008a0c006986 */ /* 0x000fe2000c101904 */
[----:B------:R-:W-:-:S03]  /*83fe0*/  ISETP.LT.AND P6, PT, R227, c[0x0][0x178], !P1 ;  /* 0x00005e00e3007a0c */ /* 0x000fc60004fc1270 */
[----:B------:R4:W-:Y:S01]  /*83ff0*/  @P5 STG.E [R10.64], R166 ;  /* 0x000000a60a005986 */ /* 0x0009e2000c101904 */
[----:B------:R-:W-:Y:S02]  /*84000*/  ISETP.LT.AND P5, PT, R158, c[0x0][0x178], !P1 ;  /* 0x00005e009e007a0c */ /* 0x000fe40004fa1270 */
[----:B------:R-:W-:Y:S02]  /*84010*/  ISETP.LT.AND P2, PT, R159, c[0x0][0x178], !P1 ;  /* 0x00005e009f007a0c */ /* 0x000fe40004f41270 */
[C---:B------:R-:W-:Y:S01]  /*84020*/  IADD3 R21, R17.reuse, c[0x0][0x198], RZ ;  /* 0x0000660011157a10 */ /* 0x040fe20007ffe0ff */
[----:B-1----:R-:W-:Y:S01]  /*84030*/  IMAD.WIDE R14, R17, 0x4, R6 ;  /* 0x00000004110e7825 */ /* 0x002fe200078e0206 */
[----:B------:R-:W-:-:S03]  /*84040*/  IADD3 R0, R123, 0xf8, RZ ;  /* 0x000000f87b007810 */ /* 0x000fc60007ffe0ff */
[----:B--2---:R-:W-:Y:S01]  /*84050*/  IMAD.WIDE R2, R17, 0x4, R4 ;  /* 0x0000000411027825 */ /* 0x004fe200078e0204 */
[----:B------:R1:W-:Y:S03]  /*84060*/  @P4 STG.E [R14.64], R222 ;  /* 0x000000de0e004986 */ /* 0x0003e6000c101904 */
[----:B---3--:R-:W-:Y:S01]  /*84070*/  IMAD.WIDE R8, R21, 0x4, R182 ;  /* 0x0000000415087825 */ /* 0x008fe200078e02b6 */
[----:B------:R-:W-:-:S03]  /*84080*/  ISETP.GE.AND P3, PT, R0, c[0x0][0x17c], PT ;  /* 0x00005f0000007a0c */ /* 0x000fc60003f66270 */
[C---:B----4-:R-:W-:Y:S01]  /*84090*/  IMAD.WIDE R10, R21.reuse, 0x4, R180 ;  /* 0x00000004150a7825 */ /* 0x050fe200078e02b4 */
[----:B------:R2:W-:Y:S03]  /*840a0*/  @P0 STG.E [R2.64], R22 ;  /* 0x0000001602000986 */ /* 0x0005e6000c101904 */
[----:B------:R-:W-:Y:S01]  /*840b0*/  IMAD.WIDE R12, R21, 0x4, R6 ;  /* 0x00000004150c7825 */ /* 0x000fe200078e0206 */
[----:B------:R3:W-:Y:S01]  /*840c0*/  @P6 STG.E [R8.64], R139 ;  /* 0x0000008b08006986 */ /* 0x0007e2000c101904 */
[----:B------:R-:W-:-:S03]  /*840d0*/  ISETP.LT.AND P4, PT, R119, c[0x0][0x178], !P1 ;  /* 0x00005e0077007a0c */ /* 0x000fc60004f81270 */
[----:B------:R4:W-:Y:S01]  /*840e0*/  @P5 STG.E [R10.64], R167 ;  /* 0x000000a70a005986 */ /* 0x0009e2000c101904 */
[----:B------:R-:W-:-:S03]  /*840f0*/  ISETP.LT.AND P0, PT, R158, c[0x0][0x178], !P3 ;  /* 0x00005e009e007a0c */ /* 0x000fc60005f01270 */
[----:B------:R3:W-:Y:S01]  /*84100*/  @P2 STG.E [R12.64], R223 ;  /* 0x000000df0c002986 */ /* 0x0007e2000c101904 */
[----:B------:R-:W-:Y:S01]  /*84110*/  ISETP.LT.AND P2, PT, R227, c[0x0][0x178], !P3 ;  /* 0x00005e00e3007a0c */ /* 0x000fe20005f41270 */
[C---:B-1----:R-:W-:Y:S01]  /*84120*/  IMAD.WIDE R14, R21.reuse, 0x4, R4 ;  /* 0x00000004150e7825 */ /* 0x042fe200078e0204 */
[----:B------:R-:W-:Y:S02]  /*84130*/  IADD3 R21, R21, c[0x0][0x198], RZ ;  /* 0x0000660015157a10 */ /* 0x000fe40007ffe0ff */
[----:B------:R-:W-:Y:S02]  /*84140*/  IADD3 R0, R123, 0xf9, RZ ;  /* 0x000000f97b007810 */ /* 0x000fe40007ffe0ff */
[----:B------:R-:W-:Y:S01]  /*84150*/  ISETP.LT.AND P6, PT, R159, c[0x0][0x178], !P3 ;  /* 0x00005e009f007a0c */ /* 0x000fe20005fc1270 */
[----:B--2---:R-:W-:Y:S01]  /*84160*/  IMAD.WIDE R2, R21, 0x4, R182 ;  /* 0x0000000415027825 */ /* 0x004fe200078e02b6 */
[----:B------:R-:W-:-:S03]  /*84170*/  ISETP.GE.AND P1, PT, R0, c[0x0][0x17c], PT ;  /* 0x00005f0000007a0c */ /* 0x000fc60003f26270 */
[----:B---3--:R-:W-:Y:S01]  /*84180*/  IMAD.WIDE R8, R21, 0x4, R180 ;  /* 0x0000000415087825 */ /* 0x008fe200078e02b4 */
[----:B------:R-:W-:Y:S01]  /*84190*/  @P4 STG.E [R14.64], R23 ;  /* 0x000000170e004986 */ /* 0x000fe2000c101904 */
[----:B------:R-:W-:Y:S02]  /*841a0*/  IADD3 R0, R123, 0xfa, RZ ;  /* 0x000000fa7b007810 */ /* 0x000fe40007ffe0ff */
[----:B------:R-:W-:Y:S01]  /*841b0*/  ISETP.LT.AND P3, PT, R119, c[0x0][0x178], !P3 ;  /* 0x00005e0077007a0c */ /* 0x000fe20005f61270 */
[----:B------:R1:W-:Y:S01]  /*841c0*/  @P2 STG.E [R2.64], R130 ;  /* 0x0000008202002986 */ /* 0x0003e2000c101904 */
[----:B------:R-:W-:Y:S01]  /*841d0*/  ISETP.LT.AND P4, PT, R227, c[0x0][0x178], !P1 ;  /* 0x00005e00e3007a0c */ /* 0x000fe20004f81270 */
[----:B----4-:R-:W-:Y:S02]  /*841e0*/  IMAD.WIDE R10, R21, 0x4, R6 ;  /* 0x00000004150a7825 */ /* 0x010fe400078e0206 */
[----:B------:R2:W-:Y:S01]  /*841f0*/  @P0 STG.E [R8.64], R162 ;  /* 0x000000a208000986 */ /* 0x0005e2000c101904 */
[----:B------:R-:W-:-:S02]  /*84200*/  ISETP.LT.AND P0, PT, R158, c[0x0][0x178], !P1 ;  /* 0x00005e009e007a0c */ /* 0x000fc40004f01270 */
[----:B------:R-:W-:Y:S02]  /*84210*/  ISETP.LT.AND P2, PT, R159, c[0x0][0x178], !P1 ;  /* 0x00005e009f007a0c */ /* 0x000fe40004f41270 */
[----:B------:R-:W-:Y:S02]  /*84220*/  ISETP.GE.AND P5, PT, R0, c[0x0][0x17c], PT ;  /* 0x00005f0000007a0c */ /* 0x000fe40003fa6270 */
[----:B------:R-:W-:Y:S02]  /*84230*/  IADD3 R19, R21, c[0x0][0x198], RZ ;  /* 0x0000660015137a10 */ /* 0x000fe40007ffe0ff */
[----:B------:R-:W-:Y:S01]  /*84240*/  ISETP.LT.AND P1, PT, R119, c[0x0][0x178], !P1 ;  /* 0x00005e0077007a0c */ /* 0x000fe20004f21270 */
[----:B------:R3:W-:Y:S01]  /*84250*/  @P6 STG.E [R10.64], R202 ;  /* 0x000000ca0a006986 */ /* 0x0007e2000c101904 */
[----:B------:R-:W-:Y:S01]  /*84260*/  IMAD.WIDE R12, R21, 0x4, R4 ;  /* 0x00000004150c7825 */ /* 0x000fe200078e0204 */
[----:B------:R-:W-:-:S03]  /*84270*/  ISETP.LT.AND P6, PT, R227, c[0x0][0x178], !P5 ;  /* 0x00005e00e3007a0c */ /* 0x000fc60006fc1270 */
[C---:B------:R-:W-:Y:S01]  /*84280*/  IMAD.WIDE R16, R19.reuse, 0x4, R182 ;  /* 0x0000000413107825 */ /* 0x040fe200078e02b6 */
[----:B------:R-:W-:-:S03]  /*84290*/  IADD3 R21, R19, c[0x0][0x198], RZ ;  /* 0x0000660013157a10 */ /* 0x000fc60007ffe0ff */
[C---:B-1----:R-:W-:Y:S01]  /*842a0*/  IMAD.WIDE R2, R19.reuse, 0x4, R180 ;  /* 0x0000000413027825 */ /* 0x042fe200078e02b4 */
[----:B------:R1:W-:Y:S03]  /*842b0*/  @P3 STG.E [R12.64], R26 ;  /* 0x0000001a0c003986 */ /* 0x0003e6000c101904 */
[----:B--2---:R-:W-:Y:S01]  /*842c0*/  IMAD.WIDE R8, R19, 0x4, R6 ;  /* 0x0000000413087825 */ /* 0x004fe200078e0206 */
[----:B------:R2:W-:Y:S01]  /*842d0*/  @P4 STG.E [R16.64], R131 ;  /* 0x0000008310004986 */ /* 0x0005e2000c101904 */
[----:B------:R-:W-:Y:S02]  /*842e0*/  IADD3 R0, R123, 0xfb, RZ ;  /* 0x000000fb7b007810 */ /* 0x000fe40007ffe0ff */
[----:B---3--:R-:W-:Y:S01]  /*842f0*/  IMAD.WIDE R10, R19, 0x4, R4 ;  /* 0x00000004130a7825 */ /* 0x008fe200078e0204 */
[----:B------:R3:W-:Y:S01]  /*84300*/  @P0 STG.E [R2.64], R163 ;  /* 0x000000a302000986 */ /* 0x0007e2000c101904 */
[----:B------:R-:W-:-:S02]  /*84310*/  ISETP.LT.AND P4, PT, R158, c[0x0][0x178], !P5 ;  /* 0x00005e009e007a0c */ /* 0x000fc40006f81270 */
[----:B-1----:R-:W-:Y:S01]  /*84320*/  IMAD.WIDE R12, R21, 0x4, R182 ;  /* 0x00000004150c7825 */ /* 0x002fe200078e02b6 */
[----:B------:R1:W-:Y:S01]  /*84330*/  @P2 STG.E [R8.64], R203 ;  /* 0x000000cb08002986 */ /* 0x0003e2000c101904 */
[----:B------:R-:W-:-:S03]  /*84340*/  ISETP.GE.AND P3, PT, R0, c[0x0][0x17c], PT ;  /* 0x00005f0000007a0c */ /* 0x000fc60003f66270 */
[----:B------:R4:W-:Y:S01]  /*84350*/  @P1 STG.E [R10.64], R27 ;  /* 0x0000001b0a001986 */ /* 0x0009e2000c101904 */
[----:B------:R-:W-:Y:S02]  /*84360*/  ISETP.LT.AND P1, PT, R159, c[0x0][0x178], !P5 ;  /* 0x00005e009f007a0c */ /* 0x000fe40006f21270 */
[----:B------:R-:W-:Y:S01]  /*84370*/  ISETP.LT.AND P5, PT, R119, c[0x0][0x178], !P5 ;  /* 0x00005e0077007a0c */ /* 0x000fe20006fa1270 */
[----:B------:R1:W-:Y:S01]  /*84380*/  @P6 STG.E [R12.64], R126 ;  /* 0x0000007e0c006986 */ /* 0x0003e2000c101904 */
[----:B------:R-:W-:Y:S02]  /*84390*/  ISETP.LT.AND P6, PT, R227, c[0x0][0x178], !P3 ;  /* 0x00005e00e3007a0c */ /* 0x000fe40005fc1270 */
[----:B------:R-:W-:Y:S01]  /*843a0*/  ISETP.LT.AND P0, PT, R158, c[0x0][0x178], !P3 ;  /* 0x00005e009e007a0c */ /* 0x000fe20005f01270 */
[C---:B------:R-:W-:Y:S01]  /*843b0*/  IMAD.WIDE R14, R21.reuse, 0x4, R180 ;  /* 0x00000004150e7825 */ /* 0x040fe200078e02b4 */
[----:B--2---:R-:W-:-:S03]  /*843c0*/  IADD3 R17, R21, c[0x0][0x198], RZ ;  /* 0x0000660015117a10 */ /* 0x004fc60007ffe0ff */
[----:B---3--:R-:W-:Y:S01]  /*843d0*/  IMAD.WIDE R2, R21, 0x4, R6 ;  /* 0x0000000415027825 */ /* 0x008fe200078e0206 */
[----:B------:R-:W-:Y:S01]  /*843e0*/  IADD3 R0, R123, 0xfd, RZ ;  /* 0x000000fd7b007810 */ /* 0x000fe20007ffe0ff */
[----:B------:R2:W-:Y:S02]  /*843f0*/  @P4 STG.E [R14.64], R170 ;  /* 0x000000aa0e004986 */ /* 0x0005e4000c101904 */
[----:B-1----:R-:W-:Y:S02]  /*84400*/  IMAD.WIDE R8, R21, 0x4, R4 ;  /* 0x0000000415087825 */ /* 0x002fe400078e0204 */
[----:B------:R1:W-:Y:S02]  /*84410*/  @P1 STG.E [R2.64], R210 ;  /* 0x000000d202001986 */ /* 0x0003e4000c101904 */
[----:B----4-:R-:W-:Y:S01]  /*84420*/  IMAD.WIDE R10, R17, 0x4, R182 ;  /* 0x00000004110a7825 */ /* 0x010fe200078e02b6 */
[----:B------:R-:W-:-:S03]  /*84430*/  ISETP.GE.AND P1, PT, R0, c[0x0][0x17c], PT ;  /* 0x00005f0000007a0c */ /* 0x000fc60003f26270 */
[----:B------:R-:W-:Y:S01]  /*84440*/  IMAD.WIDE R12, R17, 0x4, R180 ;  /* 0x00000004110c7825 */ /* 0x000fe200078e02b4 */
[C---:B------:R-:W-:Y:S01]  /*84450*/  IADD3 R0, R123.reuse, 0xfe, RZ ;  /* 0x000000fe7b007810 */ /* 0x040fe20007ffe0ff */
[----:B------:R3:W-:Y:S01]  /*84460*/  @P5 STG.E [R8.64], R30 ;  /* 0x0000001e08005986 */ /* 0x0007e2000c101904 */
[----:B------:R-:W-:-:S03]  /*84470*/  IADD3 R16, R123, 0xfc, RZ ;  /* 0x000000fc7b107810 */ /* 0x000fc60007ffe0ff */
[----:B------:R3:W-:Y:S04]  /*84480*/  @P6 STG.E [R10.64], R127 ;  /* 0x0000007f0a006986 */ /* 0x0007e8000c101904 */
[----:B------:R1:W-:Y:S01]  /*84490*/  @P0 STG.E [R12.64], R171 ;  /* 0x000000ab0c000986 */ /* 0x0003e2000c101904 */
[----:B------:R-:W-:Y:S02]  /*844a0*/  ISETP.GE.AND P0, PT, R0, c[0x0][0x17c], PT ;  /* 0x00005f0000007a0c */ /* 0x000fe40003f06270 */
[----:B------:R-:W-:Y:S02]  /*844b0*/  IADD3 R0, R123, 0xff, RZ ;  /* 0x000000ff7b007810 */ /* 0x000fe40007ffe0ff */
[----:B------:R-:W4:Y:S01]  /*844c0*/  LDL.LU R123, [R1+0x218c] ;  /* 0x00218c00017b7983 */ /* 0x000f220000300800 */
[----:B------:R-:W-:Y:S01]  /*844d0*/  ISETP.LT.AND P4, PT, R159, c[0x0][0x178], !P3 ;  /* 0x00005e009f007a0c */ /* 0x000fe20005f81270 */
[----:B--2---:R-:W-:Y:S01]  /*844e0*/  IMAD.WIDE R14, R17, 0x4, R6 ;  /* 0x00000004110e7825 */ /* 0x004fe200078e0206 */
[----:B------:R-:W-:-:S02]  /*844f0*/  ISETP.GE.AND P2, PT, R16, c[0x0][0x17c], PT ;  /* 0x00005f0010007a0c */ /* 0x000fc40003f46270 */
[----:B------:R-:W-:Y:S02]  /*84500*/  ISETP.LT.AND P3, PT, R119, c[0x0][0x178], !P3 ;  /* 0x00005e0077007a0c */ /* 0x000fe40005f61270 */
[----:B------:R-:W-:Y:S02]  /*84510*/  ISETP.LT.AND P6, PT, R227, c[0x0][0x178], !P2 ;  /* 0x00005e00e3007a0c */ /* 0x000fe400057c1270 */
[----:B------:R-:W-:Y:S02]  /*84520*/  ISETP.LT.AND P5, PT, R158, c[0x0][0x178], !P2 ;  /* 0x00005e009e007a0c */ /* 0x000fe400057a1270 */
[----:B------:R-:W-:-:S03]  /*84530*/  IADD3 R19, R17, c[0x0][0x198], RZ ;  /* 0x0000660011137a10 */ /* 0x000fc60007ffe0ff */
[----:B------:R2:W-:Y:S01]  /*84540*/  @P4 STG.E [R14.64], R211 ;  /* 0x000000d30e004986 */ /* 0x0005e2000c101904 */
[----:B------:R-:W-:Y:S02]  /*84550*/  ISETP.LT.AND P4, PT, R159, c[0x0][0x178], !P2 ;  /* 0x00005e009f007a0c */ /* 0x000fe40005781270 */
[----:B------:R-:W-:Y:S01]  /*84560*/  ISETP.LT.AND P2, PT, R119, c[0x0][0x178], !P2 ;  /* 0x00005e0077007a0c */ /* 0x000fe20005741270 */
[----:B-1----:R-:W-:-:S04]  /*84570*/  IMAD.WIDE R2, R17, 0x4, R4 ;  /* 0x0000000411027825 */ /* 0x002fc800078e0204 */
[C---:B---3--:R-:W-:Y:S01]  /*84580*/  IMAD.WIDE R8, R19.reuse, 0x4, R182 ;  /* 0x0000000413087825 */ /* 0x048fe200078e02b6 */
[----:B------:R1:W-:Y:S03]  /*84590*/  @P3 STG.E [R2.64], R31 ;  /* 0x0000001f02003986 */ /* 0x0003e6000c101904 */
[C---:B------:R-:W-:Y:S01]  /*845a0*/  IMAD.WIDE R10, R19.reuse, 0x4, R180 ;  /* 0x00000004130a7825 */ /* 0x040fe200078e02b4 */
[----:B------:R3:W-:Y:S03]  /*845b0*/  @P6 STG.E [R8.64], R122 ;  /* 0x0000007a08006986 */ /* 0x0007e6000c101904 */
[----:B------:R-:W-:Y:S01]  /*845c0*/  IMAD.WIDE R12, R19, 0x4, R6 ;  /* 0x00000004130c7825 */ /* 0x000fe200078e0206 */
[----:B------:R1:W-:Y:S01]  /*845d0*/  @P5 STG.E [R10.64], R154 ;  /* 0x0000009a0a005986 */ /* 0x0003e2000c101904 */
[----:B------:R-:W-:-:S02]  /*845e0*/  ISETP.LT.AND P5, PT, R227, c[0x0][0x178], !P1 ;  /* 0x00005e00e3007a0c */ /* 0x000fc40004fa1270 */
[----:B--2---:R-:W-:Y:S01]  /*845f0*/  IMAD.WIDE R14, R19, 0x4, R4 ;  /* 0x00000004130e7825 */ /* 0x004fe200078e0204 */
[----:B------:R-:W-:Y:S01]  /*84600*/  ISETP.LT.AND P6, PT, R158, c[0x0][0x178], !P1 ;  /* 0x00005e009e007a0c */ /* 0x000fe20004fc1270 */
[----:B------:R2:W-:Y:S01]  /*84610*/  @P4 STG.E [R12.64], R218 ;  /* 0x000000da0c004986 */ /* 0x0005e2000c101904 */
[----:B------:R-:W-:Y:S02]  /*84620*/  ISETP.LT.AND P4, PT, R159, c[0x0][0x178], !P1 ;  /* 0x00005e009f007a0c */ /* 0x000fe40004f81270 */
[----:B------:R-:W-:Y:S01]  /*84630*/  IADD3 R17, R19, c[0x0][0x198], RZ ;  /* 0x0000660013117a10 */ /* 0x000fe20007ffe0ff */
[----:B------:R2:W-:Y:S01]  /*84640*/  @P2 STG.E [R14.64], R34 ;  /* 0x000000220e002986 */ /* 0x0005e2000c101904 */
[----:B------:R-:W-:Y:S02]  /*84650*/  ISETP.LT.AND P1, PT, R119, c[0x0][0x178], !P1 ;  /* 0x00005e0077007a0c */ /* 0x000fe40004f21270 */
[----:B------:R-:W-:Y:S01]  /*84660*/  ISETP.LT.AND P2, PT, R227, c[0x0][0x178], !P0 ;  /* 0x00005e00e3007a0c */ /* 0x000fe20004741270 */
[C---:B-1----:R-:W-:Y:S01]  /*84670*/  IMAD.WIDE R2, R17.reuse, 0x4, R182 ;  /* 0x0000000411027825 */ /* 0x042fe200078e02b6 */
[----:B------:R-:W-:-:S03]  /*84680*/  IADD3 R19, R17, c[0x0][0x198], RZ ;  /* 0x0000660011137a10 */ /* 0x000fc60007ffe0ff */
[----:B---3--:R-:W-:Y:S01]  /*84690*/  IMAD.WIDE R8, R17, 0x4, R180 ;  /* 0x0000000411087825 */ /* 0x008fe200078e02b4 */
[----:B------:R-:W-:-:S03]  /*846a0*/  ISETP.GE.AND P3, PT, R0, c[0x0][0x17c], PT ;  /* 0x00005f0000007a0c */ /* 0x000fc60003f66270 */
[----:B------:R-:W-:-:S04]  /*846b0*/  IMAD.WIDE R10, R17, 0x4, R6 ;  /* 0x00000004110a7825 */ /* 0x000fc800078e0206 */
[----:B--2---:R-:W-:-:S04]  /*846c0*/  IMAD.WIDE R12, R17, 0x4, R4 ;  /* 0x00000004110c7825 */ /* 0x004fc800078e0204 */
[----:B------:R-:W-:Y:S01]  /*846d0*/  IMAD.WIDE R16, R19, 0x4, R182 ;  /* 0x0000000413107825 */ /* 0x000fe200078e02b6 */
[----:B----4-:R1:W-:Y:S01]  /*846e0*/  @P5 STG.E [R2.64], R123 ;  /* 0x0000007b02005986 */ /* 0x0103e2000c101904 */
[----:B------:R-:W-:-:S03]  /*846f0*/  ISETP.LT.AND P5, PT, R227, c[0x0][0x178], !P3 ;  /* 0x00005e00e3007a0c */ /* 0x000fc60005fa1270 */
[----:B------:R2:W-:Y:S01]  /*84700*/  @P6 STG.E [R8.64], R155 ;  /* 0x0000009b08006986 */ /* 0x0005e2000c101904 */
[----:B------:R-:W-:-:S03]  /*84710*/  ISETP.LT.AND P6, PT, R158, c[0x0][0x178], !P3 ;  /* 0x00005e009e007a0c */ /* 0x000fc60005fc1270 */
[----:B------:R3:W-:Y:S01]  /*84720*/  @P4 STG.E [R10.64], R219 ;  /* 0x000000db0a004986 */ /* 0x0007e2000c101904 */
[----:B------:R-:W-:-:S03]  /*84730*/  ISETP.LT.AND P4, PT, R158, c[0x0][0x178], !P0 ;  /* 0x00005e009e007a0c */ /* 0x000fc60004781270 */
[----:B------:R-:W4:Y:S04]  /*84740*/  LDL.LU R227, [R1+0x2188] ;  /* 0x0021880001e37983 */ /* 0x000f280000300800 */
[----:B------:R1:W-:Y:S01]  /*84750*/  @P1 STG.E [R12.64], R35 ;  /* 0x000000230c001986 */ /* 0x0003e2000c101904 */
[----:B------:R-:W-:-:S03]  /*84760*/  ISETP.LT.AND P1, PT, R159, c[0x0][0x178], !P0 ;  /* 0x00005e009f007a0c */ /* 0x000fc60004721270 */
[----:B------:R-:W4:Y:S01]  /*84770*/  LDL.LU R158, [R1+0x2184] ;  /* 0x00218400019e7983 */ /* 0x000f220000300800 */
[----:B------:R-:W-:-:S03]  /*84780*/  ISETP.LT.AND P0, PT, R119, c[0x0][0x178], !P0 ;  /* 0x00005e0077007a0c */ /* 0x000fc60004701270 */
[----:B------:R2:W-:Y:S01]  /*84790*/  @P2 STG.E [R16.64], R118 ;  /* 0x0000007610002986 */ /* 0x0005e2000c101904 */
[----:B------:R-:W-:Y:S02]  /*847a0*/  ISETP.LT.AND P2, PT, R159, c[0x0][0x178], !P3 ;  /* 0x00005e009f007a0c */ /* 0x000fe40005f41270 */
[----:B------:R-:W-:Y:S01]  /*847b0*/  ISETP.LT.AND P3, PT, R119, c[0x0][0x178], !P3 ;  /* 0x00005e0077007a0c */ /* 0x000fe20005f61270 */
[----:B------:R-:W4:Y:S04]  /*847c0*/  LDL.LU R159, [R1+0x2180] ;  /* 0x00218000019f7983 */ /* 0x000f280000300800 */
[----:B------:R-:W4:Y:S01]  /*847d0*/  LDL.LU R119, [R1+0x217c] ;  /* 0x00217c0001777983 */ /* 0x000f220000300800 */
[C---:B------:R-:W-:Y:S01]  /*847e0*/  IADD3 R15, R19.reuse, c[0x0][0x198], RZ ;  /* 0x00006600130f7a10 */ /* 0x040fe20007ffe0ff */
[----:B-1----:R-:W-:-:S04]  /*847f0*/  IMAD.WIDE R2, R19, 0x4, R180 ;  /* 0x0000000413027825 */ /* 0x002fc800078e02b4 */
[----:B--2---:R-:W-:-:S04]  /*84800*/  IMAD.WIDE R8, R19, 0x4, R6 ;  /* 0x0000000413087825 */ /* 0x004fc800078e0206 */
[----:B---3--:R-:W-:-:S04]  /*84810*/  IMAD.WIDE R10, R19, 0x4, R4 ;  /* 0x00000004130a7825 */ /* 0x008fc800078e0204 */
[----:B------:R-:W-:-:S04]  /*84820*/  IMAD.WIDE R182, R15, 0x4, R182 ;  /* 0x000000040fb67825 */ /* 0x000fc800078e02b6 */
[----:B------:R-:W-:-:S04]  /*84830*/  IMAD.WIDE R180, R15, 0x4, R180 ;  /* 0x000000040fb47825 */ /* 0x000fc800078e02b4 */
[----:B------:R-:W-:-:S04]  /*84840*/  IMAD.WIDE R6, R15, 0x4, R6 ;  /* 0x000000040f067825 */ /* 0x000fc800078e0206 */
[----:B------:R-:W-:Y:S01]  /*84850*/  IMAD.WIDE R4, R15, 0x4, R4 ;  /* 0x000000040f047825 */ /* 0x000fe200078e0204 */
[----:B----4-:R1:W-:Y:S04]  /*84860*/  @P4 STG.E [R2.64], R158 ;  /* 0x0000009e02004986 */ /* 0x0103e8000c101904 */
[----:B------:R1:W-:Y:S04]  /*84870*/  @P1 STG.E [R8.64], R226 ;  /* 0x000000e208001986 */ /* 0x0003e8000c101904 */
[----:B------:R1:W-:Y:S04]  /*84880*/  @P0 STG.E [R10.64], R38 ;  /* 0x000000260a000986 */ /* 0x0003e8000c101904 */
[----:B------:R1:W-:Y:S04]  /*84890*/  @P5 STG.E [R182.64], R119 ;  /* 0x00000077b6005986 */ /* 0x0003e8000c101904 */
[----:B------:R1:W-:Y:S04]  /*848a0*/  @P6 STG.E [R180.64], R159 ;  /* 0x0000009fb4006986 */ /* 0x0003e8000c101904 */
[----:B------:R1:W-:Y:S01]  /*848b0*/  @P2 STG.E [R6.64], R227 ;  /* 0x000000e306002986 */ /* 0x0003e2000c101904 */
[----:B------:R-:W-:Y:S05]  /*848c0*/  @!P3 EXIT ;  /* 0x000000000000b94d */ /* 0x000fea0003800000 */
[----:B------:R-:W-:Y:S01]  /*848d0*/  STG.E [R4.64], R39 ;  /* 0x0000002704007986 */ /* 0x000fe2000c101904 */
[----:B------:R-:W-:Y:S05]  /*848e0*/  EXIT ;  /* 0x000000000000794d */ /* 0x000fea0003800000 */
.L_x_3:
[----:B------:R-:W-:-:S00]  /*848f0*/  BRA `(.L_x_3) ;  /* 0xfffffff000007947 */ /* 0x000fc0000383ffff */
[----:B------:R-:W-:-:S00]  /*84900*/  NOP ;  /* 0x0000000000007918 */ /* 0x000fc00000000000 */
[----:B------:R-:W-:-:S00]  /*84910*/  NOP ;  /* 0x0000000000007918 */ /* 0x000fc00000000000 */
[----:B------:R-:W-:-:S00]  /*84920*/  NOP ;  /* 0x0000000000007918 */ /* 0x000fc00000000000 */
[----:B------:R-:W-:-:S00]  /*84930*/  NOP ;  /* 0x0000000000007918 */ /* 0x000fc00000000000 */
[----:B------:R-:W-:-:S00]  /*84940*/  NOP ;  /* 0x0000000000007918 */ /* 0x000fc00000000000 */
[----:B------:R-:W-:-:S00]  /*84950*/  NOP ;  /* 0x0000000000007918 */ /* 0x000fc00000000000 */
[----:B------:R-:W-:-:S00]  /*84960*/  NOP ;  /* 0x0000000000007918 */ /* 0x000fc00000000000 */
[----:B------:R-:W-:-:S00]  /*84970*/  NOP ;  /* 0x0000000000007918 */ /* 0x000fc00000000000 */
.L_x_4:


//--------------------- .nv.shared.matmul_kernel  --------------------------
	.section	.nv.shared.matmul_kernel,"aw",@nobits
	.sectionflags	@""
	.align	16
